	.target	sm_90a

	.elftype	@"ET_EXEC"


//--------------------- .note.nv.tkinfo           --------------------------
	.section	.note.nv.tkinfo,"",@"SHT_NOTE"
	.sectionflags	@"SHF_NOTE_NV_TKINFO"
	.tkinfo
        /*0018*/ 	.word	0x00000002
        /*0030*/ 	.string	""
        /*0030*/ 	.string	"ptxas"
        /*0030*/ 	.string	"Cuda compilation tools, release 13.0, V13.0.88"
        /*0030*/ 	.string	"Build cuda_13.0.r13.0/compiler.36424714_0"
        /*0030*/ 	.string	"-v  -suppress-debug-info  -lineinfo  -arch sm_90a "



//--------------------- .note.nv.cuinfo           --------------------------
	.section	.note.nv.cuinfo,"",@"SHT_NOTE"
	.sectionflags	@"SHF_NOTE_NV_CUINFO"
        /*0018*/ 	.short	0x0002
        /*001a*/ 	.short	0x005a
        /*001c*/ 	.short	0x0082
	.zero		2


//--------------------- .nv.info                  --------------------------
	.section	.nv.info,"",@"SHT_CUDA_INFO"
	.align	4


	//----- nvinfo : EIATTR_REGCOUNT
	.align		4
        /*0000*/ 	.byte	0x04, 0x2f
        /*0002*/ 	.short	(.L_1 - .L_0)
	.align		4
.L_0:
        /*0004*/ 	.word	index@(matmul_kernel)
        /*0008*/ 	.word	0x000000ff


	//----- nvinfo : EIATTR_FRAME_SIZE
	.align		4
.L_1:
        /*000c*/ 	.byte	0x04, 0x11
        /*000e*/ 	.short	(.L_3 - .L_2)
	.align		4
.L_2:
        /*0010*/ 	.word	index@(matmul_kernel)
        /*0014*/ 	.word	0x00001db8


	//----- nvinfo : EIATTR_MIN_STACK_SIZE
	.align		4
.L_3:
        /*0018*/ 	.byte	0x04, 0x12
        /*001a*/ 	.short	(.L_5 - .L_4)
	.align		4
.L_4:
        /*001c*/ 	.word	index@(matmul_kernel)
        /*0020*/ 	.word	0x00001db8
.L_5:


//--------------------- .nv.compat                --------------------------
	.section	.nv.compat,"",@"SHT_CUDA_COMPAT_INFO"
	.align	4
        /*0000*/ 	.byte	0x02, 0x09, 0x01, 0x00, 0x02, 0x02, 0x01, 0x00, 0x02, 0x05, 0x05, 0x00, 0x03, 0x07, 0x01, 0x01
        /*0010*/ 	.byte	0x02, 0x03, 0x00, 0x00, 0x02, 0x06, 0x01, 0x00, 0x04, 0x0b, 0x08, 0x00, 0x00, 0x00, 0x00, 0x00
        /*0020*/ 	.byte	0x00, 0x00, 0x00, 0x00


//--------------------- .nv.info.matmul_kernel    --------------------------
	.section	.nv.info.matmul_kernel,"",@"SHT_CUDA_INFO"
	.sectionflags	@""
	.align	4


	//----- nvinfo : EIATTR_CUDA_API_VERSION
	.align		4
        /*0000*/ 	.byte	0x04, 0x37
        /*0002*/ 	.short	(.L_7 - .L_6)
.L_6:
        /*0004*/ 	.word	0x00000082


	//----- nvinfo : EIATTR_KPARAM_INFO
	.align		4
.L_7:
        /*0008*/ 	.byte	0x04, 0x17
        /*000a*/ 	.short	(.L_9 - .L_8)
.L_8:
        /*000c*/ 	.word	0x00000000
        /*0010*/ 	.short	0x000d
        /*0012*/ 	.short	0x0048
        /*0014*/ 	.byte	0x00, 0xf4, 0x21, 0x00


	//----- nvinfo : EIATTR_KPARAM_INFO
	.align		4
.L_9:
        /*0018*/ 	.byte	0x04, 0x17
        /*001a*/ 	.short	(.L_11 - .L_10)
.L_10:
        /*001c*/ 	.word	0x00000000
        /*0020*/ 	.short	0x000c
        /*0022*/ 	.short	0x0040
        /*0024*/ 	.byte	0x00, 0xf4, 0x21, 0x00


	//----- nvinfo : EIATTR_KPARAM_INFO
	.align		4
.L_11:
        /*0028*/ 	.byte	0x04, 0x17
        /*002a*/ 	.short	(.L_13 - .L_12)
.L_12:
        /*002c*/ 	.word	0x00000000
        /*0030*/ 	.short	0x000b
        /*0032*/ 	.short	0x0038
        /*0034*/ 	.byte	0x00, 0xf0, 0x11, 0x00


	//----- nvinfo : EIATTR_KPARAM_INFO
	.align		4
.L_13:
        /*0038*/ 	.byte	0x04, 0x17
        /*003a*/ 	.short	(.L_15 - .L_14)
.L_14:
        /*003c*/ 	.word	0x00000000
        /*0040*/ 	.short	0x000a
        /*0042*/ 	.short	0x0034
        /*0044*/ 	.byte	0x00, 0xf0, 0x11, 0x00


	//----- nvinfo : EIATTR_KPARAM_INFO
	.align		4
.L_15:
        /*0048*/ 	.byte	0x04, 0x17
        /*004a*/ 	.short	(.L_17 - .L_16)
.L_16:
        /*004c*/ 	.word	0x00000000
        /*0050*/ 	.short	0x0009
        /*0052*/ 	.short	0x0030
        /*0054*/ 	.byte	0x00, 0xf0, 0x11, 0x00


	//----- nvinfo : EIATTR_KPARAM_INFO
	.align		4
.L_17:
        /*0058*/ 	.byte	0x04, 0x17
        /*005a*/ 	.short	(.L_19 - .L_18)
.L_18:
        /*005c*/ 	.word	0x00000000
        /*0060*/ 	.short	0x0008
        /*0062*/ 	.short	0x002c
        /*0064*/ 	.byte	0x00, 0xf0, 0x11, 0x00


	//----- nvinfo : EIATTR_KPARAM_INFO
	.align		4
.L_19:
        /*0068*/ 	.byte	0x04, 0x17
        /*006a*/ 	.short	(.L_21 - .L_20)
.L_20:
        /*006c*/ 	.word	0x00000000
        /*0070*/ 	.short	0x0007
        /*0072*/ 	.short	0x0028
        /*0074*/ 	.byte	0x00, 0xf0, 0x11, 0x00


	//----- nvinfo : EIATTR_KPARAM_INFO
	.align		4
.L_21:
        /*0078*/ 	.byte	0x04, 0x17
        /*007a*/ 	.short	(.L_23 - .L_22)
.L_22:
        /*007c*/ 	.word	0x00000000
        /*0080*/ 	.short	0x0006
        /*0082*/ 	.short	0x0024
        /*0084*/ 	.byte	0x00, 0xf0, 0x11, 0x00


	//----- nvinfo : EIATTR_KPARAM_INFO
	.align		4
.L_23:
        /*0088*/ 	.byte	0x04, 0x17
        /*008a*/ 	.short	(.L_25 - .L_24)
.L_24:
        /*008c*/ 	.word	0x00000000
        /*0090*/ 	.short	0x0005
        /*0092*/ 	.short	0x0020
        /*0094*/ 	.byte	0x00, 0xf0, 0x11, 0x00


	//----- nvinfo : EIATTR_KPARAM_INFO
	.align		4
.L_25:
        /*0098*/ 	.byte	0x04, 0x17
        /*009a*/ 	.short	(.L_27 - .L_26)
.L_26:
        /*009c*/ 	.word	0x00000000
        /*00a0*/ 	.short	0x0004
        /*00a2*/ 	.short	0x001c
        /*00a4*/ 	.byte	0x00, 0xf0, 0x11, 0x00


	//----- nvinfo : EIATTR_KPARAM_INFO
	.align		4
.L_27:
        /*00a8*/ 	.byte	0x04, 0x17
        /*00aa*/ 	.short	(.L_29 - .L_28)
.L_28:
        /*00ac*/ 	.word	0x00000000
        /*00b0*/ 	.short	0x0003
        /*00b2*/ 	.short	0x0018
        /*00b4*/ 	.byte	0x00, 0xf0, 0x11, 0x00


	//----- nvinfo : EIATTR_KPARAM_INFO
	.align		4
.L_29:
        /*00b8*/ 	.byte	0x04, 0x17
        /*00ba*/ 	.short	(.L_31 - .L_30)
.L_30:
        /*00bc*/ 	.word	0x00000000
        /*00c0*/ 	.short	0x0002
        /*00c2*/ 	.short	0x0010
        /*00c4*/ 	.byte	0x00, 0xf4, 0x21, 0x00


	//----- nvinfo : EIATTR_KPARAM_INFO
	.align		4
.L_31:
        /*00c8*/ 	.byte	0x04, 0x17
        /*00ca*/ 	.short	(.L_33 - .L_32)
.L_32:
        /*00cc*/ 	.word	0x00000000
        /*00d0*/ 	.short	0x0001
        /*00d2*/ 	.short	0x0008
        /*00d4*/ 	.byte	0x00, 0xf4, 0x21, 0x00


	//----- nvinfo : EIATTR_KPARAM_INFO
	.align		4
.L_33:
        /*00d8*/ 	.byte	0x04, 0x17
        /*00da*/ 	.short	(.L_35 - .L_34)
.L_34:
        /*00dc*/ 	.word	0x00000000
        /*00e0*/ 	.short	0x0000
        /*00e2*/ 	.short	0x0000
        /*00e4*/ 	.byte	0x00, 0xf4, 0x21, 0x00


	//----- nvinfo : EIATTR_SPARSE_MMA_MASK
	.align		4
.L_35:
        /*00e8*/ 	.byte	0x03, 0x50
        /*00ea*/ 	.short	0x0000


	//----- nvinfo : EIATTR_MAXREG_COUNT
	.align		4
        /*00ec*/ 	.byte	0x03, 0x1b
        /*00ee*/ 	.short	0x00ff


	//----- nvinfo : EIATTR_NUM_BARRIERS
	.align		4
        /*00f0*/ 	.byte	0x02, 0x4c
        /*00f2*/ 	.byte	0x01
	.zero		1


	//----- nvinfo : EIATTR_ANNOTATIONS
	.align		4
        /*00f4*/ 	.byte	0x04, 0x55
        /*00f6*/ 	.short	(.L_37 - .L_36)


	//   ....[0]....
.L_36:
        /*00f8*/ 	.word	0x00000001
        /*00fc*/ 	.byte	0x70, 0x01, 0x00, 0x00, 0x01, 0x00, 0x00, 0x00, 0x70, 0x07, 0x00, 0x00, 0x01, 0x00, 0x00, 0x00
        /* <DEDUP_REMOVED lines=4024> */
        /*fc8c*/ 	.byte	0xb0, 0xed, 0x05, 0x00, 0x01, 0x00, 0x00, 0x00, 0x70, 0xf0, 0x05, 0x00


	//----- nvinfo : EIATTR_MERCURY_ISA_VERSION
	.align		4
.L_37:
        /*fc98*/ 	.byte	0x03, 0x5f
        /*fc9a*/ 	.short	0x0101


	//----- nvinfo : EIATTR_EXIT_INSTR_OFFSETS
	.align		4
        /*fc9c*/ 	.byte	0x04, 0x1c
        /*fc9e*/ 	.short	(.L_39 - .L_38)


	//   ....[0]....
.L_38:
        /*fca0*/ 	.word	0x0005f060


	//   ....[1]....
        /*fca4*/ 	.word	0x0005f090


	//----- nvinfo : EIATTR_REQNTID
	.align		4
.L_39:
        /*fca8*/ 	.byte	0x04, 0x10
        /*fcaa*/ 	.short	(.L_41 - .L_40)
.L_40:
        /*fcac*/ 	.word	0x00000040
        /*fcb0*/ 	.word	0x00000001
        /*fcb4*/ 	.word	0x00000001


	//----- nvinfo : EIATTR_CBANK_PARAM_SIZE
	.align		4
.L_41:
        /*fcb8*/ 	.byte	0x03, 0x19
        /*fcba*/ 	.short	0x0050


	//----- nvinfo : EIATTR_PARAM_CBANK
	.align		4
        /*fcbc*/ 	.byte	0x04, 0x0a
        /*fcbe*/ 	.short	(.L_43 - .L_42)
	.align		4
.L_42:
        /*fcc0*/ 	.word	index@(.nv.constant0.matmul_kernel)
        /*fcc4*/ 	.short	0x0210
        /*fcc6*/ 	.short	0x0050


	//----- nvinfo : EIATTR_SW_WAR
	.align		4
.L_43:
        /*fcc8*/ 	.byte	0x04, 0x36
        /*fcca*/ 	.short	(.L_45 - .L_44)
.L_44:
        /*fccc*/ 	.word	0x00000008
.L_45:


//--------------------- .nv.callgraph             --------------------------
	.section	.nv.callgraph,"",@"SHT_CUDA_CALLGRAPH"
	.align	4
	.sectionentsize	8
	.align		4
        /*0000*/ 	.word	0x00000000
	.align		4
        /*0004*/ 	.word	0xffffffff
	.align		4
        /*0008*/ 	.word	0x00000000
	.align		4
        /*000c*/ 	.word	0xfffffffe
	.align		4
        /*0010*/ 	.word	0x00000000
	.align		4
        /*0014*/ 	.word	0xfffffffd
	.align		4
        /*0018*/ 	.word	0x00000000
	.align		4
        /*001c*/ 	.word	0xfffffffc


//--------------------- .text.matmul_kernel       --------------------------
	.section	.text.matmul_kernel,"ax",@progbits
	.align	128
        .global         matmul_kernel
        .type           matmul_kernel,@function
        .size           matmul_kernel,(.L_x_4 - matmul_kernel)
        .other          matmul_kernel,@"STO_CUDA_ENTRY STV_DEFAULT"
matmul_kernel:
.text.matmul_kernel:
[----:B------:R-:W1:Y:S08]  /*0000*/  LDC R1, c[0x0][0x28] ;  /* 0x00000a00ff017b82 */ /* 0x000e700000000800 */
[----:B------:R-:W2:Y:S01]  /*0010*/  LDC.64 R2, c[0x0][0x228] ;  /* 0x00008a00ff027b82 */ /* 0x000ea20000000a00 */
[----:B-1----:R-:W-:Y:S01]  /*0020*/  VIADD R1, R1, 0xffffe248 ;  /* 0xffffe24801017836 */ /* 0x002fe20000000000 */
[----:B------:R-:W1:Y:S01]  /*0030*/  S2R R5, SR_CTAID.X ;  /* 0x0000000000057919 */ /* 0x000e620000002500 */
[----:B------:R-:W-:Y:S01]  /*0040*/  ULDC UR8, c[0x0][0x230] ;  /* 0x00008c0000087ab9 */ /* 0x000fe20000000800 */
[----:B------:R-:W-:Y:S01]  /*0050*/  ULDC UR5, c[0x0][0x230] ;  /* 0x00008c0000057ab9 */ /* 0x000fe20000000800 */
[----:B------:R-:W-:Y:S01]  /*0060*/  UIADD3 UR8, UR8, 0x1f, URZ ;  /* 0x0000001f08087890 */ /* 0x000fe2000fffe03f */
[----:B------:R-:W-:Y:S01]  /*0070*/  ULDC UR6, c[0x0][0x240] ;  /* 0x0000900000067ab9 */ /* 0x000fe20000000800 */
[----:B------:R-:W-:-:S02]  /*0080*/  ULDC UR7, c[0x0][0x240] ;  /* 0x0000900000077ab9 */ /* 0x000fc40000000800 */
[----:B------:R-:W-:Y:S01]  /*0090*/  UISETP.GT.AND UP0, UPT, UR8, 0x1f, UPT ;  /* 0x0000001f0800788c */ /* 0x000fe2000bf04270 */
[----:B------:R-:W-:Y:S01]  /*00a0*/  ULDC UR9, c[0x0][0x240] ;  /* 0x0000900000097ab9 */ /* 0x000fe20000000800 */
[----:B------:R-:W-:Y:S02]  /*00b0*/  ULDC UR10, c[0x0][0x240] ;  /* 0x00009000000a7ab9 */ /* 0x000fe40000000800 */
[----:B------:R-:W-:Y:S01]  /*00c0*/  USEL UR4, URZ, 0x4, !UP0 ;  /* 0x000000043f047887 */ /* 0x000fe2000c000000 */
[----:B------:R-:W-:Y:S01]  /*00d0*/  ULDC UR11, c[0x0][0x240] ;  /* 0x00009000000b7ab9 */ /* 0x000fe20000000800 */
        /* <DEDUP_REMOVED lines=8> */
[----:B--2---:R-:W-:Y:S01]  /*0160*/  IMAD.MOV.U32 R13, RZ, RZ, R3 ;  /* 0x000000ffff0d7224 */ /* 0x004fe200078e0003 */
[----:B------:R2:W-:Y:S01]  /*0170*/  STL.64 [R1+0x1708], R2 ;  /* 0x0017080201007387 */ /* 0x0005e20000100a00 */
[----:B------:R-:W-:Y:S01]  /*0180*/  IMAD.MOV.U32 R12, RZ, RZ, R2 ;  /* 0x000000ffff0c7224 */ /* 0x000fe200078e0002 */
[----:B------:R-:W-:Y:S01]  /*0190*/  ULDC UR26, c[0x0][0x240] ;  /* 0x00009000001a7ab9 */ /* 0x000fe20000000800 */
[----:B------:R-:W-:Y:S01]  /*01a0*/  VIADD R0, R13, 0x1ff ;  /* 0x000001ff0d007836 */ /* 0x000fe20000000000 */
[----:B------:R-:W-:Y:S01]  /*01b0*/  IABS R246, R13 ;  /* 0x0000000d00f67213 */ /* 0x000fe20000000000 */
[----:B------:R-:W-:Y:S01]  /*01c0*/  ULDC UR21, c[0x0][0x240] ;  /* 0x0000900000157ab9 */ /* 0x000fe20000000800 */
[----:B------:R-:W-:Y:S01]  /*01d0*/  IABS R15, R12 ;  /* 0x0000000c000f7213 */ /* 0x000fe20000000000 */
[----:B------:R-:W-:Y:S01]  /*01e0*/  ULDC UR25, c[0x0][0x240] ;  /* 0x0000900000197ab9 */ /* 0x000fe20000000800 */
[----:B------:R-:W-:Y:S01]  /*01f0*/  ULDC UR22, c[0x0][0x240] ;  /* 0x0000900000167ab9 */ /* 0x000fe20000000800 */
[----:B-1----:R-:W-:Y:S01]  /*0200*/  IABS R8, R5 ;  /* 0x0000000500087213 */ /* 0x002fe20000000000 */
[----:B------:R-:W-:Y:S01]  /*0210*/  ULDC UR24, c[0x0][0x240] ;  /* 0x0000900000187ab9 */ /* 0x000fe20000000800 */
[----:B------:R-:W-:Y:S01]  /*0220*/  ULDC UR23, c[0x0][0x240] ;  /* 0x0000900000177ab9 */ /* 0x000fe20000000800 */
[----:B--2---:R-:W-:Y:S01]  /*0230*/  SHF.R.S32.HI R3, RZ, 0x1f, R0 ;  /* 0x0000001fff037819 */ /* 0x004fe20000011400 */
[----:B------:R-:W-:-:S03]  /*0240*/  ULDC UR20, c[0x0][0x240] ;  /* 0x0000900000147ab9 */ /* 0x000fc60000000800 */
[----:B------:R-:W-:-:S04]  /*0250*/  LEA.HI R3, R3, R0, RZ, 0x9 ;  /* 0x0000000003037211 */ /* 0x000fc800078f48ff */
[----:B------:R-:W-:-:S05]  /*0260*/  SHF.R.S32.HI R3, RZ, 0x9, R3 ;  /* 0x00000009ff037819 */ /* 0x000fca0000011403 */
[----:B------:R-:W-:-:S05]  /*0270*/  IMAD.SHL.U32 R4, R3, 0x8, RZ ;  /* 0x0000000803047824 */ /* 0x000fca00078e00ff */
[-C--:B------:R-:W-:Y:S02]  /*0280*/  IABS R7, R4.reuse ;  /* 0x0000000400077213 */ /* 0x080fe40000000000 */
[----:B------:R-:W-:Y:S02]  /*0290*/  IABS R10, R4 ;  /* 0x00000004000a7213 */ /* 0x000fe40000000000 */
[----:B------:R-:W1:Y:S08]  /*02a0*/  I2F.RP R0, R7 ;  /* 0x0000000700007306 */ /* 0x000e700000209400 */
[----:B-1----:R-:W1:Y:S02]  /*02b0*/  MUFU.RCP R0, R0 ;  /* 0x0000000000007308 */ /* 0x002e640000001000 */
[----:B-1----:R-:W-:-:S02]  /*02c0*/  VIADD R2, R0, 0xffffffe ;  /* 0x0ffffffe00027836 */ /* 0x002fc40000000000 */
[----:B------:R-:W-:-:S04]  /*02d0*/  IMAD.MOV R0, RZ, RZ, -R10 ;  /* 0x000000ffff007224 */ /* 0x000fc800078e0a0a */
[----:B------:R1:W2:Y:S02]  /*02e0*/  F2I.FTZ.U32.TRUNC.NTZ R3, R2 ;  /* 0x0000000200037305 */ /* 0x0002a4000021f000 */
[----:B-1----:R-:W-:Y:S02]  /*02f0*/  IMAD.MOV.U32 R2, RZ, RZ, RZ ;  /* 0x000000ffff027224 */ /* 0x002fe400078e00ff */
[----:B--2---:R-:W-:-:S04]  /*0300*/  IMAD.MOV R6, RZ, RZ, -R3 ;  /* 0x000000ffff067224 */ /* 0x004fc800078e0a03 */
[----:B------:R-:W-:Y:S02]  /*0310*/  IMAD R9, R6, R7, RZ ;  /* 0x0000000706097224 */ /* 0x000fe400078e02ff */
[----:B------:R-:W-:Y:S02]  /*0320*/  IMAD.MOV.U32 R6, RZ, RZ, R8 ;  /* 0x000000ffff067224 */ /* 0x000fe400078e0008 */
[----:B------:R-:W-:-:S06]  /*0330*/  IMAD.HI.U32 R3, R3, R9, R2 ;  /* 0x0000000903037227 */ /* 0x000fcc00078e0002 */
[----:B------:R-:W-:-:S04]  /*0340*/  IMAD.HI.U32 R3, R3, R6, RZ ;  /* 0x0000000603037227 */ /* 0x000fc800078e00ff */
[----:B------:R-:W-:-:S05]  /*0350*/  IMAD R0, R3, R0, R6 ;  /* 0x0000000003007224 */ /* 0x000fca00078e0206 */
[----:B------:R-:W-:-:S13]  /*0360*/  ISETP.GT.U32.AND P1, PT, R7, R0, PT ;  /* 0x000000000700720c */ /* 0x000fda0003f24070 */
[----:B------:R-:W-:Y:S02]  /*0370*/  @!P1 IMAD.IADD R0, R0, 0x1, -R7 ;  /* 0x0000000100009824 */ /* 0x000fe400078e0a07 */
[----:B------:R-:W-:Y:S01]  /*0380*/  @!P1 VIADD R3, R3, 0x1 ;  /* 0x0000000103039836 */ /* 0x000fe20000000000 */
[----:B------:R-:W-:Y:S02]  /*0390*/  ISETP.NE.AND P1, PT, R4, RZ, PT ;  /* 0x000000ff0400720c */ /* 0x000fe40003f25270 */
[----:B------:R-:W-:Y:S02]  /*03a0*/  ISETP.GE.U32.AND P0, PT, R0, R7, PT ;  /* 0x000000070000720c */ /* 0x000fe40003f06070 */
[----:B------:R-:W-:-:S04]  /*03b0*/  LOP3.LUT R0, R5, R4, RZ, 0x3c, !PT ;  /* 0x0000000405007212 */ /* 0x000fc800078e3cff */
[----:B------:R-:W-:Y:S01]  /*03c0*/  ISETP.GE.AND P2, PT, R0, RZ, PT ;  /* 0x000000ff0000720c */ /* 0x000fe20003f46270 */
[----:B------:R-:W-:Y:S02]  /*03d0*/  VIADD R0, R12, 0x3f ;  /* 0x0000003f0c007836 */ /* 0x000fe40000000000 */
[----:B------:R-:W1:Y:S04]  /*03e0*/  S2R R12, SR_TID.X ;  /* 0x00000000000c7919 */ /* 0x000e680000002100 */
[----:B------:R-:W-:-:S04]  /*03f0*/  @P0 VIADD R3, R3, 0x1 ;  /* 0x0000000103030836 */ /* 0x000fc80000000000 */
[----:B------:R-:W-:Y:S01]  /*0400*/  IMAD.MOV.U32 R2, RZ, RZ, R3 ;  /* 0x000000ffff027224 */ /* 0x000fe200078e0003 */
[----:B------:R-:W-:-:S03]  /*0410*/  SHF.R.S32.HI R3, RZ, 0x1f, R0 ;  /* 0x0000001fff037819 */ /* 0x000fc60000011400 */
[----:B------:R-:W-:Y:S01]  /*0420*/  @!P2 IMAD.MOV R2, RZ, RZ, -R2 ;  /* 0x000000ffff02a224 */ /* 0x000fe200078e0a02 */
[----:B------:R-:W-:Y:S02]  /*0430*/  @!P1 LOP3.LUT R2, RZ, R4, RZ, 0x33, !PT ;  /* 0x00000004ff029212 */ /* 0x000fe400078e33ff */
[----:B------:R-:W-:-:S03]  /*0440*/  LEA.HI R3, R3, R0, RZ, 0x6 ;  /* 0x0000000003037211 */ /* 0x000fc600078f30ff */
[----:B------:R-:W-:Y:S02]  /*0450*/  IMAD.SHL.U32 R8, R2, 0x8, RZ ;  /* 0x0000000802087824 */ /* 0x000fe400078e00ff */
[----:B------:R-:W-:-:S03]  /*0460*/  IMAD.MOV R2, RZ, RZ, -R2 ;  /* 0x000000ffff027224 */ /* 0x000fc600078e0a02 */
[----:B------:R-:W-:Y:S01]  /*0470*/  LEA.HI.SX32 R3, R3, -R8, 0x1a ;  /* 0x8000000803037211 */ /* 0x000fe200078fd2ff */
[----:B------:R-:W-:-:S03]  /*0480*/  IMAD R10, R4, R2, R5 ;  /* 0x00000002040a7224 */ /* 0x000fc600078e0205 */
[----:B------:R-:W-:Y:S02]  /*0490*/  VIMNMX R11, R3, 0x8, PT ;  /* 0x00000008030b7848 */ /* 0x000fe40003fe0100 */
[----:B------:R-:W-:Y:S02]  /*04a0*/  IABS R9, R10 ;  /* 0x0000000a00097213 */ /* 0x000fe40000000000 */
[-C--:B------:R-:W-:Y:S02]  /*04b0*/  IABS R7, R11.reuse ;  /* 0x0000000b00077213 */ /* 0x080fe40000000000 */
[----:B------:R-:W-:Y:S02]  /*04c0*/  IABS R4, R11 ;  /* 0x0000000b00047213 */ /* 0x000fe40000000000 */
[----:B------:R-:W2:Y:S08]  /*04d0*/  I2F.RP R0, R7 ;  /* 0x0000000700007306 */ /* 0x000eb00000209400 */
[----:B--2---:R-:W2:Y:S02]  /*04e0*/  MUFU.RCP R0, R0 ;  /* 0x0000000000007308 */ /* 0x004ea40000001000 */
[----:B--2---:R-:W-:-:S02]  /*04f0*/  VIADD R3, R0, 0xffffffe ;  /* 0x0ffffffe00037836 */ /* 0x004fc40000000000 */
[----:B------:R-:W-:-:S04]  /*0500*/  IMAD.MOV R0, RZ, RZ, -R4 ;  /* 0x000000ffff007224 */ /* 0x000fc800078e0a04 */
[----:B------:R-:W2:Y:S08]  /*0510*/  I2F.RP R4, R15 ;  /* 0x0000000f00047306 */ /* 0x000eb00000209400 */
[----:B------:R-:W3:Y:S08]  /*0520*/  F2I.FTZ.U32.TRUNC.NTZ R3, R3 ;  /* 0x0000000300037305 */ /* 0x000ef0000021f000 */
[----:B--2---:R-:W2:Y:S01]  /*0530*/  MUFU.RCP R4, R4 ;  /* 0x0000000400047308 */ /* 0x004ea20000001000 */
[----:B---3--:R-:W-:-:S04]  /*0540*/  IMAD.MOV R6, RZ, RZ, -R3 ;  /* 0x000000ffff067224 */ /* 0x008fc800078e0a03 */
[----:B------:R-:W-:-:S04]  /*0550*/  IMAD.MOV.U32 R2, RZ, RZ, R6 ;  /* 0x000000ffff027224 */ /* 0x000fc800078e0006 */
[----:B------:R-:W-:Y:S02]  /*0560*/  IMAD R5, R2, R7, RZ ;  /* 0x0000000702057224 */ /* 0x000fe400078e02ff */
[----:B------:R-:W-:Y:S02]  /*0570*/  IMAD.MOV.U32 R2, RZ, RZ, RZ ;  /* 0x000000ffff027224 */ /* 0x000fe400078e00ff */
[----:B--2---:R-:W-:Y:S02]  /*0580*/  VIADD R6, R4, 0xffffffe ;  /* 0x0ffffffe04067836 */ /* 0x004fe40000000000 */
[----:B------:R-:W-:Y:S02]  /*0590*/  IMAD.HI.U32 R2, R3, R5, R2 ;  /* 0x0000000503027227 */ /* 0x000fe400078e0002 */
[----:B------:R-:W2:Y:S04]  /*05a0*/  I2F.RP R3, R246 ;  /* 0x000000f600037306 */ /* 0x000ea80000209400 */
[----:B------:R-:W-:-:S04]  /*05b0*/  IMAD.HI.U32 R2, R2, R9, RZ ;  /* 0x0000000902027227 */ /* 0x000fc800078e00ff */
[----:B------:R-:W-:Y:S01]  /*05c0*/  IMAD R0, R2, R0, R9 ;  /* 0x0000000002007224 */ /* 0x000fe200078e0209 */
[----:B-1----:R-:W-:Y:S02]  /*05d0*/  SHF.R.U32.HI R9, RZ, 0x5, R12 ;  /* 0x00000005ff097819 */ /* 0x002fe4000001160c */
[----:B------:R-:W-:Y:S02]  /*05e0*/  LOP3.LUT R12, R12, 0x3f, RZ, 0xc0, !PT ;  /* 0x0000003f0c0c7812 */ /* 0x000fe400078ec0ff */
[----:B------:R-:W-:Y:S01]  /*05f0*/  ISETP.GT.U32.AND P1, PT, R7, R0, PT ;  /* 0x000000000700720c */ /* 0x000fe20003f24070 */
[----:B--2---:R-:W1:Y:S01]  /*0600*/  MUFU.RCP R3, R3 ;  /* 0x0000000300037308 */ /* 0x004e620000001000 */
[----:B------:R-:W-:-:S11]  /*0610*/  SGXT.U32 R9, R9, 0x1 ;  /* 0x000000010909781a */ /* 0x000fd60000000000 */
[----:B------:R-:W-:Y:S02]  /*0620*/  @!P1 IMAD.IADD R0, R0, 0x1, -R7 ;  /* 0x0000000100009824 */ /* 0x000fe400078e0a07 */
[----:B------:R-:W-:Y:S01]  /*0630*/  @!P1 VIADD R2, R2, 0x1 ;  /* 0x0000000102029836 */ /* 0x000fe20000000000 */
[----:B------:R-:W-:Y:S02]  /*0640*/  ISETP.NE.AND P1, PT, R11, RZ, PT ;  /* 0x000000ff0b00720c */ /* 0x000fe40003f25270 */
[----:B------:R-:W-:Y:S02]  /*0650*/  ISETP.GE.U32.AND P0, PT, R0, R7, PT ;  /* 0x000000070000720c */ /* 0x000fe40003f06070 */
[----:B------:R-:W-:Y:S01]  /*0660*/  LOP3.LUT R0, R10, R11, RZ, 0x3c, !PT ;  /* 0x0000000b0a007212 */ /* 0x000fe200078e3cff */
[----:B------:R-:W2:Y:S03]  /*0670*/  F2I.FTZ.U32.TRUNC.NTZ R7, R6 ;  /* 0x0000000600077305 */ /* 0x000ea6000021f000 */
[----:B------:R-:W-:Y:S01]  /*0680*/  ISETP.GE.AND P2, PT, R0, RZ, PT ;  /* 0x000000ff0000720c */ /* 0x000fe20003f46270 */
[----:B-1----:R-:W-:-:S04]  /*0690*/  VIADD R0, R3, 0xffffffe ;  /* 0x0ffffffe03007836 */ /* 0x002fc80000000000 */
[----:B------:R-:W1:Y:S02]  /*06a0*/  F2I.FTZ.U32.TRUNC.NTZ R3, R0 ;  /* 0x0000000000037305 */ /* 0x000e64000021f000 */
[----:B------:R-:W-:-:S04]  /*06b0*/  @P0 VIADD R2, R2, 0x1 ;  /* 0x0000000102020836 */ /* 0x000fc80000000000 */
[----:B------:R-:W-:Y:S02]  /*06c0*/  IMAD.MOV.U32 R5, RZ, RZ, R2 ;  /* 0x000000ffff057224 */ /* 0x000fe400078e0002 */
[----:B--2---:R-:W-:Y:S02]  /*06d0*/  IMAD.MOV R6, RZ, RZ, -R7 ;  /* 0x000000ffff067224 */ /* 0x004fe400078e0a07 */
[----:B------:R-:W-:Y:S01]  /*06e0*/  @!P2 IMAD.MOV R5, RZ, RZ, -R5 ;  /* 0x000000ffff05a224 */ /* 0x000fe200078e0a05 */
[----:B------:R-:W-:Y:S01]  /*06f0*/  @!P1 LOP3.LUT R5, RZ, R11, RZ, 0x33, !PT ;  /* 0x0000000bff059212 */ /* 0x000fe200078e33ff */
[----:B-1----:R-:W-:-:S04]  /*0700*/  IMAD.MOV R4, RZ, RZ, -R3 ;  /* 0x000000ffff047224 */ /* 0x002fc800078e0a03 */
[----:B------:R-:W-:Y:S02]  /*0710*/  IMAD.MOV R2, RZ, RZ, -R5 ;  /* 0x000000ffff027224 */ /* 0x000fe400078e0a05 */
[----:B------:R-:W-:Y:S02]  /*0720*/  IMAD.SHL.U32 R0, R5, 0x200, RZ ;  /* 0x0000020005007824 */ /* 0x000fe400078e00ff */
[----:B------:R-:W-:Y:S02]  /*0730*/  IMAD R2, R11, R2, R10 ;  /* 0x000000020b027224 */ /* 0x000fe400078e020a */
[----:B------:R-:W-:Y:S01]  /*0740*/  IMAD.MOV.U32 R11, RZ, RZ, R4 ;  /* 0x000000ffff0b7224 */ /* 0x000fe200078e0004 */
[----:B------:R-:W-:Y:S01]  /*0750*/  LOP3.LUT R4, R0, R9, RZ, 0xfc, !PT ;  /* 0x0000000900047212 */ /* 0x000fe200078efcff */
[----:B------:R-:W-:Y:S01]  /*0760*/  IMAD.IADD R5, R8, 0x1, R2 ;  /* 0x0000000108057824 */ /* 0x000fe200078e0202 */
[----:B------:R-:W-:Y:S01]  /*0770*/  STL [R1+0x1a00], R0 ;  /* 0x001a000001007387 */ /* 0x000fe20000100800 */
[----:B------:R-:W-:Y:S01]  /*0780*/  IMAD R9, R11, R246, RZ ;  /* 0x000000f60b097224 */ /* 0x000fe200078e02ff */
[C---:B------:R-:W-:Y:S01]  /*0790*/  LOP3.LUT R10, R4.reuse, 0x1fe, RZ, 0xfc, !PT ;  /* 0x000001fe040a7812 */ /* 0x040fe200078efcff */
[----:B------:R-:W-:Y:S01]  /*07a0*/  IMAD.MOV.U32 R2, RZ, RZ, RZ ;  /* 0x000000ffff027224 */ /* 0x000fe200078e00ff */
[C---:B------:R-:W-:Y:S01]  /*07b0*/  LOP3.LUT R16, R4.reuse, 0xc, RZ, 0xfc, !PT ;  /* 0x0000000c04107812 */ /* 0x040fe200078efcff */
[----:B------:R-:W-:Y:S01]  /*07c0*/  IMAD R8, R5, 0x40, R12 ;  /* 0x0000004005087824 */ /* 0x000fe200078e020c */
[----:B------:R-:W-:Y:S01]  /*07d0*/  IABS R19, R10 ;  /* 0x0000000a00137213 */ /* 0x000fe20000000000 */
[----:B------:R-:W-:Y:S01]  /*07e0*/  IMAD.HI.U32 R3, R3, R9, R2 ;  /* 0x0000000903037227 */ /* 0x000fe200078e0002 */
[----:B------:R-:W-:-:S02]  /*07f0*/  LOP3.LUT R9, R4, 0x4, RZ, 0xfc, !PT ;  /* 0x0000000404097812 */ /* 0x000fc400078efcff */
[----:B------:R-:W-:Y:S01]  /*0800*/  IABS R2, R8 ;  /* 0x0000000800027213 */ /* 0x000fe20000000000 */
[----:B------:R-:W-:Y:S01]  /*0810*/  IMAD R5, R6, R15, RZ ;  /* 0x0000000f06057224 */ /* 0x000fe200078e02ff */
[----:B------:R1:W-:Y:S01]  /*0820*/  STL [R1+0x12cc], R8 ;  /* 0x0012cc0801007387 */ /* 0x0003e20000100800 */
[----:B------:R-:W-:Y:S01]  /*0830*/  IMAD.MOV.U32 R6, RZ, RZ, RZ ;  /* 0x000000ffff067224 */ /* 0x000fe200078e00ff */
[----:B------:R-:W-:Y:S02]  /*0840*/  ISETP.GE.AND P1, PT, R9, RZ, PT ;  /* 0x000000ff0900720c */ /* 0x000fe40003f26270 */
[----:B------:R-:W-:Y:S01]  /*0850*/  IABS R11, R9 ;  /* 0x00000009000b7213 */ /* 0x000fe20000000000 */
[----:B------:R-:W-:Y:S01]  /*0860*/  IMAD.HI.U32 R6, R7, R5, R6 ;  /* 0x0000000507067227 */ /* 0x000fe200078e0006 */
[----:B------:R-:W-:Y:S02]  /*0870*/  IABS R7, R4 ;  /* 0x0000000400077213 */ /* 0x000fe40000000000 */
[C---:B------:R-:W-:Y:S01]  /*0880*/  LOP3.LUT R12, R4.reuse, 0x8, RZ, 0xfc, !PT ;  /* 0x00000008040c7812 */ /* 0x040fe200078efcff */
[----:B------:R-:W-:Y:S01]  /*0890*/  IMAD.MOV.U32 R5, RZ, RZ, R2 ;  /* 0x000000ffff057224 */ /* 0x000fe200078e0002 */
[----:B------:R-:W-:Y:S01]  /*08a0*/  LOP3.LUT R14, R4, 0xa, RZ, 0xfc, !PT ;  /* 0x0000000a040e7812 */ /* 0x000fe200078efcff */
[----:B------:R-:W-:Y:S01]  /*08b0*/  IMAD.HI.U32 R2, R3, R19, RZ ;  /* 0x0000001303027227 */ /* 0x000fe200078e00ff */
[----:B------:R-:W-:-:S02]  /*08c0*/  ISETP.GE.AND P0, PT, R10, RZ, PT ;  /* 0x000000ff0a00720c */ /* 0x000fc40003f06270 */
[----:B------:R-:W-:Y:S01]  /*08d0*/  IABS R17, R14 ;  /* 0x0000000e00117213 */ /* 0x000fe20000000000 */
[----:B------:R-:W-:Y:S01]  /*08e0*/  IMAD.HI.U32 R6, R6, R5, RZ ;  /* 0x0000000506067227 */ /* 0x000fe200078e00ff */
[C---:B------:R-:W-:Y:S02]  /*08f0*/  LOP3.LUT R18, R4.reuse, 0xe, RZ, 0xfc, !PT ;  /* 0x0000000e04127812 */ /* 0x040fe400078efcff */
[C---:B------:R-:W-:Y:S01]  /*0900*/  LOP3.LUT R20, R4.reuse, 0x10, RZ, 0xfc, !PT ;  /* 0x0000001004147812 */ /* 0x040fe200078efcff */
[----:B-1----:R-:W-:Y:S01]  /*0910*/  IMAD.MOV R8, RZ, RZ, -R2 ;  /* 0x000000ffff087224 */ /* 0x002fe200078e0a02 */
[----:B------:R-:W-:Y:S01]  /*0920*/  IABS R10, R18 ;  /* 0x00000012000a7213 */ /* 0x000fe20000000000 */
[----:B------:R-:W-:Y:S01]  /*0930*/  IMAD.HI.U32 R2, R3, R7, RZ ;  /* 0x0000000703027227 */ /* 0x000fe200078e00ff */
[C---:B------:R-:W-:Y:S02]  /*0940*/  LOP3.LUT R22, R4.reuse, 0x12, RZ, 0xfc, !PT ;  /* 0x0000001204167812 */ /* 0x040fe400078efcff */
[C---:B------:R-:W-:Y:S01]  /*0950*/  LOP3.LUT R24, R4.reuse, 0x14, RZ, 0xfc, !PT ;  /* 0x0000001404187812 */ /* 0x040fe200078efcff */
[----:B------:R-:W-:Y:S01]  /*0960*/  IMAD.MOV R6, RZ, RZ, -R6 ;  /* 0x000000ffff067224 */ /* 0x000fe200078e0a06 */
[----:B------:R-:W-:Y:S01]  /*0970*/  LOP3.LUT R25, R4, 0x16, RZ, 0xfc, !PT ;  /* 0x0000001604197812 */ /* 0x000fe200078efcff */
[----:B------:R-:W-:Y:S01]  /*0980*/  IMAD R19, R246, R8, R19 ;  /* 0x00000008f6137224 */ /* 0x000fe200078e0213 */
[C---:B------:R-:W-:Y:S01]  /*0990*/  LOP3.LUT R28, R4.reuse, 0x2a, RZ, 0xfc, !PT ;  /* 0x0000002a041c7812 */ /* 0x040fe200078efcff */
[----:B------:R-:W-:Y:S01]  /*09a0*/  IMAD.MOV R8, RZ, RZ, -R2 ;  /* 0x000000ffff087224 */ /* 0x000fe200078e0a02 */
[----:B------:R-:W-:Y:S01]  /*09b0*/  LOP3.LUT R29, R4, 0x2c, RZ, 0xfc, !PT ;  /* 0x0000002c041d7812 */ /* 0x000fe200078efcff */
[----:B------:R-:W-:Y:S01]  /*09c0*/  IMAD R2, R15, R6, R5 ;  /* 0x000000060f027224 */ /* 0x000fe200078e0205 */
[C---:B------:R-:W-:Y:S01]  /*09d0*/  ISETP.GT.U32.AND P5, PT, R246.reuse, R19, PT ;  /* 0x00000013f600720c */ /* 0x040fe20003fa4070 */
[----:B------:R-:W-:Y:S01]  /*09e0*/  IMAD R5, R246, R8, R7 ;  /* 0x00000008f6057224 */ /* 0x000fe200078e0207 */
[----:B------:R-:W-:-:S02]  /*09f0*/  LOP3.LUT R6, R4, 0x2, RZ, 0xfc, !PT ;  /* 0x0000000204067812 */ /* 0x000fc400078efcff */
[----:B------:R-:W-:Y:S02]  /*0a00*/  ISETP.GT.U32.AND P4, PT, R15, R2, PT ;  /* 0x000000020f00720c */ /* 0x000fe40003f84070 */
[----:B------:R-:W-:Y:S02]  /*0a10*/  ISETP.GT.U32.AND P6, PT, R246, R5, PT ;  /* 0x00000005f600720c */ /* 0x000fe40003fc4070 */
[----:B------:R-:W-:Y:S02]  /*0a20*/  IABS R7, R6 ;  /* 0x0000000600077213 */ /* 0x000fe40000000000 */
[----:B------:R-:W-:Y:S02]  /*0a30*/  ISETP.GE.AND P2, PT, R6, RZ, PT ;  /* 0x000000ff0600720c */ /* 0x000fe40003f46270 */
[C---:B------:R-:W-:Y:S01]  /*0a40*/  LOP3.LUT R6, R4.reuse, 0x6, RZ, 0xfc, !PT ;  /* 0x0000000604067812 */ /* 0x040fe200078efcff */
[----:B------:R-:W-:Y:S01]  /*0a50*/  @!P5 IMAD.IADD R19, R19, 0x1, -R246 ;  /* 0x000000011313d824 */ /* 0x000fe200078e0af6 */
[----:B------:R-:W-:Y:S01]  /*0a60*/  LOP3.LUT R30, R4, 0x2e, RZ, 0xfc, !PT ;  /* 0x0000002e041e7812 */ /* 0x000fe200078efcff */
[----:B------:R-:W-:Y:S01]  /*0a70*/  IMAD.MOV.U32 R9, RZ, RZ, R7 ;  /* 0x000000ffff097224 */ /* 0x000fe200078e0007 */
[----:B------:R-:W-:Y:S01]  /*0a80*/  ISETP.GE.AND P3, PT, R6, RZ, PT ;  /* 0x000000ff0600720c */ /* 0x000fe20003f66270 */
[----:B------:R-:W-:Y:S01]  /*0a90*/  @!P4 IMAD.IADD R2, R2, 0x1, -R15 ;  /* 0x000000010202c824 */ /* 0x000fe200078e0a0f */
[----:B------:R-:W-:Y:S01]  /*0aa0*/  IABS R13, R6 ;  /* 0x00000006000d7213 */ /* 0x000fe20000000000 */
[----:B------:R-:W-:Y:S01]  /*0ab0*/  IMAD.HI.U32 R6, R3, R9, RZ ;  /* 0x0000000903067227 */ /* 0x000fe200078e00ff */
[----:B------:R-:W-:-:S02]  /*0ac0*/  ISETP.GT.U32.AND P5, PT, R246, R19, PT ;  /* 0x00000013f600720c */ /* 0x000fc40003fa4070 */
[----:B------:R-:W-:Y:S01]  /*0ad0*/  IABS R26, R30 ;  /* 0x0000001e001a7213 */ /* 0x000fe20000000000 */
[----:B------:R-:W-:Y:S01]  /*0ae0*/  @!P6 IMAD.IADD R5, R5, 0x1, -R246 ;  /* 0x000000010505e824 */ /* 0x000fe200078e0af6 */
[----:B------:R-:W-:Y:S01]  /*0af0*/  ISETP.GT.U32.AND P6, PT, R15, R2, PT ;  /* 0x000000020f00720c */ /* 0x000fe20003fc4070 */
[----:B------:R-:W-:Y:S01]  /*0b00*/  IMAD.HI.U32 R7, R3, R11, RZ ;  /* 0x0000000b03077227 */ /* 0x000fe200078e00ff */
[----:B------:R-:W-:Y:S02]  /*0b10*/  LOP3.LUT R31, R4, 0x30, RZ, 0xfc, !PT ;  /* 0x00000030041f7812 */ /* 0x000fe400078efcff */
[----:B------:R-:W-:Y:S01]  /*0b20*/  ISETP.GT.U32.AND P4, PT, R246, R5, PT ;  /* 0x00000005f600720c */ /* 0x000fe20003f84070 */
[----:B------:R-:W-:Y:S01]  /*0b30*/  IMAD.MOV R8, RZ, RZ, -R6 ;  /* 0x000000ffff087224 */ /* 0x000fe200078e0a06 */
[C---:B------:R-:W-:Y:S01]  /*0b40*/  LOP3.LUT R32, R4.reuse, 0x32, RZ, 0xfc, !PT ;  /* 0x0000003204207812 */ /* 0x040fe200078efcff */
[----:B------:R-:W-:Y:S01]  /*0b50*/  IMAD.MOV R7, RZ, RZ, -R7 ;  /* 0x000000ffff077224 */ /* 0x000fe200078e0a07 */
[----:B------:R-:W-:Y:S01]  /*0b60*/  LOP3.LUT R33, R4, 0x34, RZ, 0xfc, !PT ;  /* 0x0000003404217812 */ /* 0x000fe200078efcff */
[C---:B------:R-:W-:Y:S01]  /*0b70*/  IMAD R9, R246.reuse, R8, R9 ;  /* 0x00000008f6097224 */ /* 0x040fe200078e0209 */
[----:B------:R-:W-:Y:S01]  /*0b80*/  IABS R8, R16 ;  /* 0x0000001000087213 */ /* 0x000fe20000000000 */
[C---:B------:R-:W-:Y:S01]  /*0b90*/  IMAD R11, R246.reuse, R7, R11 ;  /* 0x00000007f60b7224 */ /* 0x040fe200078e020b */
[----:B------:R-:W-:Y:S01]  /*0ba0*/  IABS R7, R12 ;  /* 0x0000000c00077213 */ /* 0x000fe20000000000 */
[----:B------:R-:W-:Y:S01]  /*0bb0*/  @!P5 IMAD.IADD R19, R19, 0x1, -R246 ;  /* 0x000000011313d824 */ /* 0x000fe200078e0af6 */
[----:B------:R-:W-:Y:S01]  /*0bc0*/  ISETP.GT.U32.AND P5, PT, R246, R9, PT ;  /* 0x00000009f600720c */ /* 0x000fe20003fa4070 */
[----:B------:R-:W-:Y:S01]  /*0bd0*/  @!P6 IMAD.IADD R2, R2, 0x1, -R15 ;  /* 0x000000010202e824 */ /* 0x000fe200078e0a0f */
[----:B------:R-:W-:Y:S01]  /*0be0*/  ISETP.GT.U32.AND P6, PT, R246, R11, PT ;  /* 0x0000000bf600720c */ /* 0x000fe20003fc4070 */
[----:B------:R-:W-:Y:S01]  /*0bf0*/  IMAD.HI.U32 R6, R3, R13, RZ ;  /* 0x0000000d03067227 */ /* 0x000fe200078e00ff */
[----:B------:R-:W-:-:S02]  /*0c00*/  LOP3.LUT R34, R4, 0x36, RZ, 0xfc, !PT ;  /* 0x0000003604227812 */ /* 0x000fc400078efcff */
[----:B------:R-:W-:Y:S01]  /*0c10*/  STL [R1+0x1b0c], R2 ;  /* 0x001b0c0201007387 */ /* 0x000fe20000100800 */
[----:B------:R-:W-:Y:S01]  /*0c20*/  IMAD.MOV R6, RZ, RZ, -R6 ;  /* 0x000000ffff067224 */ /* 0x000fe200078e0a06 */
[C---:B------:R-:W-:Y:S01]  /*0c30*/  LOP3.LUT R35, R4.reuse, 0x3a, RZ, 0xfc, !PT ;  /* 0x0000003a04237812 */ /* 0x040fe200078efcff */
[----:B------:R-:W-:Y:S01]  /*0c40*/  IMAD.MOV.U32 R15, RZ, RZ, R7 ;  /* 0x000000ffff0f7224 */ /* 0x000fe200078e0007 */
[----:B------:R-:W-:Y:S01]  /*0c50*/  LOP3.LUT R39, R4, 0x46, RZ, 0xfc, !PT ;  /* 0x0000004604277812 */ /* 0x000fe200078efcff */
[----:B------:R-:W-:Y:S01]  /*0c60*/  IMAD R13, R246, R6, R13 ;  /* 0x00000006f60d7224 */ /* 0x000fe200078e020d */
[C---:B------:R-:W-:Y:S01]  /*0c70*/  LOP3.LUT R40, R4.reuse, 0x48, RZ, 0xfc, !PT ;  /* 0x0000004804287812 */ /* 0x040fe200078efcff */
[--C-:B------:R-:W-:Y:S01]  /*0c80*/  @!P5 IMAD.IADD R9, R9, 0x1, -R246.reuse ;  /* 0x000000010909d824 */ /* 0x100fe200078e0af6 */
[----:B------:R-:W-:Y:S01]  /*0c90*/  LOP3.LUT R41, R4, 0x4a, RZ, 0xfc, !PT ;  /* 0x0000004a04297812 */ /* 0x000fe200078efcff */
[----:B------:R-:W-:Y:S01]  /*0ca0*/  @!P6 IMAD.IADD R11, R11, 0x1, -R246 ;  /* 0x000000010b0be824 */ /* 0x000fe200078e0af6 */
[C---:B------:R-:W-:Y:S01]  /*0cb0*/  ISETP.GT.U32.AND P5, PT, R246.reuse, R13, PT ;  /* 0x0000000df600720c */ /* 0x040fe20003fa4070 */
[----:B------:R-:W-:Y:S01]  /*0cc0*/  IMAD.HI.U32 R6, R3, R15, RZ ;  /* 0x0000000f03067227 */ /* 0x000fe200078e00ff */
[----:B------:R-:W-:-:S02]  /*0cd0*/  ISETP.GT.U32.AND P6, PT, R246, R9, PT ;  /* 0x00000009f600720c */ /* 0x000fc40003fc4070 */
[----:B------:R-:W-:Y:S01]  /*0ce0*/  IABS R36, R40 ;  /* 0x0000002800247213 */ /* 0x000fe20000000000 */
[----:B------:R-:W-:Y:S01]  /*0cf0*/  @!P4 IMAD.IADD R5, R5, 0x1, -R246 ;  /* 0x000000010505c824 */ /* 0x000fe200078e0af6 */
[C---:B------:R-:W-:Y:S01]  /*0d00*/  ISETP.GE.AND P4, PT, R4.reuse, RZ, PT ;  /* 0x000000ff0400720c */ /* 0x040fe20003f86270 */
[----:B------:R-:W-:Y:S01]  /*0d10*/  IMAD.MOV R6, RZ, RZ, -R6 ;  /* 0x000000ffff067224 */ /* 0x000fe200078e0a06 */
[C---:B------:R-:W-:Y:S01]  /*0d20*/  LOP3.LUT R42, R4.reuse, 0x4c, RZ, 0xfc, !PT ;  /* 0x0000004c042a7812 */ /* 0x040fe200078efcff */
[----:B------:R-:W-:Y:S01]  /*0d30*/  IMAD.MOV.U32 R0, RZ, RZ, R5 ;  /* 0x000000ffff007224 */ /* 0x000fe200078e0005 */
[----:B------:R-:W-:Y:S01]  /*0d40*/  LOP3.LUT R43, R4, 0x4e, RZ, 0xfc, !PT ;  /* 0x0000004e042b7812 */ /* 0x000fe200078efcff */
[----:B------:R-:W-:Y:S01]  /*0d50*/  IMAD R15, R246, R6, R15 ;  /* 0x00000006f60f7224 */ /* 0x000fe200078e020f */
[----:B------:R-:W-:Y:S01]  /*0d60*/  IABS R37, R42 ;  /* 0x0000002a00257213 */ /* 0x000fe20000000000 */
[----:B------:R-:W-:Y:S01]  /*0d70*/  IMAD.HI.U32 R5, R3, R8, RZ ;  /* 0x0000000803057227 */ /* 0x000fe200078e00ff */
[----:B------:R-:W-:-:S02]  /*0d80*/  IABS R38, R43 ;  /* 0x0000002b00267213 */ /* 0x000fc40000000000 */
[----:B------:R-:W-:Y:S01]  /*0d90*/  LOP3.LUT R44, R4, 0x50, RZ, 0xfc, !PT ;  /* 0x00000050042c7812 */ /* 0x000fe200078efcff */
[----:B------:R-:W-:Y:S01]  /*0da0*/  @!P6 IMAD.IADD R9, R9, 0x1, -R246 ;  /* 0x000000010909e824 */ /* 0x000fe200078e0af6 */
[----:B------:R-:W-:Y:S01]  /*0db0*/  ISETP.GT.U32.AND P6, PT, R246, R15, PT ;  /* 0x0000000ff600720c */ /* 0x000fe20003fc4070 */
[----:B------:R-:W-:Y:S01]  /*0dc0*/  IMAD.HI.U32 R7, R3, R17, RZ ;  /* 0x0000001103077227 */ /* 0x000fe200078e00ff */
[C---:B------:R-:W-:Y:S02]  /*0dd0*/  LOP3.LUT R45, R4.reuse, 0x52, RZ, 0xfc, !PT ;  /* 0x00000052042d7812 */ /* 0x040fe400078efcff */
[----:B------:R-:W-:Y:S01]  /*0de0*/  LOP3.LUT R46, R4, 0x54, RZ, 0xfc, !PT ;  /* 0x00000054042e7812 */ /* 0x000fe200078efcff */
[----:B------:R-:W-:Y:S01]  /*0df0*/  @!P4 IMAD.MOV R0, RZ, RZ, -R0 ;  /* 0x000000ffff00c224 */ /* 0x000fe200078e0a00 */
[----:B------:R-:W-:Y:S01]  /*0e00*/  ISETP.GT.U32.AND P4, PT, R246, R11, PT ;  /* 0x0000000bf600720c */ /* 0x000fe20003f84070 */
[----:B------:R-:W-:Y:S01]  /*0e10*/  IMAD.MOV R5, RZ, RZ, -R5 ;  /* 0x000000ffff057224 */ /* 0x000fe200078e0a05 */
[----:B------:R-:W-:Y:S01]  /*0e20*/  LOP3.LUT R47, R4, 0x56, RZ, 0xfc, !PT ;  /* 0x00000056042f7812 */ /* 0x000fe200078efcff */
[----:B------:R-:W-:Y:S01]  /*0e30*/  IMAD.MOV R7, RZ, RZ, -R7 ;  /* 0x000000ffff077224 */ /* 0x000fe200078e0a07 */
[----:B------:R1:W-:Y:S01]  /*0e40*/  STL [R1+0x20], R0 ;  /* 0x0000200001007387 */ /* 0x0003e20000100800 */
[----:B------:R-:W-:Y:S01]  /*0e50*/  IMAD R5, R246, R5, R8 ;  /* 0x00000005f6057224 */ /* 0x000fe200078e0208 */
[----:B------:R-:W-:Y:S01]  /*0e60*/  LOP3.LUT R49, R4, 0x5a, RZ, 0xfc, !PT ;  /* 0x0000005a04317812 */ /* 0x000fe200078efcff */
[----:B------:R-:W-:Y:S01]  /*0e70*/  IMAD R17, R246, R7, R17 ;  /* 0x00000007f6117224 */ /* 0x000fe200078e0211 */
[C---:B------:R-:W-:Y:S01]  /*0e80*/  LOP3.LUT R48, R4.reuse, 0x58, RZ, 0xfc, !PT ;  /* 0x0000005804307812 */ /* 0x040fe200078efcff */
[----:B------:R-:W-:Y:S01]  /*0e90*/  IMAD.MOV.U32 R7, RZ, RZ, R19 ;  /* 0x000000ffff077224 */ /* 0x000fe200078e0013 */
[----:B------:R-:W-:Y:S01]  /*0ea0*/  LOP3.LUT R50, R4, 0x5c, RZ, 0xfc, !PT ;  /* 0x0000005c04327812 */ /* 0x000fe200078efcff */
[--C-:B------:R-:W-:Y:S01]  /*0eb0*/  @!P6 IMAD.IADD R15, R15, 0x1, -R246.reuse ;  /* 0x000000010f0fe824 */ /* 0x100fe200078e0af6 */
[----:B------:R-:W-:Y:S01]  /*0ec0*/  ISETP.GT.U32.AND P6, PT, R246, R5, PT ;  /* 0x00000005f600720c */ /* 0x000fe20003fc4070 */
[----:B------:R-:W-:Y:S01]  /*0ed0*/  @!P0 IMAD.MOV R7, RZ, RZ, -R7 ;  /* 0x000000ffff078224 */ /* 0x000fe200078e0a07 */
[----:B------:R-:W-:Y:S01]  /*0ee0*/  ISETP.GE.AND P0, PT, R12, RZ, PT ;  /* 0x000000ff0c00720c */ /* 0x000fe20003f06270 */
[----:B-1----:R-:W-:Y:S01]  /*0ef0*/  IMAD.MOV.U32 R0, RZ, RZ, R9 ;  /* 0x000000ffff007224 */ /* 0x002fe200078e0009 */
[----:B------:R-:W-:Y:S01]  /*0f00*/  IABS R12, R22 ;  /* 0x00000016000c7213 */ /* 0x000fe20000000000 */
[----:B------:R-:W-:Y:S01]  /*0f10*/  @!P4 IMAD.IADD R11, R11, 0x1, -R246 ;  /* 0x000000010b0bc824 */ /* 0x000fe200078e0af6 */
[----:B------:R-:W-:Y:S01]  /*0f20*/  STL [R1+0x1b24], R7 ;  /* 0x001b240701007387 */ /* 0x000fe20000100800 */
[----:B------:R-:W-:Y:S01]  /*0f30*/  @!P2 IMAD.MOV R0, RZ, RZ, -R0 ;  /* 0x000000ffff00a224 */ /* 0x000fe200078e0a00 */
[----:B------:R-:W-:Y:S01]  /*0f40*/  ISETP.GT.U32.AND P2, PT, R246, R17, PT ;  /* 0x00000011f600720c */ /* 0x000fe20003f44070 */
[----:B------:R-:W-:Y:S01]  /*0f50*/  IMAD.HI.U32 R6, R3, R10, RZ ;  /* 0x0000000a03067227 */ /* 0x000fe200078e00ff */
[----:B------:R-:W-:-:S02]  /*0f60*/  ISETP.GE.AND P4, PT, R14, RZ, PT ;  /* 0x000000ff0e00720c */ /* 0x000fc40003f86270 */
[----:B------:R1:W-:Y:S01]  /*0f70*/  STL [R1+0x1c], R0 ;  /* 0x00001c0001007387 */ /* 0x0003e20000100800 */
[----:B------:R-:W-:Y:S01]  /*0f80*/  @!P6 IMAD.IADD R5, R5, 0x1, -R246 ;  /* 0x000000010505e824 */ /* 0x000fe200078e0af6 */
[----:B------:R-:W-:Y:S01]  /*0f90*/  IABS R14, R24 ;  /* 0x00000018000e7213 */ /* 0x000fe20000000000 */
[----:B------:R-:W-:Y:S01]  /*0fa0*/  IMAD.MOV R9, RZ, RZ, -R6 ;  /* 0x000000ffff097224 */ /* 0x000fe200078e0a06 */
[----:B------:R-:W-:Y:S01]  /*0fb0*/  LOP3.LUT R51, R4, 0x60, RZ, 0xfc, !PT ;  /* 0x0000006004337812 */ /* 0x000fe200078efcff */
[----:B------:R-:W-:Y:S01]  /*0fc0*/  @!P5 IMAD.IADD R13, R13, 0x1, -R246 ;  /* 0x000000010d0dd824 */ /* 0x000fe200078e0af6 */
[C---:B------:R-:W-:Y:S01]  /*0fd0*/  ISETP.GT.U32.AND P6, PT, R246.reuse, R5, PT ;  /* 0x00000005f600720c */ /* 0x040fe20003fc4070 */
[----:B------:R-:W-:Y:S01]  /*0fe0*/  IMAD R9, R246, R9, R10 ;  /* 0x00000009f6097224 */ /* 0x000fe200078e020a */
[----:B------:R-:W-:Y:S01]  /*0ff0*/  LOP3.LUT R52, R4, 0x64, RZ, 0xfc, !PT ;  /* 0x0000006404347812 */ /* 0x000fe200078efcff */
[----:B------:R-:W-:Y:S01]  /*1000*/  @!P2 IMAD.IADD R17, R17, 0x1, -R246 ;  /* 0x000000011111a824 */ /* 0x000fe200078e0af6 */
[C---:B------:R-:W-:Y:S01]  /*1010*/  ISETP.GT.U32.AND P5, PT, R246.reuse, R13, PT ;  /* 0x0000000df600720c */ /* 0x040fe20003fa4070 */
[----:B-1----:R-:W-:Y:S01]  /*1020*/  IMAD.MOV.U32 R0, RZ, RZ, R11 ;  /* 0x000000ffff007224 */ /* 0x002fe200078e000b */
[----:B------:R-:W-:Y:S01]  /*1030*/  IABS R11, R20 ;  /* 0x00000014000b7213 */ /* 0x000fe20000000000 */
[----:B------:R-:W-:Y:S01]  /*1040*/  IMAD.HI.U32 R8, R3, R14, RZ ;  /* 0x0000000e03087227 */ /* 0x000fe200078e00ff */
[----:B------:R-:W-:-:S02]  /*1050*/  ISETP.GT.U32.AND P2, PT, R246, R17, PT ;  /* 0x00000011f600720c */ /* 0x000fc40003f44070 */
[----:B------:R-:W-:Y:S01]  /*1060*/  LOP3.LUT R54, R4, 0x6a, RZ, 0xfc, !PT ;  /* 0x0000006a04367812 */ /* 0x000fe200078efcff */
[----:B------:R-:W-:Y:S01]  /*1070*/  @!P1 IMAD.MOV R0, RZ, RZ, -R0 ;  /* 0x000000ffff009224 */ /* 0x000fe200078e0a00 */
[----:B------:R-:W-:Y:S01]  /*1080*/  ISETP.GT.U32.AND P1, PT, R246, R15, PT ;  /* 0x0000000ff600720c */ /* 0x000fe20003f24070 */
[----:B------:R-:W-:Y:S01]  /*1090*/  IMAD.HI.U32 R6, R3, R11, RZ ;  /* 0x0000000b03067227 */ /* 0x000fe200078e00ff */
[----:B------:R-:W-:Y:S02]  /*10a0*/  IABS R53, R54 ;  /* 0x0000003600357213 */ /* 0x000fe40000000000 */
[----:B------:R1:W-:Y:S01]  /*10b0*/  STL [R1+0x18], R0 ;  /* 0x0000180001007387 */ /* 0x0003e20000100800 */
[----:B------:R-:W-:Y:S01]  /*10c0*/  IMAD.MOV R6, RZ, RZ, -R6 ;  /* 0x000000ffff067224 */ /* 0x000fe200078e0a06 */
[C---:B------:R-:W-:Y:S01]  /*10d0*/  LOP3.LUT R58, R4.reuse, 0x6e, RZ, 0xfc, !PT ;  /* 0x0000006e043a7812 */ /* 0x040fe200078efcff */
[--C-:B------:R-:W-:Y:S01]  /*10e0*/  @!P6 IMAD.IADD R5, R5, 0x1, -R246.reuse ;  /* 0x000000010505e824 */ /* 0x100fe200078e0af6 */
[----:B------:R-:W-:Y:S01]  /*10f0*/  LOP3.LUT R59, R4, 0x70, RZ, 0xfc, !PT ;  /* 0x00000070043b7812 */ /* 0x000fe200078efcff */
[----:B------:R-:W-:Y:S01]  /*1100*/  IMAD R11, R246, R6, R11 ;  /* 0x00000006f60b7224 */ /* 0x000fe200078e020b */
[----:B------:R-:W-:Y:S01]  /*1110*/  IABS R55, R58 ;  /* 0x0000003a00377213 */ /* 0x000fe20000000000 */
[--C-:B------:R-:W-:Y:S01]  /*1120*/  @!P5 IMAD.IADD R13, R13, 0x1, -R246.reuse ;  /* 0x000000010d0dd824 */ /* 0x100fe200078e0af6 */
[----:B------:R-:W-:Y:S01]  /*1130*/  ISETP.GE.AND P5, PT, R16, RZ, PT ;  /* 0x000000ff1000720c */ /* 0x000fe20003fa6270 */
[----:B------:R-:W-:Y:S01]  /*1140*/  @!P1 IMAD.IADD R15, R15, 0x1, -R246 ;  /* 0x000000010f0f9824 */ /* 0x000fe200078e0af6 */
[C---:B------:R-:W-:Y:S01]  /*1150*/  ISETP.GT.U32.AND P1, PT, R246.reuse, R9, PT ;  /* 0x00000009f600720c */ /* 0x040fe20003f24070 */
[----:B------:R-:W-:Y:S01]  /*1160*/  IMAD.MOV.U32 R2, RZ, RZ, R13 ;  /* 0x000000ffff027224 */ /* 0x000fe200078e000d */
[----:B------:R-:W-:Y:S01]  /*1170*/  ISETP.GT.U32.AND P6, PT, R246, R11, PT ;  /* 0x0000000bf600720c */ /* 0x000fe20003fc4070 */
[----:B-1----:R-:W-:Y:S01]  /*1180*/  IMAD.MOV.U32 R0, RZ, RZ, R15 ;  /* 0x000000ffff007224 */ /* 0x002fe200078e000f */
[----:B------:R-:W-:Y:S01]  /*1190*/  IABS R16, R25 ;  /* 0x0000001900107213 */ /* 0x000fe20000000000 */
[----:B------:R-:W-:Y:S01]  /*11a0*/  IMAD.HI.U32 R6, R3, R12, RZ ;  /* 0x0000000c03067227 */ /* 0x000fe200078e00ff */
[----:B------:R-:W-:-:S02]  /*11b0*/  LOP3.LUT R15, R4, 0x1c, RZ, 0xfc, !PT ;  /* 0x0000001c040f7812 */ /* 0x000fc400078efcff */
[----:B------:R-:W-:Y:S01]  /*11c0*/  LOP3.LUT R60, R4, 0x72, RZ, 0xfc, !PT ;  /* 0x00000072043c7812 */ /* 0x000fe200078efcff */
[----:B------:R-:W-:Y:S01]  /*11d0*/  @!P3 IMAD.MOV R2, RZ, RZ, -R2 ;  /* 0x000000ffff02b224 */ /* 0x000fe200078e0a02 */
[----:B------:R-:W-:Y:S01]  /*11e0*/  IABS R56, R59 ;  /* 0x0000003b00387213 */ /* 0x000fe20000000000 */
[----:B------:R-:W-:Y:S01]  /*11f0*/  @!P0 IMAD.MOV R0, RZ, RZ, -R0 ;  /* 0x000000ffff008224 */ /* 0x000fe200078e0a00 */
[----:B------:R-:W-:Y:S01]  /*1200*/  IABS R57, R60 ;  /* 0x0000003c00397213 */ /* 0x000fe20000000000 */
[--C-:B------:R-:W-:Y:S01]  /*1210*/  @!P1 IMAD.IADD R9, R9, 0x1, -R246.reuse ;  /* 0x0000000109099824 */ /* 0x100fe200078e0af6 */
[----:B------:R1:W-:Y:S01]  /*1220*/  STL [R1+0x14], R2 ;  /* 0x0000140201007387 */ /* 0x0003e20000100800 */
[--C-:B------:R-:W-:Y:S01]  /*1230*/  @!P6 IMAD.IADD R11, R11, 0x1, -R246.reuse ;  /* 0x000000010b0be824 */ /* 0x100fe200078e0af6 */
[----:B------:R-:W-:Y:S01]  /*1240*/  ISETP.GE.AND P1, PT, R20, RZ, PT ;  /* 0x000000ff1400720c */ /* 0x000fe20003f26270 */
[----:B------:R-:W-:Y:S01]  /*1250*/  @!P2 IMAD.IADD R17, R17, 0x1, -R246 ;  /* 0x000000011111a824 */ /* 0x000fe200078e0af6 */
[----:B------:R-:W-:Y:S01]  /*1260*/  ISETP.GT.U32.AND P6, PT, R246, R9, PT ;  /* 0x00000009f600720c */ /* 0x000fe20003fc4070 */
[----:B------:R-:W-:Y:S01]  /*1270*/  IMAD.HI.U32 R10, R3, R16, RZ ;  /* 0x00000010030a7227 */ /* 0x000fe200078e00ff */
[----:B------:R2:W-:Y:S01]  /*1280*/  STL [R1+0x10], R0 ;  /* 0x0000100001007387 */ /* 0x0005e20000100800 */
[----:B------:R-:W-:-:S02]  /*1290*/  ISETP.GE.AND P2, PT, R18, RZ, PT ;  /* 0x000000ff1200720c */ /* 0x000fc40003f46270 */
[----:B------:R-:W-:Y:S01]  /*12a0*/  IMAD.MOV R19, RZ, RZ, -R6 ;  /* 0x000000ffff137224 */ /* 0x000fe200078e0a06 */
[----:B------:R-:W-:Y:S01]  /*12b0*/  ISETP.GT.U32.AND P0, PT, R246, R11, PT ;  /* 0x0000000bf600720c */ /* 0x000fe20003f04070 */
[----:B------:R-:W-:Y:S01]  /*12c0*/  IMAD.MOV R21, RZ, RZ, -R8 ;  /* 0x000000ffff157224 */ /* 0x000fe200078e0a08 */
[C---:B------:R-:W-:Y:S01]  /*12d0*/  LOP3.LUT R61, R4.reuse, 0x74, RZ, 0xfc, !PT ;  /* 0x00000074043d7812 */ /* 0x040fe200078efcff */
[----:B-1----:R-:W-:Y:S01]  /*12e0*/  IMAD.MOV.U32 R2, RZ, RZ, R17 ;  /* 0x000000ffff027224 */ /* 0x002fe200078e0011 */
[C---:B------:R-:W-:Y:S01]  /*12f0*/  LOP3.LUT R17, R4.reuse, 0x1e, RZ, 0xfc, !PT ;  /* 0x0000001e04117812 */ /* 0x040fe200078efcff */
[----:B------:R-:W-:Y:S01]  /*1300*/  IMAD.MOV R23, RZ, RZ, -R10 ;  /* 0x000000ffff177224 */ /* 0x000fe200078e0a0a */
[C---:B------:R-:W-:Y:S01]  /*1310*/  LOP3.LUT R62, R4.reuse, 0x76, RZ, 0xfc, !PT ;  /* 0x00000076043e7812 */ /* 0x040fe200078efcff */
[----:B--2---:R-:W-:Y:S01]  /*1320*/  IMAD.MOV.U32 R0, RZ, RZ, R5 ;  /* 0x000000ffff007224 */ /* 0x004fe200078e0005 */
[----:B------:R-:W-:Y:S01]  /*1330*/  LOP3.LUT R63, R4, 0x78, RZ, 0xfc, !PT ;  /* 0x00000078043f7812 */ /* 0x000fe200078efcff */
[----:B------:R-:W-:Y:S01]  /*1340*/  IMAD R8, R246, R19, R12 ;  /* 0x00000013f6087224 */ /* 0x000fe200078e020c */
[----:B------:R-:W-:Y:S01]  /*1350*/  LOP3.LUT R64, R4, 0x7e, RZ, 0xfc, !PT ;  /* 0x0000007e04407812 */ /* 0x000fe200078efcff */
[----:B------:R-:W-:Y:S01]  /*1360*/  IMAD R19, R246, R21, R14 ;  /* 0x00000015f6137224 */ /* 0x000fe200078e020e */
[----:B------:R-:W-:Y:S01]  /*1370*/  LOP3.LUT R14, R4, 0x18, RZ, 0xfc, !PT ;  /* 0x00000018040e7812 */ /* 0x000fe200078efcff */
[----:B------:R-:W-:Y:S01]  /*1380*/  @!P4 IMAD.MOV R2, RZ, RZ, -R2 ;  /* 0x000000ffff02c224 */ /* 0x000fe200078e0a02 */
[C---:B------:R-:W-:Y:S01]  /*1390*/  ISETP.GT.U32.AND P3, PT, R246.reuse, R8, PT ;  /* 0x00000008f600720c */ /* 0x040fe20003f64070 */
[----:B------:R-:W-:Y:S01]  /*13a0*/  @!P5 IMAD.MOV R0, RZ, RZ, -R0 ;  /* 0x000000ffff00d224 */ /* 0x000fe200078e0a00 */
[----:B------:R-:W-:Y:S01]  /*13b0*/  IABS R12, R14 ;  /* 0x0000000e000c7213 */ /* 0x000fe20000000000 */
[C---:B------:R-:W-:Y:S01]  /*13c0*/  IMAD R10, R246.reuse, R23, R16 ;  /* 0x00000017f60a7224 */ /* 0x040fe200078e0210 */
[----:B------:R-:W-:Y:S01]  /*13d0*/  STL [R1+0xc], R2 ;  /* 0x00000c0201007387 */ /* 0x000fe20000100800 */
[----:B------:R-:W-:Y:S01]  /*13e0*/  @!P6 IMAD.IADD R9, R9, 0x1, -R246 ;  /* 0x000000010909e824 */ /* 0x000fe200078e0af6 */
[C---:B------:R-:W-:Y:S01]  /*13f0*/  ISETP.GT.U32.AND P4, PT, R246.reuse, R19, PT ;  /* 0x00000013f600720c */ /* 0x040fe20003f84070 */
[----:B------:R-:W-:Y:S01]  /*1400*/  IMAD.HI.U32 R5, R3, R12, RZ ;  /* 0x0000000c03057227 */ /* 0x000fe200078e00ff */
[----:B------:R1:W-:Y:S01]  /*1410*/  STL [R1+0x8], R0 ;  /* 0x0000080001007387 */ /* 0x0003e20000100800 */
[----:B------:R-:W-:-:S02]  /*1420*/  ISETP.GT.U32.AND P6, PT, R246, R10, PT ;  /* 0x0000000af600720c */ /* 0x000fc40003fc4070 */
[----:B------:R-:W-:Y:S01]  /*1430*/  IMAD.MOV R5, RZ, RZ, -R5 ;  /* 0x000000ffff057224 */ /* 0x000fe200078e0a05 */
[----:B------:R-:W-:Y:S01]  /*1440*/  LOP3.LUT R16, R4, 0x1a, RZ, 0xfc, !PT ;  /* 0x0000001a04107812 */ /* 0x000fe200078efcff */
[--C-:B------:R-:W-:Y:S01]  /*1450*/  @!P0 IMAD.IADD R11, R11, 0x1, -R246.reuse ;  /* 0x000000010b0b8824 */ /* 0x100fe200078e0af6 */
[----:B------:R-:W-:Y:S01]  /*1460*/  ISETP.GE.AND P5, PT, R22, RZ, PT ;  /* 0x000000ff1600720c */ /* 0x000fe20003fa6270 */
[----:B------:R-:W-:Y:S01]  /*1470*/  @!P3 IMAD.IADD R8, R8, 0x1, -R246 ;  /* 0x000000010808b824 */ /* 0x000fe200078e0af6 */
[----:B------:R-:W-:Y:S01]  /*1480*/  IABS R13, R16 ;  /* 0x00000010000d7213 */ /* 0x000fe20000000000 */
[----:B------:R-:W-:Y:S01]  /*1490*/  IMAD R5, R246, R5, R12 ;  /* 0x00000005f6057224 */ /* 0x000fe200078e020c */
[----:B------:R-:W-:Y:S01]  /*14a0*/  ISETP.GE.AND P0, PT, R24, RZ, PT ;  /* 0x000000ff1800720c */ /* 0x000fe20003f06270 */
[----:B-1----:R-:W-:Y:S01]  /*14b0*/  IMAD.MOV.U32 R0, RZ, RZ, R9 ;  /* 0x000000ffff007224 */ /* 0x002fe200078e0009 */
[----:B------:R-:W-:Y:S01]  /*14c0*/  ISETP.GE.AND P3, PT, R25, RZ, PT ;  /* 0x000000ff1900720c */ /* 0x000fe20003f66270 */
[----:B------:R-:W-:Y:S01]  /*14d0*/  @!P4 IMAD.IADD R19, R19, 0x1, -R246 ;  /* 0x000000011313c824 */ /* 0x000fe200078e0af6 */
[----:B------:R-:W-:Y:S01]  /*14e0*/  ISETP.GT.U32.AND P4, PT, R246, R8, PT ;  /* 0x00000008f600720c */ /* 0x000fe20003f84070 */
[----:B------:R-:W-:Y:S01]  /*14f0*/  @!P2 IMAD.MOV R0, RZ, RZ, -R0 ;  /* 0x000000ffff00a224 */ /* 0x000fe200078e0a00 */
[----:B------:R-:W-:Y:S01]  /*1500*/  LOP3.LUT R22, R4, 0x26, RZ, 0xfc, !PT ;  /* 0x0000002604167812 */ /* 0x000fe200078efcff */
[----:B------:R-:W-:Y:S01]  /*1510*/  @!P6 IMAD.IADD R10, R10, 0x1, -R246 ;  /* 0x000000010a0ae824 */ /* 0x000fe200078e0af6 */
[----:B------:R-:W-:Y:S01]  /*1520*/  ISETP.GT.U32.AND P6, PT, R246, R19, PT ;  /* 0x00000013f600720c */ /* 0x000fe20003fc4070 */
[----:B------:R-:W-:Y:S01]  /*1530*/  IMAD.HI.U32 R6, R3, R13, RZ ;  /* 0x0000000d03067227 */ /* 0x000fe200078e00ff */
[----:B------:R1:W-:Y:S01]  /*1540*/  STL [R1+0x4], R0 ;  /* 0x0000040001007387 */ /* 0x0003e20000100800 */
[----:B------:R-:W-:-:S02]  /*1550*/  IABS R20, R22 ;  /* 0x0000001600147213 */ /* 0x000fc40000000000 */
[----:B------:R-:W-:Y:S01]  /*1560*/  ISETP.GT.U32.AND P2, PT, R246, R10, PT ;  /* 0x0000000af600720c */ /* 0x000fe20003f44070 */
[----:B------:R-:W-:Y:S01]  /*1570*/  IMAD.MOV R6, RZ, RZ, -R6 ;  /* 0x000000ffff067224 */ /* 0x000fe200078e0a06 */
[----:B------:R-:W-:Y:S02]  /*1580*/  IABS R24, R29 ;  /* 0x0000001d00187213 */ /* 0x000fe40000000000 */
[--C-:B------:R-:W-:Y:S01]  /*1590*/  @!P4 IMAD.IADD R8, R8, 0x1, -R246.reuse ;  /* 0x000000010808c824 */ /* 0x100fe200078e0af6 */
[----:B------:R-:W-:Y:S01]  /*15a0*/  ISETP.GE.AND P4, PT, R14, RZ, PT ;  /* 0x000000ff0e00720c */ /* 0x000fe20003f86270 */
[C---:B------:R-:W-:Y:S01]  /*15b0*/  IMAD R12, R246.reuse, R6, R13 ;  /* 0x00000006f60c7224 */ /* 0x040fe200078e020d */
[----:B------:R-:W-:Y:S01]  /*15c0*/  IABS R13, R15 ;  /* 0x0000000f000d7213 */ /* 0x000fe20000000000 */
[----:B-1----:R-:W-:Y:S01]  /*15d0*/  IMAD.MOV.U32 R0, RZ, RZ, R11 ;  /* 0x000000ffff007224 */ /* 0x002fe200078e000b */
[----:B------:R-:W-:Y:S01]  /*15e0*/  IABS R14, R17 ;  /* 0x00000011000e7213 */ /* 0x000fe20000000000 */
[----:B------:R-:W-:Y:S01]  /*15f0*/  @!P6 IMAD.IADD R19, R19, 0x1, -R246 ;  /* 0x000000011313e824 */ /* 0x000fe200078e0af6 */
[C---:B------:R-:W-:Y:S01]  /*1600*/  ISETP.GT.U32.AND P6, PT, R246.reuse, R12, PT ;  /* 0x0000000cf600720c */ /* 0x040fe20003fc4070 */
[----:B------:R-:W-:Y:S01]  /*1610*/  @!P1 IMAD.MOV R0, RZ, RZ, -R0 ;  /* 0x000000ffff009224 */ /* 0x000fe200078e0a00 */
[----:B------:R-:W-:Y:S01]  /*1620*/  ISETP.GT.U32.AND P1, PT, R246, R5, PT ;  /* 0x00000005f600720c */ /* 0x000fe20003f24070 */
[----:B------:R-:W-:Y:S01]  /*1630*/  @!P2 IMAD.IADD R10, R10, 0x1, -R246 ;  /* 0x000000010a0aa824 */ /* 0x000fe200078e0af6 */
[----:B------:R-:W-:Y:S01]  /*1640*/  ISETP.GE.AND P2, PT, R16, RZ, PT ;  /* 0x000000ff1000720c */ /* 0x000fe20003f46270 */
[C---:B------:R-:W-:Y:S01]  /*1650*/  IMAD.HI.U32 R6, R3.reuse, R13, RZ ;  /* 0x0000000d03067227 */ /* 0x040fe200078e00ff */
[C---:B------:R-:W-:Y:S01]  /*1660*/  LOP3.LUT R16, R4.reuse, 0x20, RZ, 0xfc, !PT ;  /* 0x0000002004107812 */ /* 0x040fe200078efcff */
[----:B------:R1:W-:Y:S01]  /*1670*/  STL [R1], R0 ;  /* 0x0000000001007387 */ /* 0x0003e20000100800 */
[C---:B------:R-:W-:Y:S01]  /*1680*/  LOP3.LUT R65, R4.reuse, 0x80, RZ, 0xfc, !PT ;  /* 0x0000008004417812 */ /* 0x040fe200078efcff */
[----:B------:R-:W-:Y:S01]  /*1690*/  @!P5 IMAD.MOV R8, RZ, RZ, -R8 ;  /* 0x000000ffff08d224 */ /* 0x000fe200078e0a08 */
[C---:B------:R-:W-:Y:S01]  /*16a0*/  LOP3.LUT R72, R4.reuse, 0x82, RZ, 0xfc, !PT ;  /* 0x0000008204487812 */ /* 0x040fe200078efcff */
[----:B------:R-:W-:Y:S01]  /*16b0*/  IMAD.HI.U32 R9, R3, R14, RZ ;  /* 0x0000000e03097227 */ /* 0x000fe200078e00ff */
[----:B------:R-:W-:-:S02]  /*16c0*/  LOP3.LUT R73, R4, 0x84, RZ, 0xfc, !PT ;  /* 0x0000008404497812 */ /* 0x000fc400078efcff */
[----:B------:R-:W-:Y:S01]  /*16d0*/  LOP3.LUT R74, R4, 0x86, RZ, 0xfc, !PT ;  /* 0x00000086044a7812 */ /* 0x000fe200078efcff */
[----:B------:R-:W-:Y:S01]  /*16e0*/  @!P1 IMAD.IADD R5, R5, 0x1, -R246 ;  /* 0x0000000105059824 */ /* 0x000fe200078e0af6 */
[----:B------:R-:W-:Y:S01]  /*16f0*/  ISETP.GE.AND P1, PT, R15, RZ, PT ;  /* 0x000000ff0f00720c */ /* 0x000fe20003f26270 */
[----:B------:R-:W-:Y:S01]  /*1700*/  IMAD.MOV R6, RZ, RZ, -R6 ;  /* 0x000000ffff067224 */ /* 0x000fe200078e0a06 */
[----:B------:R-:W-:Y:S01]  /*1710*/  IABS R15, R16 ;  /* 0x00000010000f7213 */ /* 0x000fe20000000000 */
[----:B------:R-:W-:Y:S01]  /*1720*/  IMAD.MOV R11, RZ, RZ, -R9 ;  /* 0x000000ffff0b7224 */ /* 0x000fe200078e0a09 */
[C---:B------:R-:W-:Y:S01]  /*1730*/  ISETP.GT.U32.AND P5, PT, R246.reuse, R5, PT ;  /* 0x00000005f600720c */ /* 0x040fe20003fa4070 */
[----:B------:R-:W-:Y:S01]  /*1740*/  IMAD R13, R246, R6, R13 ;  /* 0x00000006f60d7224 */ /* 0x000fe200078e020d */
[----:B------:R-:W-:Y:S01]  /*1750*/  IABS R67, R73 ;  /* 0x0000004900437213 */ /* 0x000fe20000000000 */
[----:B------:R-:W-:Y:S01]  /*1760*/  IMAD.MOV.U32 R9, RZ, RZ, R19 ;  /* 0x000000ffff097224 */ /* 0x000fe200078e0013 */
[C---:B------:R-:W-:Y:S01]  /*1770*/  LOP3.LUT R19, R4.reuse, 0x24, RZ, 0xfc, !PT ;  /* 0x0000002404137812 */ /* 0x040fe200078efcff */
[----:B------:R-:W-:Y:S01]  /*1780*/  IMAD.HI.U32 R6, R3, R15, RZ ;  /* 0x0000000f03067227 */ /* 0x000fe200078e00ff */
[----:B------:R-:W-:Y:S01]  /*1790*/  LOP3.LUT R75, R4, 0x88, RZ, 0xfc, !PT ;  /* 0x00000088044b7812 */ /* 0x000fe200078efcff */
[----:B------:R-:W-:Y:S01]  /*17a0*/  STL [R1+0x1b10], R8 ;  /* 0x001b100801007387 */ /* 0x000fe20000100800 */
[----:B------:R-:W-:Y:S01]  /*17b0*/  IABS R18, R19 ;  /* 0x0000001300127213 */ /* 0x000fe20000000000 */
[----:B------:R-:W-:Y:S01]  /*17c0*/  @!P6 IMAD.IADD R12, R12, 0x1, -R246 ;  /* 0x000000010c0ce824 */ /* 0x000fe200078e0af6 */
[----:B------:R-:W-:Y:S01]  /*17d0*/  IABS R68, R74 ;  /* 0x0000004a00447213 */ /* 0x000fe20000000000 */
[----:B------:R-:W-:Y:S01]  /*17e0*/  @!P0 IMAD.MOV R9, RZ, RZ, -R9 ;  /* 0x000000ffff098224 */ /* 0x000fe200078e0a09 */
[C---:B------:R-:W-:Y:S01]  /*17f0*/  ISETP.GT.U32.AND P0, PT, R246.reuse, R13, PT ;  /* 0x0000000df600720c */ /* 0x040fe20003f04070 */
[----:B------:R-:W-:Y:S01]  /*1800*/  IMAD.MOV R6, RZ, RZ, -R6 ;  /* 0x000000ffff067224 */ /* 0x000fe200078e0a06 */
[C---:B------:R-:W-:Y:S01]  /*1810*/  ISETP.GT.U32.AND P6, PT, R246.reuse, R12, PT ;  /* 0x0000000cf600720c */ /* 0x040fe20003fc4070 */
[----:B------:R-:W-:Y:S01]  /*1820*/  @!P5 IMAD.IADD R5, R5, 0x1, -R246 ;  /* 0x000000010505d824 */ /* 0x000fe200078e0af6 */
[----:B------:R-:W-:Y:S01]  /*1830*/  IABS R70, R75 ;  /* 0x0000004b00467213 */ /* 0x000fe20000000000 */
[----:B------:R-:W-:Y:S01]  /*1840*/  IMAD R14, R246, R11, R14 ;  /* 0x0000000bf60e7224 */ /* 0x000fe200078e020e */
[----:B------:R-:W-:Y:S01]  /*1850*/  LOP3.LUT R76, R4, 0x8a, RZ, 0xfc, !PT ;  /* 0x0000008a044c7812 */ /* 0x000fe200078efcff */
[----:B------:R-:W-:Y:S01]  /*1860*/  IMAD R15, R246, R6, R15 ;  /* 0x00000006f60f7224 */ /* 0x000fe200078e020f */
[----:B------:R-:W-:Y:S01]  /*1870*/  LOP3.LUT R77, R4, 0x8c, RZ, 0xfc, !PT ;  /* 0x0000008c044d7812 */ /* 0x000fe200078efcff */
[----:B------:R-:W-:Y:S01]  /*1880*/  IMAD.MOV.U32 R11, RZ, RZ, R5 ;  /* 0x000000ffff0b7224 */ /* 0x000fe200078e0005 */
[C---:B------:R-:W-:Y:S01]  /*1890*/  ISETP.GT.U32.AND P5, PT, R246.reuse, R14, PT ;  /* 0x0000000ef600720c */ /* 0x040fe20003fa4070 */
[----:B------:R-:W-:Y:S01]  /*18a0*/  @!P3 IMAD.MOV R10, RZ, RZ, -R10 ;  /* 0x000000ffff0ab224 */ /* 0x000fe200078e0a0a */
[----:B------:R-:W-:Y:S01]  /*18b0*/  ISETP.GE.AND P3, PT, R17, RZ, PT ;  /* 0x000000ff1100720c */ /* 0x000fe20003f66270 */
[----:B------:R-:W-:Y:S01]  /*18c0*/  @!P4 IMAD.MOV R11, RZ, RZ, -R11 ;  /* 0x000000ffff0bc224 */ /* 0x000fe200078e0a0b */
[----:B------:R-:W-:Y:S01]  /*18d0*/  ISETP.GT.U32.AND P4, PT, R246, R15, PT ;  /* 0x0000000ff600720c */ /* 0x000fe20003f84070 */
[--C-:B------:R-:W-:Y:S01]  /*18e0*/  @!P0 IMAD.IADD R13, R13, 0x1, -R246.reuse ;  /* 0x000000010d0d8824 */ /* 0x100fe200078e0af6 */
[----:B------:R-:W-:Y:S01]  /*18f0*/  IABS R71, R76 ;  /* 0x0000004c00477213 */ /* 0x000fe20000000000 */
[----:B------:R-:W-:Y:S01]  /*1900*/  @!P6 IMAD.IADD R12, R12, 0x1, -R246 ;  /* 0x000000010c0ce824 */ /* 0x000fe200078e0af6 */
[----:B------:R-:W-:Y:S01]  /*1910*/  ISETP.GE.AND P6, PT, R16, RZ, PT ;  /* 0x000000ff1000720c */ /* 0x000fe20003fc6270 */
[----:B------:R-:W-:Y:S01]  /*1920*/  IMAD.HI.U32 R6, R3, R18, RZ ;  /* 0x0000001203067227 */ /* 0x000fe200078e00ff */
[----:B------:R-:W-:Y:S01]  /*1930*/  ISETP.GT.U32.AND P0, PT, R246, R13, PT ;  /* 0x0000000df600720c */ /* 0x000fe20003f04070 */
[----:B------:R-:W-:Y:S01]  /*1940*/  STL [R1+0x1b14], R9 ;  /* 0x001b140901007387 */ /* 0x000fe20000100800 */
[C---:B------:R-:W-:Y:S01]  /*1950*/  LOP3.LUT R16, R4.reuse, 0x22, RZ, 0xfc, !PT ;  /* 0x0000002204107812 */ /* 0x040fe200078efcff */
[----:B------:R-:W-:Y:S01]  /*1960*/  @!P2 IMAD.MOV R12, RZ, RZ, -R12 ;  /* 0x000000ffff0ca224 */ /* 0x000fe200078e0a0c */
[----:B------:R-:W-:Y:S01]  /*1970*/  LOP3.LUT R78, R4, 0x8e, RZ, 0xfc, !PT ;  /* 0x0000008e044e7812 */ /* 0x000fe200078efcff */
[--C-:B------:R-:W-:Y:S01]  /*1980*/  @!P5 IMAD.IADD R14, R14, 0x1, -R246.reuse ;  /* 0x000000010e0ed824 */ /* 0x100fe200078e0af6 */
[----:B------:R-:W-:Y:S01]  /*1990*/  IABS R17, R16 ;  /* 0x0000001000117213 */ /* 0x000fe20000000000 */
[--C-:B------:R-:W-:Y:S01]  /*19a0*/  @!P4 IMAD.IADD R15, R15, 0x1, -R246.reuse ;  /* 0x000000010f0fc824 */ /* 0x100fe200078e0af6 */
[----:B------:R-:W-:Y:S01]  /*19b0*/  ISETP.GE.AND P2, PT, R16, RZ, PT ;  /* 0x000000ff1000720c */ /* 0x000fe20003f46270 */
[C---:B------:R-:W-:Y:S01]  /*19c0*/  IMAD.HI.U32 R16, R3.reuse, R20, RZ ;  /* 0x0000001403107227 */ /* 0x040fe200078e00ff */
[C---:B------:R-:W-:Y:S01]  /*19d0*/  ISETP.GT.U32.AND P5, PT, R246.reuse, R14, PT ;  /* 0x0000000ef600720c */ /* 0x040fe20003fa4070 */
[----:B------:R-:W-:Y:S01]  /*19e0*/  STL [R1+0x1b18], R10 ;  /* 0x001b180a01007387 */ /* 0x000fe20000100800 */
[----:B------:R-:W-:Y:S01]  /*19f0*/  ISETP.GT.U32.AND P4, PT, R246, R15, PT ;  /* 0x0000000ff600720c */ /* 0x000fe20003f84070 */
[----:B------:R-:W-:Y:S01]  /*1a00*/  IMAD.HI.U32 R5, R3, R17, RZ ;  /* 0x0000001103057227 */ /* 0x000fe200078e00ff */
[C---:B------:R-:W-:Y:S01]  /*1a10*/  LOP3.LUT R81, R4.reuse, 0x9c, RZ, 0xfc, !PT ;  /* 0x0000009c04517812 */ /* 0x040fe200078efcff */
[----:B------:R2:W-:Y:S01]  /*1a20*/  STL [R1+0x1b1c], R11 ;  /* 0x001b1c0b01007387 */ /* 0x0005e20000100800 */
[C---:B------:R-:W-:Y:S01]  /*1a30*/  LOP3.LUT R82, R4.reuse, 0x9e, RZ, 0xfc, !PT ;  /* 0x0000009e04527812 */ /* 0x040fe200078efcff */
[----:B------:R-:W-:Y:S01]  /*1a40*/  @!P0 IMAD.IADD R13, R13, 0x1, -R246 ;  /* 0x000000010d0d8824 */ /* 0x000fe200078e0af6 */
[----:B------:R-:W-:Y:S01]  /*1a50*/  ISETP.GE.AND P0, PT, R19, RZ, PT ;  /* 0x000000ff1300720c */ /* 0x000fe20003f06270 */
[----:B------:R-:W-:Y:S01]  /*1a60*/  IMAD.MOV R5, RZ, RZ, -R5 ;  /* 0x000000ffff057224 */ /* 0x000fe200078e0a05 */
[----:B------:R-:W-:Y:S01]  /*1a70*/  LOP3.LUT R83, R4, 0xa0, RZ, 0xfc, !PT ;  /* 0x000000a004537812 */ /* 0x000fe200078efcff */
[----:B------:R-:W-:Y:S01]  /*1a80*/  IMAD.MOV R19, RZ, RZ, -R6 ;  /* 0x000000ffff137224 */ /* 0x000fe200078e0a06 */
[----:B------:R-:W-:Y:S01]  /*1a90*/  IABS R79, R82 ;  /* 0x00000052004f7213 */ /* 0x000fe20000000000 */
[----:B------:R-:W-:Y:S01]  /*1aa0*/  IMAD.MOV R21, RZ, RZ, -R16 ;  /* 0x000000ffff157224 */ /* 0x000fe200078e0a10 */
[----:B------:R-:W-:Y:S01]  /*1ab0*/  IABS R80, R83 ;  /* 0x0000005300507213 */ /* 0x000fe20000000000 */
[----:B------:R-:W-:Y:S01]  /*1ac0*/  IMAD R16, R246, R5, R17 ;  /* 0x00000005f6107224 */ /* 0x000fe200078e0211 */
[----:B------:R-:W-:Y:S01]  /*1ad0*/  LOP3.LUT R5, R4, 0x28, RZ, 0xfc, !PT ;  /* 0x0000002804057812 */ /* 0x000fe200078efcff */
[----:B------:R-:W-:Y:S01]  /*1ae0*/  IMAD R17, R246, R19, R18 ;  /* 0x00000013f6117224 */ /* 0x000fe200078e0212 */
[C---:B------:R-:W-:Y:S01]  /*1af0*/  LOP3.LUT R85, R4.reuse, 0xa4, RZ, 0xfc, !PT ;  /* 0x000000a404557812 */ /* 0x040fe200078efcff */
[--C-:B------:R-:W-:Y:S01]  /*1b00*/  @!P4 IMAD.IADD R15, R15, 0x1, -R246.reuse ;  /* 0x000000010f0fc824 */ /* 0x100fe200078e0af6 */
[----:B------:R-:W-:Y:S01]  /*1b10*/  LOP3.LUT R87, R4, 0xa8, RZ, 0xfc, !PT ;  /* 0x000000a804577812 */ /* 0x000fe200078efcff */
[----:B------:R-:W-:Y:S01]  /*1b20*/  @!P5 IMAD.IADD R14, R14, 0x1, -R246 ;  /* 0x000000010e0ed824 */ /* 0x000fe200078e0af6 */
[C---:B------:R-:W-:Y:S01]  /*1b30*/  ISETP.GT.U32.AND P4, PT, R246.reuse, R17, PT ;  /* 0x00000011f600720c */ /* 0x040fe20003f84070 */
[----:B------:R-:W-:Y:S01]  /*1b40*/  IMAD R18, R246, R21, R20 ;  /* 0x00000015f6127224 */ /* 0x000fe200078e0214 */
[----:B------:R-:W-:Y:S01]  /*1b50*/  ISETP.GE.AND P5, PT, R22, RZ, PT ;  /* 0x000000ff1600720c */ /* 0x000fe20003fa6270 */
[----:B------:R-:W-:Y:S01]  /*1b60*/  @!P1 IMAD.MOV R13, RZ, RZ, -R13 ;  /* 0x000000ffff0d9224 */ /* 0x000fe200078e0a0d */
[C---:B------:R-:W-:Y:S01]  /*1b70*/  ISETP.GT.U32.AND P1, PT, R246.reuse, R16, PT ;  /* 0x00000010f600720c */ /* 0x040fe20003f24070 */
[----:B------:R-:W-:Y:S01]  /*1b80*/  @!P3 IMAD.MOV R14, RZ, RZ, -R14 ;  /* 0x000000ffff0eb224 */ /* 0x000fe200078e0a0e */
[----:B------:R-:W-:Y:S01]  /*1b90*/  IABS R21, R5 ;  /* 0x0000000500157213 */ /* 0x000fe20000000000 */
[----:B------:R-:W-:Y:S01]  /*1ba0*/  @!P6 IMAD.MOV R15, RZ, RZ, -R15 ;  /* 0x000000ffff0fe224 */ /* 0x000fe200078e0a0f */
[----:B------:R-:W-:Y:S01]  /*1bb0*/  IABS R22, R28 ;  /* 0x0000001c00167213 */ /* 0x000fe20000000000 */
[----:B------:R-:W-:Y:S01]  /*1bc0*/  IMAD.HI.U32 R19, R3, R24, RZ ;  /* 0x0000001803137227 */ /* 0x000fe200078e00ff */
[----:B------:R-:W-:Y:S01]  /*1bd0*/  ISETP.GE.AND P3, PT, R5, RZ, PT ;  /* 0x000000ff0500720c */ /* 0x000fe20003f66270 */
[----:B------:R3:W-:Y:S01]  /*1be0*/  STL [R1+0x1b20], R12 ;  /* 0x001b200c01007387 */ /* 0x0007e20000100800 */
[----:B------:R-:W-:Y:S01]  /*1bf0*/  ISETP.GT.U32.AND P6, PT, R246, R18, PT ;  /* 0x00000012f600720c */ /* 0x000fe20003fc4070 */
[----:B------:R-:W-:Y:S01]  /*1c00*/  @!P4 IMAD.IADD R17, R17, 0x1, -R246 ;  /* 0x000000011111c824 */ /* 0x000fe200078e0af6 */
[----:B------:R-:W-:Y:S01]  /*1c10*/  LOP3.LUT R88, R4, 0xaa, RZ, 0xfc, !PT ;  /* 0x000000aa04587812 */ /* 0x000fe200078efcff */
[C---:B------:R-:W-:Y:S01]  /*1c20*/  IMAD.HI.U32 R5, R3.reuse, R21, RZ ;  /* 0x0000001503057227 */ /* 0x040fe200078e00ff */
[----:B------:R-:W-:Y:S01]  /*1c30*/  IABS R84, R87 ;  /* 0x0000005700547213 */ /* 0x000fe20000000000 */
[----:B------:R4:W-:Y:S01]  /*1c40*/  STL [R1+0x1b28], R13 ;  /* 0x001b280d01007387 */ /* 0x0009e20000100800 */
[----:B------:R-:W-:Y:S01]  /*1c50*/  ISETP.GT.U32.AND P4, PT, R246, R17, PT ;  /* 0x00000011f600720c */ /* 0x000fe20003f84070 */
[----:B------:R-:W-:Y:S01]  /*1c60*/  IMAD.HI.U32 R6, R3, R22, RZ ;  /* 0x0000001603067227 */ /* 0x000fe200078e00ff */
[----:B------:R-:W-:-:S02]  /*1c70*/  IABS R86, R88 ;  /* 0x0000005800567213 */ /* 0x000fc40000000000 */
[C---:B------:R-:W-:Y:S01]  /*1c80*/  LOP3.LUT R89, R4.reuse, 0xac, RZ, 0xfc, !PT ;  /* 0x000000ac04597812 */ /* 0x040fe200078efcff */
[----:B------:R-:W-:Y:S01]  /*1c90*/  IMAD.HI.U32 R20, R3, R26, RZ ;  /* 0x0000001a03147227 */ /* 0x000fe200078e00ff */
[C---:B------:R-:W-:Y:S02]  /*1ca0*/  LOP3.LUT R90, R4.reuse, 0xae, RZ, 0xfc, !PT ;  /* 0x000000ae045a7812 */ /* 0x040fe400078efcff */
[C---:B------:R-:W-:Y:S01]  /*1cb0*/  LOP3.LUT R91, R4.reuse, 0xb0, RZ, 0xfc, !PT ;  /* 0x000000b0045b7812 */ /* 0x040fe200078efcff */
[----:B------:R-:W-:Y:S01]  /*1cc0*/  IMAD.MOV R5, RZ, RZ, -R5 ;  /* 0x000000ffff057224 */ /* 0x000fe200078e0a05 */
[C---:B------:R-:W-:Y:S01]  /*1cd0*/  LOP3.LUT R92, R4.reuse, 0xb2, RZ, 0xfc, !PT ;  /* 0x000000b2045c7812 */ /* 0x040fe200078efcff */
[----:B------:R-:W-:Y:S01]  /*1ce0*/  IMAD.MOV R23, RZ, RZ, -R6 ;  /* 0x000000ffff177224 */ /* 0x000fe200078e0a06 */
[C---:B------:R-:W-:Y:S01]  /*1cf0*/  LOP3.LUT R93, R4.reuse, 0xb4, RZ, 0xfc, !PT ;  /* 0x000000b4045d7812 */ /* 0x040fe200078efcff */
[----:B------:R-:W-:Y:S01]  /*1d00*/  IMAD.MOV R25, RZ, RZ, -R19 ;  /* 0x000000ffff197224 */ /* 0x000fe200078e0a13 */
[C---:B------:R-:W-:Y:S01]  /*1d10*/  LOP3.LUT R95, R4.reuse, 0xba, RZ, 0xfc, !PT ;  /* 0x000000ba045f7812 */ /* 0x040fe200078efcff */
[----:B------:R-:W-:Y:S01]  /*1d20*/  IMAD.MOV R27, RZ, RZ, -R20 ;  /* 0x000000ffff1b7224 */ /* 0x000fe200078e0a14 */
[----:B------:R-:W-:Y:S01]  /*1d30*/  LOP3.LUT R98, R4, 0xbc, RZ, 0xfc, !PT ;  /* 0x000000bc04627812 */ /* 0x000fe200078efcff */
[----:B------:R-:W-:Y:S01]  /*1d40*/  @!P1 IMAD.IADD R16, R16, 0x1, -R246 ;  /* 0x0000000110109824 */ /* 0x000fe200078e0af6 */
[----:B------:R-:W-:Y:S01]  /*1d50*/  LOP3.LUT R99, R4, 0xbe, RZ, 0xfc, !PT ;  /* 0x000000be04637812 */ /* 0x000fe200078efcff */
[C---:B------:R-:W-:Y:S01]  /*1d60*/  IMAD R19, R246.reuse, R5, R21 ;  /* 0x00000005f6137224 */ /* 0x040fe200078e0215 */
[----:B------:R-:W-:Y:S01]  /*1d70*/  IABS R94, R98 ;  /* 0x00000062005e7213 */ /* 0x000fe20000000000 */
[C---:B------:R-:W-:Y:S01]  /*1d80*/  IMAD R20, R246.reuse, R23, R22 ;  /* 0x00000017f6147224 */ /* 0x040fe200078e0216 */
[C---:B------:R-:W-:Y:S01]  /*1d90*/  ISETP.GT.U32.AND P1, PT, R246.reuse, R16, PT ;  /* 0x00000010f600720c */ /* 0x040fe20003f24070 */
[--C-:B------:R-:W-:Y:S01]  /*1da0*/  @!P4 IMAD.IADD R17, R17, 0x1, -R246.reuse ;  /* 0x000000011111c824 */ /* 0x100fe200078e0af6 */
[----:B------:R-:W-:Y:S01]  /*1db0*/  ISETP.GT.U32.AND P4, PT, R246, R19, PT ;  /* 0x00000013f600720c */ /* 0x000fe20003f84070 */
[----:B------:R-:W-:Y:S01]  /*1dc0*/  @!P6 IMAD.IADD R18, R18, 0x1, -R246 ;  /* 0x000000011212e824 */ /* 0x000fe200078e0af6 */
[C---:B------:R-:W-:Y:S01]  /*1dd0*/  ISETP.GT.U32.AND P6, PT, R246.reuse, R20, PT ;  /* 0x00000014f600720c */ /* 0x040fe20003fc4070 */
[C---:B------:R-:W-:Y:S01]  /*1de0*/  IMAD R21, R246.reuse, R25, R24 ;  /* 0x00000019f6157224 */ /* 0x040fe200078e0218 */
[----:B------:R-:W-:Y:S01]  /*1df0*/  IABS R23, R31 ;  /* 0x0000001f00177213 */ /* 0x000fe20000000000 */
[C---:B------:R-:W-:Y:S01]  /*1e00*/  IMAD R22, R246.reuse, R27, R26 ;  /* 0x0000001bf6167224 */ /* 0x040fe200078e021a */
[----:B------:R-:W-:Y:S01]  /*1e10*/  IABS R24, R32 ;  /* 0x0000002000187213 */ /* 0x000fe20000000000 */
[----:B------:R-:W-:Y:S01]  /*1e20*/  @!P0 IMAD.MOV R17, RZ, RZ, -R17 ;  /* 0x000000ffff118224 */ /* 0x000fe200078e0a11 */
[----:B------:R-:W-:Y:S01]  /*1e30*/  ISETP.GT.U32.AND P0, PT, R246, R21, PT ;  /* 0x00000015f600720c */ /* 0x000fe20003f04070 */
[----:B------:R-:W-:Y:S01]  /*1e40*/  IMAD.HI.U32 R5, R3, R23, RZ ;  /* 0x0000001703057227 */ /* 0x000fe200078e00ff */
[----:B------:R-:W-:-:S02]  /*1e50*/  IABS R26, R33 ;  /* 0x00000021001a7213 */ /* 0x000fc40000000000 */
[----:B------:R-:W-:Y:S01]  /*1e60*/  IABS R27, R34 ;  /* 0x00000022001b7213 */ /* 0x000fe20000000000 */
[--C-:B------:R-:W-:Y:S01]  /*1e70*/  @!P1 IMAD.IADD R16, R16, 0x1, -R246.reuse ;  /* 0x0000000110109824 */ /* 0x100fe200078e0af6 */
[----:B------:R-:W-:Y:S01]  /*1e80*/  ISETP.GE.AND P1, PT, R28, RZ, PT ;  /* 0x000000ff1c00720c */ /* 0x000fe20003f26270 */
[--C-:B------:R-:W-:Y:S01]  /*1e90*/  @!P4 IMAD.IADD R19, R19, 0x1, -R246.reuse ;  /* 0x000000011313c824 */ /* 0x100fe200078e0af6 */
[----:B------:R-:W-:Y:S01]  /*1ea0*/  ISETP.GT.U32.AND P4, PT, R246, R18, PT ;  /* 0x00000012f600720c */ /* 0x000fe20003f84070 */
[----:B------:R-:W-:Y:S01]  /*1eb0*/  @!P6 IMAD.IADD R20, R20, 0x1, -R246 ;  /* 0x000000011414e824 */ /* 0x000fe200078e0af6 */
[----:B------:R-:W-:Y:S01]  /*1ec0*/  IABS R28, R35 ;  /* 0x00000023001c7213 */ /* 0x000fe20000000000 */
[----:B------:R-:W-:Y:S01]  /*1ed0*/  @!P2 IMAD.MOV R16, RZ, RZ, -R16 ;  /* 0x000000ffff10a224 */ /* 0x000fe200078e0a10 */
[C---:B------:R-:W-:Y:S01]  /*1ee0*/  ISETP.GT.U32.AND P2, PT, R246.reuse, R19, PT ;  /* 0x00000013f600720c */ /* 0x040fe20003f44070 */
[----:B------:R-:W-:Y:S01]  /*1ef0*/  IMAD.HI.U32 R6, R3, R24, RZ ;  /* 0x0000001803067227 */ /* 0x000fe200078e00ff */
[----:B------:R-:W-:-:S02]  /*1f00*/  ISETP.GT.U32.AND P6, PT, R246, R20, PT ;  /* 0x00000014f600720c */ /* 0x000fc40003fc4070 */
[C---:B------:R-:W-:Y:S01]  /*1f10*/  LOP3.LUT R100, R4.reuse, 0xc0, RZ, 0xfc, !PT ;  /* 0x000000c004647812 */ /* 0x040fe200078efcff */
[----:B------:R-:W-:Y:S01]  /*1f20*/  IMAD.MOV R5, RZ, RZ, -R5 ;  /* 0x000000ffff057224 */ /* 0x000fe200078e0a05 */
[C---:B------:R-:W-:Y:S01]  /*1f30*/  LOP3.LUT R102, R4.reuse, 0xc4, RZ, 0xfc, !PT ;  /* 0x000000c404667812 */ /* 0x040fe200078efcff */
[----:B------:R-:W-:Y:S01]  /*1f40*/  IMAD.MOV R25, RZ, RZ, -R6 ;  /* 0x000000ffff197224 */ /* 0x000fe200078e0a06 */
[----:B------:R-:W-:Y:S01]  /*1f50*/  LOP3.LUT R101, R4, 0xc2, RZ, 0xfc, !PT ;  /* 0x000000c204657812 */ /* 0x000fe200078efcff */
[----:B------:R-:W-:Y:S01]  /*1f60*/  @!P4 IMAD.IADD R18, R18, 0x1, -R246 ;  /* 0x000000011212c824 */ /* 0x000fe200078e0af6 */
[C---:B------:R-:W-:Y:S01]  /*1f70*/  ISETP.GT.U32.AND P4, PT, R246.reuse, R22, PT ;  /* 0x00000016f600720c */ /* 0x040fe20003f84070 */
[C---:B------:R-:W-:Y:S01]  /*1f80*/  IMAD R23, R246.reuse, R5, R23 ;  /* 0x00000005f6177224 */ /* 0x040fe200078e0217 */
[----:B------:R-:W-:Y:S01]  /*1f90*/  IABS R97, R102 ;  /* 0x0000006600617213 */ /* 0x000fe20000000000 */
[C---:B------:R-:W-:Y:S01]  /*1fa0*/  IMAD R24, R246.reuse, R25, R24 ;  /* 0x00000019f6187224 */ /* 0x040fe200078e0218 */
[----:B------:R-:W-:Y:S01]  /*1fb0*/  IABS R96, R101 ;  /* 0x0000006500607213 */ /* 0x000fe20000000000 */
[--C-:B------:R-:W-:Y:S01]  /*1fc0*/  @!P2 IMAD.IADD R19, R19, 0x1, -R246.reuse ;  /* 0x000000011313a824 */ /* 0x100fe200078e0af6 */
[----:B------:R-:W-:Y:S01]  /*1fd0*/  ISETP.GT.U32.AND P2, PT, R246, R23, PT ;  /* 0x00000017f600720c */ /* 0x000fe20003f44070 */
[--C-:B------:R-:W-:Y:S01]  /*1fe0*/  @!P6 IMAD.IADD R20, R20, 0x1, -R246.reuse ;  /* 0x000000011414e824 */ /* 0x100fe200078e0af6 */
[----:B------:R-:W-:Y:S01]  /*1ff0*/  ISETP.GT.U32.AND P6, PT, R246, R24, PT ;  /* 0x00000018f600720c */ /* 0x000fe20003fc4070 */
[----:B------:R-:W-:Y:S01]  /*2000*/  @!P0 IMAD.IADD R21, R21, 0x1, -R246 ;  /* 0x0000000115158824 */ /* 0x000fe200078e0af6 */
[----:B------:R-:W-:Y:S01]  /*2010*/  ISETP.GE.AND P0, PT, R29, RZ, PT ;  /* 0x000000ff1d00720c */ /* 0x000fe20003f06270 */
[----:B------:R-:W-:Y:S01]  /*2020*/  IMAD.HI.U32 R5, R3, R26, RZ ;  /* 0x0000001a03057227 */ /* 0x000fe200078e00ff */
[----:B------:R-:W-:-:S02]  /*2030*/  LOP3.LUT R103, R4, 0xc6, RZ, 0xfc, !PT ;  /* 0x000000c604677812 */ /* 0x000fc400078efcff */
[----:B------:R-:W-:Y:S01]  /*2040*/  LOP3.LUT R109, R4, 0xd4, RZ, 0xfc, !PT ;  /* 0x000000d4046d7812 */ /* 0x000fe200078efcff */
[--C-:B------:R-:W-:Y:S01]  /*2050*/  @!P4 IMAD.IADD R22, R22, 0x1, -R246.reuse ;  /* 0x000000011616c824 */ /* 0x100fe200078e0af6 */
[----:B------:R-:W-:Y:S01]  /*2060*/  ISETP.GE.AND P4, PT, R30, RZ, PT ;  /* 0x000000ff1e00720c */ /* 0x000fe20003f86270 */
[----:B------:R-:W-:Y:S01]  /*2070*/  IMAD.HI.U32 R6, R3, R27, RZ ;  /* 0x0000001b03067227 */ /* 0x000fe200078e00ff */
[----:B------:R-:W-:Y:S02]  /*2080*/  LOP3.LUT R30, R4, 0x38, RZ, 0xfc, !PT ;  /* 0x00000038041e7812 */ /* 0x000fe400078efcff */
[----:B------:R-:W-:Y:S01]  /*2090*/  IABS R105, R109 ;  /* 0x0000006d00697213 */ /* 0x000fe20000000000 */
[--C-:B------:R-:W-:Y:S01]  /*20a0*/  @!P2 IMAD.IADD R23, R23, 0x1, -R246.reuse ;  /* 0x000000011717a824 */ /* 0x100fe200078e0af6 */
[----:B------:R-:W-:Y:S01]  /*20b0*/  ISETP.GT.U32.AND P2, PT, R246, R21, PT ;  /* 0x00000015f600720c */ /* 0x000fe20003f44070 */
[----:B------:R-:W-:Y:S01]  /*20c0*/  @!P6 IMAD.IADD R24, R24, 0x1, -R246 ;  /* 0x000000011818e824 */ /* 0x000fe200078e0af6 */
[C---:B------:R-:W-:Y:S01]  /*20d0*/  ISETP.GT.U32.AND P6, PT, R246.reuse, R22, PT ;  /* 0x00000016f600720c */ /* 0x040fe20003fc4070 */
[----:B------:R-:W-:Y:S01]  /*20e0*/  @!P5 IMAD.MOV R18, RZ, RZ, -R18 ;  /* 0x000000ffff12d224 */ /* 0x000fe200078e0a12 */
[----:B------:R-:W-:Y:S01]  /*20f0*/  ISETP.GT.U32.AND P5, PT, R246, R23, PT ;  /* 0x00000017f600720c */ /* 0x000fe20003fa4070 */
[----:B------:R-:W-:Y:S01]  /*2100*/  IMAD.MOV R5, RZ, RZ, -R5 ;  /* 0x000000ffff057224 */ /* 0x000fe200078e0a05 */
[C---:B------:R-:W-:Y:S01]  /*2110*/  LOP3.LUT R108, R4.reuse, 0xd2, RZ, 0xfc, !PT ;  /* 0x000000d2046c7812 */ /* 0x040fe200078efcff */
[----:B------:R-:W-:Y:S01]  /*2120*/  IMAD.MOV R6, RZ, RZ, -R6 ;  /* 0x000000ffff067224 */ /* 0x000fe200078e0a06 */
[----:B------:R-:W-:Y:S01]  /*2130*/  LOP3.LUT R110, R4, 0xd6, RZ, 0xfc, !PT ;  /* 0x000000d6046e7812 */ /* 0x000fe200078efcff */
[----:B------:R-:W-:Y:S01]  /*2140*/  IMAD R25, R246, R5, R26 ;  /* 0x00000005f6197224 */ /* 0x000fe200078e021a */
[----:B------:R-:W-:Y:S01]  /*2150*/  LOP3.LUT R111, R4, 0xd8, RZ, 0xfc, !PT ;  /* 0x000000d8046f7812 */ /* 0x000fe200078efcff */
[C---:B------:R-:W-:Y:S01]  /*2160*/  IMAD R26, R246.reuse, R6, R27 ;  /* 0x00000006f61a7224 */ /* 0x040fe200078e021b */
[----:B------:R-:W-:Y:S01]  /*2170*/  IABS R27, R30 ;  /* 0x0000001e001b7213 */ /* 0x000fe20000000000 */
[----:B------:R-:W-:Y:S01]  /*2180*/  @!P3 IMAD.MOV R19, RZ, RZ, -R19 ;  /* 0x000000ffff13b224 */ /* 0x000fe200078e0a13 */
[----:B------:R-:W-:Y:S01]  /*2190*/  ISETP.GT.U32.AND P3, PT, R246, R24, PT ;  /* 0x00000018f600720c */ /* 0x000fe20003f64070 */
[--C-:B------:R-:W-:Y:S01]  /*21a0*/  @!P2 IMAD.IADD R21, R21, 0x1, -R246.reuse ;  /* 0x000000011515a824 */ /* 0x100fe200078e0af6 */
[----:B------:R-:W-:Y:S01]  /*21b0*/  ISETP.GE.AND P2, PT, R31, RZ, PT ;  /* 0x000000ff1f00720c */ /* 0x000fe20003f46270 */
[----:B------:R-:W-:Y:S01]  /*21c0*/  @!P6 IMAD.IADD R22, R22, 0x1, -R246 ;  /* 0x000000011616e824 */ /* 0x000fe200078e0af6 */
[----:B------:R-:W-:Y:S01]  /*21d0*/  ISETP.GT.U32.AND P6, PT, R246, R26, PT ;  /* 0x0000001af600720c */ /* 0x000fe20003fc4070 */
[----:B------:R-:W-:Y:S01]  /*21e0*/  IMAD.HI.U32 R5, R3, R27, RZ ;  /* 0x0000001b03057227 */ /* 0x000fe200078e00ff */
[----:B------:R-:W-:-:S02]  /*21f0*/  IABS R106, R110 ;  /* 0x0000006e006a7213 */ /* 0x000fc40000000000 */
[----:B------:R-:W-:Y:S01]  /*2200*/  LOP3.LUT R112, R4, 0xda, RZ, 0xfc, !PT ;  /* 0x000000da04707812 */ /* 0x000fe200078efcff */
[----:B------:R-:W-:Y:S01]  /*2210*/  @!P5 IMAD.IADD R23, R23, 0x1, -R246 ;  /* 0x000000011717d824 */ /* 0x000fe200078e0af6 */
[----:B------:R-:W-:Y:S01]  /*2220*/  ISETP.GE.AND P5, PT, R32, RZ, PT ;  /* 0x000000ff2000720c */ /* 0x000fe20003fa6270 */
[----:B------:R-:W-:Y:S01]  /*2230*/  IMAD.HI.U32 R6, R3, R28, RZ ;  /* 0x0000001c03067227 */ /* 0x000fe200078e00ff */
[C---:B------:R-:W-:Y:S02]  /*2240*/  LOP3.LUT R32, R4.reuse, 0x40, RZ, 0xfc, !PT ;  /* 0x0000004004207812 */ /* 0x040fe400078efcff */
[----:B------:R-:W-:Y:S01]  /*2250*/  IABS R107, R111 ;  /* 0x0000006f006b7213 */ /* 0x000fe20000000000 */
[----:B------:R-:W-:Y:S01]  /*2260*/  IMAD.MOV R5, RZ, RZ, -R5 ;  /* 0x000000ffff057224 */ /* 0x000fe200078e0a05 */
[----:B------:R-:W-:Y:S01]  /*2270*/  LOP3.LUT R113, R4, 0xdc, RZ, 0xfc, !PT ;  /* 0x000000dc04717812 */ /* 0x000fe200078efcff */
[----:B------:R-:W-:Y:S01]  /*2280*/  @!P1 IMAD.MOV R20, RZ, RZ, -R20 ;  /* 0x000000ffff149224 */ /* 0x000fe200078e0a14 */
[----:B------:R-:W-:Y:S01]  /*2290*/  ISETP.GT.U32.AND P1, PT, R246, R25, PT ;  /* 0x00000019f600720c */ /* 0x000fe20003f24070 */
[----:B------:R-:W-:Y:S01]  /*22a0*/  IMAD.MOV R29, RZ, RZ, -R6 ;  /* 0x000000ffff1d7224 */ /* 0x000fe200078e0a06 */
[----:B------:R-:W-:Y:S01]  /*22b0*/  LOP3.LUT R6, R4, 0x3e, RZ, 0xfc, !PT ;  /* 0x0000003e04067812 */ /* 0x000fe200078efcff */
[----:B------:R-:W-:Y:S01]  /*22c0*/  IMAD R27, R246, R5, R27 ;  /* 0x00000005f61b7224 */ /* 0x000fe200078e021b */
[----:B------:R-:W-:Y:S01]  /*22d0*/  LOP3.LUT R5, R4, 0x3c, RZ, 0xfc, !PT ;  /* 0x0000003c04057812 */ /* 0x000fe200078efcff */
[--C-:B------:R-:W-:Y:S01]  /*22e0*/  @!P3 IMAD.IADD R24, R24, 0x1, -R246.reuse ;  /* 0x000000011818b824 */ /* 0x100fe200078e0af6 */
[----:B------:R-:W-:Y:S01]  /*22f0*/  ISETP.GE.AND P3, PT, R33, RZ, PT ;  /* 0x000000ff2100720c */ /* 0x000fe20003f66270 */
[----:B------:R-:W-:Y:S01]  /*2300*/  @!P6 IMAD.IADD R26, R26, 0x1, -R246 ;  /* 0x000000011a1ae824 */ /* 0x000fe200078e0af6 */
[----:B------:R-:W-:Y:S01]  /*2310*/  ISETP.GE.AND P6, PT, R30, RZ, PT ;  /* 0x000000ff1e00720c */ /* 0x000fe20003fc6270 */
[C---:B------:R-:W-:Y:S01]  /*2320*/  IMAD R28, R246.reuse, R29, R28 ;  /* 0x0000001df61c7224 */ /* 0x040fe200078e021c */
[----:B------:R-:W-:Y:S01]  /*2330*/  IABS R29, R5 ;  /* 0x00000005001d7213 */ /* 0x000fe20000000000 */
[----:B------:R-:W-:Y:S01]  /*2340*/  @!P2 IMAD.MOV R23, RZ, RZ, -R23 ;  /* 0x000000ffff17a224 */ /* 0x000fe200078e0a17 */
[C---:B------:R-:W-:Y:S01]  /*2350*/  ISETP.GT.U32.AND P2, PT, R246.reuse, R27, PT ;  /* 0x0000001bf600720c */ /* 0x040fe20003f44070 */
[----:B------:R-:W-:Y:S01]  /*2360*/  @!P4 IMAD.MOV R22, RZ, RZ, -R22 ;  /* 0x000000ffff16c224 */ /* 0x000fe200078e0a16 */
[C---:B------:R-:W-:Y:S01]  /*2370*/  ISETP.GT.U32.AND P4, PT, R246.reuse, R26, PT ;  /* 0x0000001af600720c */ /* 0x040fe20003f84070 */
[----:B------:R-:W-:Y:S01]  /*2380*/  @!P5 IMAD.MOV R24, RZ, RZ, -R24 ;  /* 0x000000ffff18d224 */ /* 0x000fe200078e0a18 */
[----:B------:R-:W-:Y:S01]  /*2390*/  ISETP.GT.U32.AND P5, PT, R246, R28, PT ;  /* 0x0000001cf600720c */ /* 0x000fe20003fa4070 */
[----:B------:R-:W-:Y:S01]  /*23a0*/  @!P1 IMAD.IADD R25, R25, 0x1, -R246 ;  /* 0x0000000119199824 */ /* 0x000fe200078e0af6 */
[----:B------:R-:W-:Y:S01]  /*23b0*/  ISETP.GE.AND P1, PT, R34, RZ, PT ;  /* 0x000000ff2200720c */ /* 0x000fe20003f26270 */
[----:B------:R-:W-:Y:S01]  /*23c0*/  @!P0 IMAD.MOV R21, RZ, RZ, -R21 ;  /* 0x000000ffff158224 */ /* 0x000fe200078e0a15 */
[----:B------:R-:W-:Y:S01]  /*23d0*/  IABS R30, R6 ;  /* 0x00000006001e7213 */ /* 0x000fe20000000000 */
[----:B------:R-:W-:Y:S01]  /*23e0*/  IMAD.HI.U32 R66, R3, R70, RZ ;  /* 0x0000004603427227 */ /* 0x000fe200078e00ff */
[----:B------:R-:W-:-:S02]  /*23f0*/  ISETP.GT.U32.AND P0, PT, R246, R25, PT ;  /* 0x00000019f600720c */ /* 0x000fc40003f04070 */
[----:B------:R-:W-:Y:S01]  /*2400*/  LOP3.LUT R33, R4, 0x44, RZ, 0xfc, !PT ;  /* 0x0000004404217812 */ /* 0x000fe200078efcff */
[--C-:B------:R-:W-:Y:S01]  /*2410*/  @!P2 IMAD.IADD R27, R27, 0x1, -R246.reuse ;  /* 0x000000011b1ba824 */ /* 0x100fe200078e0af6 */
[----:B------:R-:W-:Y:S01]  /*2420*/  ISETP.GE.AND P2, PT, R6, RZ, PT ;  /* 0x000000ff0600720c */ /* 0x000fe20003f46270 */
[--C-:B------:R-:W-:Y:S01]  /*2430*/  @!P4 IMAD.IADD R26, R26, 0x1, -R246.reuse ;  /* 0x000000011a1ac824 */ /* 0x100fe200078e0af6 */
[----:B------:R-:W-:Y:S01]  /*2440*/  ISETP.GE.AND P4, PT, R5, RZ, PT ;  /* 0x000000ff0500720c */ /* 0x000fe20003f86270 */
[--C-:B------:R-:W-:Y:S01]  /*2450*/  @!P5 IMAD.IADD R28, R28, 0x1, -R246.reuse ;  /* 0x000000011c1cd824 */ /* 0x100fe200078e0af6 */
[----:B------:R-:W-:Y:S01]  /*2460*/  ISETP.GT.U32.AND P5, PT, R246, R27, PT ;  /* 0x0000001bf600720c */ /* 0x000fe20003fa4070 */
[----:B------:R-:W-:Y:S01]  /*2470*/  IMAD.HI.U32 R5, R3, R29, RZ ;  /* 0x0000001d03057227 */ /* 0x000fe200078e00ff */
[----:B------:R-:W-:Y:S02]  /*2480*/  IABS R34, R39 ;  /* 0x0000002700227213 */ /* 0x000fe40000000000 */
[C---:B------:R-:W-:Y:S01]  /*2490*/  LOP3.LUT R114, R4.reuse, 0xde, RZ, 0xfc, !PT ;  /* 0x000000de04727812 */ /* 0x040fe200078efcff */
[----:B------:R-:W-:Y:S01]  /*24a0*/  IMAD.MOV R5, RZ, RZ, -R5 ;  /* 0x000000ffff057224 */ /* 0x000fe200078e0a05 */
[----:B------:R-:W-:Y:S01]  /*24b0*/  LOP3.LUT R115, R4, 0xe0, RZ, 0xfc, !PT ;  /* 0x000000e004737812 */ /* 0x000fe200078efcff */
[----:B------:R-:W-:Y:S01]  /*24c0*/  @!P0 IMAD.IADD R25, R25, 0x1, -R246 ;  /* 0x0000000119198824 */ /* 0x000fe200078e0af6 */
[----:B------:R-:W-:Y:S01]  /*24d0*/  ISETP.GE.AND P0, PT, R35, RZ, PT ;  /* 0x000000ff2300720c */ /* 0x000fe20003f06270 */
[----:B------:R-:W-:Y:S01]  /*24e0*/  IMAD R29, R246, R5, R29 ;  /* 0x00000005f61d7224 */ /* 0x000fe200078e021d */
[C---:B------:R-:W-:Y:S01]  /*24f0*/  LOP3.LUT R5, R4.reuse, 0x42, RZ, 0xfc, !PT ;  /* 0x0000004204057812 */ /* 0x040fe200078efcff */
[----:B------:R-:W-:Y:S01]  /*2500*/  IMAD.HI.U32 R6, R3, R30, RZ ;  /* 0x0000001e03067227 */ /* 0x000fe200078e00ff */
[----:B------:R-:W-:-:S02]  /*2510*/  LOP3.LUT R116, R4, 0xe2, RZ, 0xfc, !PT ;  /* 0x000000e204747812 */ /* 0x000fc400078efcff */
[----:B------:R-:W-:Y:S01]  /*2520*/  LOP3.LUT R117, R4, 0xe4, RZ, 0xfc, !PT ;  /* 0x000000e404757812 */ /* 0x000fe200078efcff */
[----:B------:R-:W-:Y:S01]  /*2530*/  @!P3 IMAD.MOV R25, RZ, RZ, -R25 ;  /* 0x000000ffff19b224 */ /* 0x000fe200078e0a19 */
[C---:B------:R-:W-:Y:S01]  /*2540*/  ISETP.GT.U32.AND P3, PT, R246.reuse, R28, PT ;  /* 0x0000001cf600720c */ /* 0x040fe20003f64070 */
[----:B------:R-:W-:Y:S01]  /*2550*/  @!P5 IMAD.IADD R27, R27, 0x1, -R246 ;  /* 0x000000011b1bd824 */ /* 0x000fe200078e0af6 */
[----:B------:R-:W-:Y:S01]  /*2560*/  ISETP.GT.U32.AND P5, PT, R246, R29, PT ;  /* 0x0000001df600720c */ /* 0x000fe20003fa4070 */
[----:B------:R-:W-:Y:S01]  /*2570*/  IMAD.MOV R31, RZ, RZ, -R6 ;  /* 0x000000ffff1f7224 */ /* 0x000fe200078e0a06 */
[----:B------:R-:W-:Y:S01]  /*2580*/  LOP3.LUT R118, R4, 0xe6, RZ, 0xfc, !PT ;  /* 0x000000e604767812 */ /* 0x000fe200078efcff */
[----:B------:R-:W-:Y:S01]  /*2590*/  @!P1 IMAD.MOV R26, RZ, RZ, -R26 ;  /* 0x000000ffff1a9224 */ /* 0x000fe200078e0a1a */
[----:B------:R-:W-:Y:S01]  /*25a0*/  ISETP.GE.AND P1, PT, R32, RZ, PT ;  /* 0x000000ff2000720c */ /* 0x000fe20003f26270 */
[----:B------:R-:W-:Y:S01]  /*25b0*/  IMAD R30, R246, R31, R30 ;  /* 0x0000001ff61e7224 */ /* 0x000fe200078e021e */
[----:B------:R-:W-:Y:S01]  /*25c0*/  IABS R32, R32 ;  /* 0x0000002000207213 */ /* 0x000fe20000000000 */
[----:B------:R-:W-:Y:S01]  /*25d0*/  @!P6 IMAD.MOV R27, RZ, RZ, -R27 ;  /* 0x000000ffff1be224 */ /* 0x000fe200078e0a1b */
[----:B------:R-:W-:-:S02]  /*25e0*/  LOP3.LUT R119, R4, 0xea, RZ, 0xfc, !PT ;  /* 0x000000ea04777812 */ /* 0x000fc400078efcff */
[----:B------:R-:W-:Y:S01]  /*25f0*/  ISETP.GT.U32.AND P6, PT, R246, R30, PT ;  /* 0x0000001ef600720c */ /* 0x000fe20003fc4070 */
[----:B------:R-:W-:Y:S01]  /*2600*/  IMAD.MOV.U32 R31, RZ, RZ, R32 ;  /* 0x000000ffff1f7224 */ /* 0x000fe200078e0020 */
[----:B------:R-:W-:Y:S01]  /*2610*/  IABS R32, R5 ;  /* 0x0000000500207213 */ /* 0x000fe20000000000 */
[--C-:B------:R-:W-:Y:S01]  /*2620*/  @!P3 IMAD.IADD R28, R28, 0x1, -R246.reuse ;  /* 0x000000011c1cb824 */ /* 0x100fe200078e0af6 */
[----:B------:R-:W-:Y:S01]  /*2630*/  ISETP.GE.AND P3, PT, R5, RZ, PT ;  /* 0x000000ff0500720c */ /* 0x000fe20003f66270 */
[----:B------:R-:W-:Y:S01]  /*2640*/  @!P5 IMAD.IADD R29, R29, 0x1, -R246 ;  /* 0x000000011d1dd824 */ /* 0x000fe200078e0af6 */
[C---:B------:R-:W-:Y:S01]  /*2650*/  LOP3.LUT R121, R4.reuse, 0xec, RZ, 0xfc, !PT ;  /* 0x000000ec04797812 */ /* 0x040fe200078efcff */
[C---:B------:R-:W-:Y:S01]  /*2660*/  IMAD.HI.U32 R5, R3.reuse, R31, RZ ;  /* 0x0000001f03057227 */ /* 0x040fe200078e00ff */
[----:B------:R-:W-:Y:S02]  /*2670*/  LOP3.LUT R122, R4, 0xee, RZ, 0xfc, !PT ;  /* 0x000000ee047a7812 */ /* 0x000fe400078efcff */
[----:B------:R-:W-:Y:S01]  /*2680*/  ISETP.GT.U32.AND P5, PT, R246, R29, PT ;  /* 0x0000001df600720c */ /* 0x000fe20003fa4070 */
[----:B------:R-:W-:Y:S01]  /*2690*/  IMAD.MOV R6, RZ, RZ, -R5 ;  /* 0x000000ffff067224 */ /* 0x000fe200078e0a05 */
[C---:B------:R-:W-:Y:S01]  /*26a0*/  LOP3.LUT R124, R4.reuse, 0xf2, RZ, 0xfc, !PT ;  /* 0x000000f2047c7812 */ /* 0x040fe200078efcff */
[----:B------:R-:W-:Y:S01]  /*26b0*/  IMAD.HI.U32 R5, R3, R32, RZ ;  /* 0x0000002003057227 */ /* 0x000fe200078e00ff */
[----:B------:R-:W-:-:S02]  /*26c0*/  LOP3.LUT R123, R4, 0xf0, RZ, 0xfc, !PT ;  /* 0x000000f0047b7812 */ /* 0x000fc400078efcff */
[----:B------:R-:W-:Y:S01]  /*26d0*/  IABS R120, R124 ;  /* 0x0000007c00787213 */ /* 0x000fe20000000000 */
[----:B------:R-:W-:Y:S01]  /*26e0*/  @!P0 IMAD.MOV R28, RZ, RZ, -R28 ;  /* 0x000000ffff1c8224 */ /* 0x000fe200078e0a1c */
[----:B------:R-:W-:Y:S01]  /*26f0*/  ISETP.GE.AND P0, PT, R33, RZ, PT ;  /* 0x000000ff2100720c */ /* 0x000fe20003f06270 */
[----:B------:R-:W-:Y:S01]  /*2700*/  @!P6 IMAD.IADD R30, R30, 0x1, -R246 ;  /* 0x000000011e1ee824 */ /* 0x000fe200078e0af6 */
[----:B------:R-:W-:Y:S01]  /*2710*/  IABS R33, R33 ;  /* 0x0000002100217213 */ /* 0x000fe20000000000 */
[----:B------:R-:W-:Y:S01]  /*2720*/  IMAD.MOV R5, RZ, RZ, -R5 ;  /* 0x000000ffff057224 */ /* 0x000fe200078e0a05 */
[----:B------:R-:W-:Y:S01]  /*2730*/  LOP3.LUT R127, R4, 0xf4, RZ, 0xfc, !PT ;  /* 0x000000f4047f7812 */ /* 0x000fe200078efcff */
[C---:B------:R-:W-:Y:S01]  /*2740*/  IMAD R31, R246.reuse, R6, R31 ;  /* 0x00000006f61f7224 */ /* 0x040fe200078e021f */
[C---:B------:R-:W-:Y:S01]  /*2750*/  ISETP.GT.U32.AND P6, PT, R246.reuse, R30, PT ;  /* 0x0000001ef600720c */ /* 0x040fe20003fc4070 */
[----:B------:R-:W-:Y:S01]  /*2760*/  IMAD R32, R246, R5, R32 ;  /* 0x00000005f6207224 */ /* 0x000fe200078e0220 */
[C---:B------:R-:W-:Y:S01]  /*2770*/  LOP3.LUT R128, R4.reuse, 0xf6, RZ, 0xfc, !PT ;  /* 0x000000f604807812 */ /* 0x040fe200078efcff */
[----:B------:R-:W-:Y:S01]  /*2780*/  IMAD.HI.U32 R5, R3, R33, RZ ;  /* 0x0000002103057227 */ /* 0x000fe200078e00ff */
[----:B------:R-:W-:-:S02]  /*2790*/  LOP3.LUT R129, R4, 0xf8, RZ, 0xfc, !PT ;  /* 0x000000f804817812 */ /* 0x000fc400078efcff */
[----:B------:R-:W-:Y:S01]  /*27a0*/  LOP3.LUT R130, R4, 0xfa, RZ, 0xfc, !PT ;  /* 0x000000fa04827812 */ /* 0x000fe200078efcff */
[----:B------:R-:W-:Y:S01]  /*27b0*/  @!P5 IMAD.IADD R29, R29, 0x1, -R246 ;  /* 0x000000011d1dd824 */ /* 0x000fe200078e0af6 */
[----:B------:R-:W-:Y:S01]  /*27c0*/  ISETP.GT.U32.AND P5, PT, R246, R31, PT ;  /* 0x0000001ff600720c */ /* 0x000fe20003fa4070 */
[----:B------:R-:W-:Y:S01]  /*27d0*/  IMAD.HI.U32 R6, R3, R34, RZ ;  /* 0x0000002203067227 */ /* 0x000fe200078e00ff */
[C---:B------:R-:W-:Y:S02]  /*27e0*/  LOP3.LUT R131, R4.reuse, 0xfc, RZ, 0xfc, !PT ;  /* 0x000000fc04837812 */ /* 0x040fe400078efcff */
[----:B------:R-:W-:Y:S01]  /*27f0*/  IABS R125, R130 ;  /* 0x00000082007d7213 */ /* 0x000fe20000000000 */
[----:B------:R-:W-:Y:S01]  /*2800*/  IMAD.MOV R5, RZ, RZ, -R5 ;  /* 0x000000ffff057224 */ /* 0x000fe200078e0a05 */
[----:B------:R-:W-:Y:S01]  /*2810*/  IABS R126, R131 ;  /* 0x00000083007e7213 */ /* 0x000fe20000000000 */
[----:B------:R-:W-:Y:S01]  /*2820*/  IMAD.MOV R35, RZ, RZ, -R6 ;  /* 0x000000ffff237224 */ /* 0x000fe200078e0a06 */
[----:B------:R-:W-:Y:S01]  /*2830*/  LOP3.LUT R132, R4, 0xfe, RZ, 0xfc, !PT ;  /* 0x000000fe04847812 */ /* 0x000fe200078efcff */
[----:B------:R-:W-:Y:S01]  /*2840*/  IMAD R33, R246, R5, R33 ;  /* 0x00000005f6217224 */ /* 0x000fe200078e0221 */
[----:B------:R-:W-:Y:S01]  /*2850*/  LOP3.LUT R133, R4, 0x100, RZ, 0xfc, !PT ;  /* 0x0000010004857812 */ /* 0x000fe200078efcff */
[----:B------:R-:W-:Y:S01]  /*2860*/  IMAD R34, R246, R35, R34 ;  /* 0x00000023f6227224 */ /* 0x000fe200078e0222 */
[----:B------:R-:W-:Y:S01]  /*2870*/  LOP3.LUT R135, R4, 0x10a, RZ, 0xfc, !PT ;  /* 0x0000010a04877812 */ /* 0x000fe200078efcff */
[--C-:B------:R-:W-:Y:S01]  /*2880*/  @!P6 IMAD.IADD R30, R30, 0x1, -R246.reuse ;  /* 0x000000011e1ee824 */ /* 0x100fe200078e0af6 */
[C---:B------:R-:W-:Y:S01]  /*2890*/  ISETP.GT.U32.AND P6, PT, R246.reuse, R33, PT ;  /* 0x00000021f600720c */ /* 0x040fe20003fc4070 */
[----:B------:R-:W-:Y:S01]  /*28a0*/  @!P5 IMAD.IADD R31, R31, 0x1, -R246 ;  /* 0x000000011f1fd824 */ /* 0x000fe200078e0af6 */
[----:B------:R-:W-:Y:S01]  /*28b0*/  ISETP.GT.U32.AND P5, PT, R246, R34, PT ;  /* 0x00000022f600720c */ /* 0x000fe20003fa4070 */
[----:B------:R-:W-:Y:S01]  /*28c0*/  IMAD.HI.U32 R5, R3, R36, RZ ;  /* 0x0000002403057227 */ /* 0x000fe200078e00ff */
[----:B------:R-:W-:-:S02]  /*28d0*/  LOP3.LUT R136, R4, 0x10c, RZ, 0xfc, !PT ;  /* 0x0000010c04887812 */ /* 0x000fc400078efcff */
[----:B------:R-:W-:Y:S01]  /*28e0*/  LOP3.LUT R144, R4, 0x112, RZ, 0xfc, !PT ;  /* 0x0000011204907812 */ /* 0x000fe200078efcff */
[----:B------:R-:W-:Y:S01]  /*28f0*/  IMAD.MOV R5, RZ, RZ, -R5 ;  /* 0x000000ffff057224 */ /* 0x000fe200078e0a05 */
[----:B------:R-:W-:Y:S01]  /*2900*/  IABS R134, R136 ;  /* 0x0000008800867213 */ /* 0x000fe20000000000 */
[----:B------:R-:W-:Y:S01]  /*2910*/  @!P4 IMAD.MOV R29, RZ, RZ, -R29 ;  /* 0x000000ffff1dc224 */ /* 0x000fe200078e0a1d */
[C---:B------:R-:W-:Y:S01]  /*2920*/  ISETP.GT.U32.AND P4, PT, R246.reuse, R32, PT ;  /* 0x00000020f600720c */ /* 0x040fe20003f84070 */
[----:B------:R-:W-:Y:S01]  /*2930*/  IMAD R35, R246, R5, R36 ;  /* 0x00000005f6237224 */ /* 0x000fe200078e0224 */
[----:B------:R-:W-:Y:S01]  /*2940*/  IABS R36, R41 ;  /* 0x0000002900247213 */ /* 0x000fe20000000000 */
[--C-:B------:R-:W-:Y:S01]  /*2950*/  @!P6 IMAD.IADD R33, R33, 0x1, -R246.reuse ;  /* 0x000000012121e824 */ /* 0x100fe200078e0af6 */
[----:B------:R-:W-:Y:S01]  /*2960*/  IABS R138, R144 ;  /* 0x00000090008a7213 */ /* 0x000fe20000000000 */
[----:B------:R-:W-:Y:S01]  /*2970*/  @!P5 IMAD.IADD R34, R34, 0x1, -R246 ;  /* 0x000000012222d824 */ /* 0x000fe200078e0af6 */
[----:B------:R-:W-:Y:S01]  /*2980*/  LOP3.LUT R142, R4, 0x110, RZ, 0xfc, !PT ;  /* 0x00000110048e7812 */ /* 0x000fe200078efcff */
[----:B------:R-:W-:Y:S01]  /*2990*/  IMAD.HI.U32 R5, R3, R36, RZ ;  /* 0x0000002403057227 */ /* 0x000fe200078e00ff */
[----:B------:R-:W-:-:S02]  /*29a0*/  ISETP.GT.U32.AND P5, PT, R246, R33, PT ;  /* 0x00000021f600720c */ /* 0x000fc40003fa4070 */
[----:B------:R-:W-:Y:S01]  /*29b0*/  LOP3.LUT R145, R4, 0x114, RZ, 0xfc, !PT ;  /* 0x0000011404917812 */ /* 0x000fe200078efcff */
[----:B------:R-:W-:Y:S01]  /*29c0*/  IMAD.MOV R5, RZ, RZ, -R5 ;  /* 0x000000ffff057224 */ /* 0x000fe200078e0a05 */
[----:B------:R-:W-:Y:S01]  /*29d0*/  IABS R137, R142 ;  /* 0x0000008e00897213 */ /* 0x000fe20000000000 */
[----:B------:R-:W-:Y:S01]  /*29e0*/  @!P4 IMAD.IADD R32, R32, 0x1, -R246 ;  /* 0x000000012020c824 */ /* 0x000fe200078e0af6 */
[C---:B------:R-:W-:Y:S01]  /*29f0*/  ISETP.GT.U32.AND P4, PT, R246.reuse, R31, PT ;  /* 0x0000001ff600720c */ /* 0x040fe20003f84070 */
[----:B------:R-:W-:Y:S01]  /*2a00*/  @!P2 IMAD.MOV R30, RZ, RZ, -R30 ;  /* 0x000000ffff1ea224 */ /* 0x000fe200078e0a1e */
[C---:B------:R-:W-:Y:S01]  /*2a10*/  ISETP.GT.U32.AND P2, PT, R246.reuse, R34, PT ;  /* 0x00000022f600720c */ /* 0x040fe20003f44070 */
[C---:B------:R-:W-:Y:S01]  /*2a20*/  IMAD R36, R246.reuse, R5, R36 ;  /* 0x00000005f6247224 */ /* 0x040fe200078e0224 */
[----:B------:R-:W-:Y:S01]  /*2a30*/  ISETP.GT.U32.AND P6, PT, R246, R32, PT ;  /* 0x00000020f600720c */ /* 0x000fe20003fc4070 */
[----:B------:R-:W-:Y:S01]  /*2a40*/  IMAD.HI.U32 R5, R3, R37, RZ ;  /* 0x0000002503057227 */ /* 0x000fe200078e00ff */
[----:B------:R-:W-:-:S02]  /*2a50*/  IABS R140, R145 ;  /* 0x00000091008c7213 */ /* 0x000fc40000000000 */
[----:B------:R-:W-:Y:S01]  /*2a60*/  LOP3.LUT R146, R4, 0x116, RZ, 0xfc, !PT ;  /* 0x0000011604927812 */ /* 0x000fe200078efcff */
[--C-:B------:R-:W-:Y:S01]  /*2a70*/  @!P5 IMAD.IADD R33, R33, 0x1, -R246.reuse ;  /* 0x000000012121d824 */ /* 0x100fe200078e0af6 */
[----:B------:R-:W-:Y:S01]  /*2a80*/  ISETP.GT.U32.AND P5, PT, R246, R36, PT ;  /* 0x00000024f600720c */ /* 0x000fe20003fa4070 */
[----:B------:R-:W-:Y:S01]  /*2a90*/  IMAD.HI.U32 R6, R3, R38, RZ ;  /* 0x0000002603067227 */ /* 0x000fe200078e00ff */
[C---:B------:R-:W-:Y:S02]  /*2aa0*/  LOP3.LUT R147, R4.reuse, 0x118, RZ, 0xfc, !PT ;  /* 0x0000011804937812 */ /* 0x040fe400078efcff */
[----:B------:R-:W-:Y:S01]  /*2ab0*/  LOP3.LUT R148, R4, 0x11a, RZ, 0xfc, !PT ;  /* 0x0000011a04947812 */ /* 0x000fe200078efcff */
[--C-:B------:R-:W-:Y:S01]  /*2ac0*/  @!P2 IMAD.IADD R34, R34, 0x1, -R246.reuse ;  /* 0x000000012222a824 */ /* 0x100fe200078e0af6 */
[----:B------:R-:W-:Y:S01]  /*2ad0*/  ISETP.GE.AND P2, PT, R40, RZ, PT ;  /* 0x000000ff2800720c */ /* 0x000fe20003f46270 */
[----:B------:R-:W-:Y:S01]  /*2ae0*/  @!P6 IMAD.IADD R32, R32, 0x1, -R246 ;  /* 0x000000012020e824 */ /* 0x000fe200078e0af6 */
[----:B------:R-:W-:Y:S01]  /*2af0*/  IABS R40, R44 ;  /* 0x0000002c00287213 */ /* 0x000fe20000000000 */
[----:B------:R-:W-:Y:S01]  /*2b00*/  IMAD.MOV R5, RZ, RZ, -R5 ;  /* 0x000000ffff057224 */ /* 0x000fe200078e0a05 */
[----:B------:R-:W-:Y:S01]  /*2b10*/  ISETP.GE.AND P6, PT, R39, RZ, PT ;  /* 0x000000ff2700720c */ /* 0x000fe20003fc6270 */
[----:B------:R-:W-:Y:S01]  /*2b20*/  IMAD.MOV R39, RZ, RZ, -R6 ;  /* 0x000000ffff277224 */ /* 0x000fe200078e0a06 */
[----:B------:R-:W-:Y:S01]  /*2b30*/  LOP3.LUT R149, R4, 0x11c, RZ, 0xfc, !PT ;  /* 0x0000011c04957812 */ /* 0x000fe200078efcff */
[----:B------:R-:W-:Y:S01]  /*2b40*/  @!P5 IMAD.IADD R36, R36, 0x1, -R246 ;  /* 0x000000012424d824 */ /* 0x000fe200078e0af6 */
[----:B------:R-:W-:Y:S01]  /*2b50*/  LOP3.LUT R155, R4, 0x12e, RZ, 0xfc, !PT ;  /* 0x0000012e049b7812 */ /* 0x000fe200078efcff */
[----:B------:R-:W-:Y:S01]  /*2b60*/  IMAD.MOV.U32 R6, RZ, RZ, R40 ;  /* 0x000000ffff067224 */ /* 0x000fe200078e0028 */
[----:B------:R-:W-:Y:S01]  /*2b70*/  IABS R40, R45 ;  /* 0x0000002d00287213 */ /* 0x000fe20000000000 */
[C---:B------:R-:W-:Y:S01]  /*2b80*/  IMAD R37, R246.reuse, R5, R37 ;  /* 0x00000005f6257224 */ /* 0x040fe200078e0225 */
[----:B------:R-:W-:Y:S01]  /*2b90*/  ISETP.GT.U32.AND P5, PT, R246, R36, PT ;  /* 0x00000024f600720c */ /* 0x000fe20003fa4070 */
[----:B------:R-:W-:Y:S01]  /*2ba0*/  IMAD.HI.U32 R5, R3, R6, RZ ;  /* 0x0000000603057227 */ /* 0x000fe200078e00ff */
[----:B------:R-:W-:-:S02]  /*2bb0*/  IABS R150, R155 ;  /* 0x0000009b00967213 */ /* 0x000fc40000000000 */
[C---:B------:R-:W-:Y:S01]  /*2bc0*/  LOP3.LUT R156, R4.reuse, 0x130, RZ, 0xfc, !PT ;  /* 0x00000130049c7812 */ /* 0x040fe200078efcff */
[----:B------:R-:W-:Y:S01]  /*2bd0*/  IMAD.MOV R5, RZ, RZ, -R5 ;  /* 0x000000ffff057224 */ /* 0x000fe200078e0a05 */
[----:B------:R-:W-:Y:S01]  /*2be0*/  LOP3.LUT R154, R4, 0x12c, RZ, 0xfc, !PT ;  /* 0x0000012c049a7812 */ /* 0x000fe200078efcff */
[C---:B------:R-:W-:Y:S01]  /*2bf0*/  IMAD R38, R246.reuse, R39, R38 ;  /* 0x00000027f6267224 */ /* 0x040fe200078e0226 */
[----:B------:R-:W-:Y:S01]  /*2c00*/  IABS R151, R156 ;  /* 0x0000009c00977213 */ /* 0x000fe20000000000 */
[C---:B------:R-:W-:Y:S01]  /*2c10*/  IMAD R39, R246.reuse, R5, R6 ;  /* 0x00000005f6277224 */ /* 0x040fe200078e0206 */
[----:B------:R-:W-:Y:S01]  /*2c20*/  IABS R6, R46 ;  /* 0x0000002e00067213 */ /* 0x000fe20000000000 */
[--C-:B------:R-:W-:Y:S01]  /*2c30*/  @!P4 IMAD.IADD R31, R31, 0x1, -R246.reuse ;  /* 0x000000011f1fc824 */ /* 0x100fe200078e0af6 */
[----:B------:R-:W-:Y:S01]  /*2c40*/  ISETP.GT.U32.AND P4, PT, R246, R35, PT ;  /* 0x00000023f600720c */ /* 0x000fe20003f84070 */
[----:B------:R-:W-:Y:S01]  /*2c50*/  @!P5 IMAD.IADD R36, R36, 0x1, -R246 ;  /* 0x000000012424d824 */ /* 0x000fe200078e0af6 */
[C---:B------:R-:W-:Y:S01]  /*2c60*/  ISETP.GT.U32.AND P5, PT, R246.reuse, R39, PT ;  /* 0x00000027f600720c */ /* 0x040fe20003fa4070 */
[----:B------:R-:W-:Y:S01]  /*2c70*/  @!P3 IMAD.MOV R32, RZ, RZ, -R32 ;  /* 0x000000ffff20b224 */ /* 0x000fe200078e0a20 */
[C---:B------:R-:W-:Y:S01]  /*2c80*/  ISETP.GT.U32.AND P3, PT, R246.reuse, R37, PT ;  /* 0x00000025f600720c */ /* 0x040fe20003f64070 */
[----:B------:R-:W-:Y:S01]  /*2c90*/  @!P6 IMAD.MOV R34, RZ, RZ, -R34 ;  /* 0x000000ffff22e224 */ /* 0x000fe200078e0a22 */
[----:B------:R-:W-:Y:S01]  /*2ca0*/  ISETP.GT.U32.AND P6, PT, R246, R38, PT ;  /* 0x00000026f600720c */ /* 0x000fe20003fc4070 */
[----:B------:R-:W-:Y:S01]  /*2cb0*/  IMAD.HI.U32 R5, R3, R40, RZ ;  /* 0x0000002803057227 */ /* 0x000fe200078e00ff */
[----:B------:R-:W-:-:S02]  /*2cc0*/  LOP3.LUT R157, R4, 0x132, RZ, 0xfc, !PT ;  /* 0x00000132049d7812 */ /* 0x000fc400078efcff */
[C---:B------:R-:W-:Y:S01]  /*2cd0*/  LOP3.LUT R159, R4.reuse, 0x136, RZ, 0xfc, !PT ;  /* 0x00000136049f7812 */ /* 0x040fe200078efcff */
[----:B------:R-:W-:Y:S01]  /*2ce0*/  @!P1 IMAD.MOV R31, RZ, RZ, -R31 ;  /* 0x000000ffff1f9224 */ /* 0x000fe200078e0a1f */
[----:B------:R-:W-:Y:S01]  /*2cf0*/  IABS R152, R157 ;  /* 0x0000009d00987213 */ /* 0x000fe20000000000 */
[--C-:B------:R-:W-:Y:S01]  /*2d00*/  @!P4 IMAD.IADD R35, R35, 0x1, -R246.reuse ;  /* 0x000000012323c824 */ /* 0x100fe200078e0af6 */
[----:B------:R-:W-:Y:S01]  /*2d10*/  ISETP.GE.AND P4, PT, R41, RZ, PT ;  /* 0x000000ff2900720c */ /* 0x000fe20003f86270 */
[--C-:B------:R-:W-:Y:S01]  /*2d20*/  @!P5 IMAD.IADD R39, R39, 0x1, -R246.reuse ;  /* 0x000000012727d824 */ /* 0x100fe200078e0af6 */
[----:B------:R-:W-:Y:S01]  /*2d30*/  LOP3.LUT R158, R4, 0x134, RZ, 0xfc, !PT ;  /* 0x00000134049e7812 */ /* 0x000fe200078efcff */
[----:B------:R-:W-:Y:S01]  /*2d40*/  IMAD.MOV R41, RZ, RZ, -R5 ;  /* 0x000000ffff297224 */ /* 0x000fe200078e0a05 */
[C---:B------:R-:W-:Y:S01]  /*2d50*/  ISETP.GT.U32.AND P1, PT, R246.reuse, R35, PT ;  /* 0x00000023f600720c */ /* 0x040fe20003f24070 */
[----:B------:R-:W-:Y:S01]  /*2d60*/  @!P3 IMAD.IADD R37, R37, 0x1, -R246 ;  /* 0x000000012525b824 */ /* 0x000fe200078e0af6 */
[----:B------:R-:W-:Y:S01]  /*2d70*/  ISETP.GT.U32.AND P5, PT, R246, R39, PT ;  /* 0x00000027f600720c */ /* 0x000fe20003fa4070 */
[----:B------:R-:W-:Y:S01]  /*2d80*/  IMAD.HI.U32 R5, R3, R6, RZ ;  /* 0x0000000603057227 */ /* 0x000fe200078e00ff */
[----:B------:R-:W-:-:S02]  /*2d90*/  ISETP.GE.AND P3, PT, R44, RZ, PT ;  /* 0x000000ff2c00720c */ /* 0x000fc40003f66270 */
[----:B------:R-:W-:Y:S01]  /*2da0*/  IABS R44, R49 ;  /* 0x00000031002c7213 */ /* 0x000fe20000000000 */
[----:B------:R-:W-:Y:S01]  /*2db0*/  @!P6 IMAD.IADD R38, R38, 0x1, -R246 ;  /* 0x000000012626e824 */ /* 0x000fe200078e0af6 */
[C---:B------:R-:W-:Y:S01]  /*2dc0*/  ISETP.GT.U32.AND P6, PT, R246.reuse, R37, PT ;  /* 0x00000025f600720c */ /* 0x040fe20003fc4070 */
        /* <DEDUP_REMOVED lines=8> */
[----:B------:R-:W-:Y:S01]  /*2e50*/  @!P0 IMAD.MOV R33, RZ, RZ, -R33 ;  /* 0x000000ffff218224 */ /* 0x000fe200078e0a21 */
[----:B------:R-:W-:Y:S01]  /*2e60*/  ISETP.GT.U32.AND P5, PT, R246, R41, PT ;  /* 0x00000029f600720c */ /* 0x000fe20003fa4070 */
[--C-:B------:R-:W-:Y:S01]  /*2e70*/  @!P1 IMAD.IADD R35, R35, 0x1, -R246.reuse ;  /* 0x0000000123239824 */ /* 0x100fe200078e0af6 */
[----:B------:R-:W-:Y:S01]  /*2e80*/  ISETP.GE.AND P0, PT, R42, RZ, PT ;  /* 0x000000ff2a00720c */ /* 0x000fe20003f06270 */
[----:B------:R-:W-:Y:S01]  /*2e90*/  @!P6 IMAD.IADD R37, R37, 0x1, -R246 ;  /* 0x000000012525e824 */ /* 0x000fe200078e0af6 */
[----:B------:R-:W-:Y:S01]  /*2ea0*/  IABS R42, R47 ;  /* 0x0000002f002a7213 */ /* 0x000fe20000000000 */
[----:B------:R-:W-:Y:S01]  /*2eb0*/  @!P2 IMAD.MOV R35, RZ, RZ, -R35 ;  /* 0x000000ffff23a224 */ /* 0x000fe200078e0a23 */
[C---:B------:R-:W-:Y:S01]  /*2ec0*/  ISETP.GT.U32.AND P6, PT, R246.reuse, R40, PT ;  /* 0x00000028f600720c */ /* 0x040fe20003fc4070 */
[----:B------:R-:W-:Y:S01]  /*2ed0*/  @!P4 IMAD.MOV R36, RZ, RZ, -R36 ;  /* 0x000000ffff24c224 */ /* 0x000fe200078e0a24 */
[----:B------:R-:W-:Y:S01]  /*2ee0*/  ISETP.GT.U32.AND P2, PT, R246, R38, PT ;  /* 0x00000026f600720c */ /* 0x000fe20003f44070 */
[----:B------:R-:W-:Y:S01]  /*2ef0*/  IMAD.HI.U32 R5, R3, R42, RZ ;  /* 0x0000002a03057227 */ /* 0x000fe200078e00ff */
[----:B------:R-:W-:-:S02]  /*2f00*/  ISETP.GE.AND P1, PT, R43, RZ, PT ;  /* 0x000000ff2b00720c */ /* 0x000fc40003f26270 */
[----:B------:R-:W-:Y:S01]  /*2f10*/  IABS R43, R48 ;  /* 0x00000030002b7213 */ /* 0x000fe20000000000 */
[----:B------:R-:W-:Y:S01]  /*2f20*/  @!P5 IMAD.IADD R41, R41, 0x1, -R246 ;  /* 0x000000012929d824 */ /* 0x000fe200078e0af6 */
[C---:B------:R-:W-:Y:S01]  /*2f30*/  LOP3.LUT R163, R4.reuse, 0x13e, RZ, 0xfc, !PT ;  /* 0x0000013e04a37812 */ /* 0x040fe200078efcff */
[----:B------:R-:W-:Y:S01]  /*2f40*/  IMAD.MOV R5, RZ, RZ, -R5 ;  /* 0x000000ffff057224 */ /* 0x000fe200078e0a05 */
[----:B------:R-:W-:Y:S01]  /*2f50*/  LOP3.LUT R164, R4, 0x140, RZ, 0xfc, !PT ;  /* 0x0000014004a47812 */ /* 0x000fe200078efcff */
[----:B------:R-:W-:Y:S01]  /*2f60*/  @!P0 IMAD.MOV R37, RZ, RZ, -R37 ;  /* 0x000000ffff258224 */ /* 0x000fe200078e0a25 */
[C---:B------:R-:W-:Y:S01]  /*2f70*/  ISETP.GT.U32.AND P5, PT, R246.reuse, R41, PT ;  /* 0x00000029f600720c */ /* 0x040fe20003fa4070 */
[----:B------:R-:W-:Y:S01]  /*2f80*/  IMAD R42, R246, R5, R42 ;  /* 0x00000005f62a7224 */ /* 0x000fe200078e022a */
[----:B------:R-:W-:Y:S01]  /*2f90*/  LOP3.LUT R165, R4, 0x142, RZ, 0xfc, !PT ;  /* 0x0000014204a57812 */ /* 0x000fe200078efcff */
[----:B------:R-:W-:Y:S01]  /*2fa0*/  @!P6 IMAD.IADD R40, R40, 0x1, -R246 ;  /* 0x000000012828e824 */ /* 0x000fe200078e0af6 */
[----:B------:R-:W-:Y:S01]  /*2fb0*/  ISETP.GE.AND P6, PT, R46, RZ, PT ;  /* 0x000000ff2e00720c */ /* 0x000fe20003fc6270 */
[----:B------:R-:W-:Y:S01]  /*2fc0*/  IMAD.HI.U32 R5, R3, R44, RZ ;  /* 0x0000002c03057227 */ /* 0x000fe200078e00ff */
[----:B------:R-:W-:-:S02]  /*2fd0*/  ISETP.GT.U32.AND P0, PT, R246, R42, PT ;  /* 0x0000002af600720c */ /* 0x000fc40003f04070 */
[----:B------:R-:W-:Y:S01]  /*2fe0*/  ISETP.GT.U32.AND P4, PT, R246, R40, PT ;  /* 0x00000028f600720c */ /* 0x000fe20003f84070 */
[----:B------:R-:W-:Y:S01]  /*2ff0*/  IMAD.MOV R5, RZ, RZ, -R5 ;  /* 0x000000ffff057224 */ /* 0x000fe200078e0a05 */
[----:B------:R-:W-:Y:S01]  /*3000*/  LOP3.LUT R166, R4, 0x146, RZ, 0xfc, !PT ;  /* 0x0000014604a67812 */ /* 0x000fe200078efcff */
[----:B------:R-:W-:Y:S01]  /*3010*/  @!P2 IMAD.IADD R38, R38, 0x1, -R246 ;  /* 0x000000012626a824 */ /* 0x000fe200078e0af6 */
[----:B------:R-:W-:Y:S01]  /*3020*/  ISETP.GE.AND P2, PT, R45, RZ, PT ;  /* 0x000000ff2d00720c */ /* 0x000fe20003f46270 */
[----:B------:R-:W-:Y:S01]  /*3030*/  IMAD R44, R246, R5, R44 ;  /* 0x00000005f62c7224 */ /* 0x000fe200078e022c */
[----:B------:R-:W-:Y:S01]  /*3040*/  IABS R45, R50 ;  /* 0x00000032002d7213 */ /* 0x000fe20000000000 */
[----:B------:R-:W-:Y:S01]  /*3050*/  @!P5 IMAD.IADD R41, R41, 0x1, -R246 ;  /* 0x000000012929d824 */ /* 0x000fe200078e0af6 */
[----:B------:R-:W-:Y:S01]  /*3060*/  LOP3.LUT R167, R4, 0x14a, RZ, 0xfc, !PT ;  /* 0x0000014a04a77812 */ /* 0x000fe200078efcff */
[----:B------:R-:W-:Y:S01]  /*3070*/  IMAD.HI.U32 R6, R3, R43, RZ ;  /* 0x0000002b03067227 */ /* 0x000fe200078e00ff */
[----:B------:R-:W-:-:S02]  /*3080*/  ISETP.GT.U32.AND P5, PT, R246, R44, PT ;  /* 0x0000002cf600720c */ /* 0x000fc40003fa4070 */
[C---:B------:R-:W-:Y:S01]  /*3090*/  LOP3.LUT R169, R4.reuse, 0x14e, RZ, 0xfc, !PT ;  /* 0x0000014e04a97812 */ /* 0x040fe200078efcff */
[----:B------:R-:W-:Y:S01]  /*30a0*/  IMAD.MOV R6, RZ, RZ, -R6 ;  /* 0x000000ffff067224 */ /* 0x000fe200078e0a06 */
[----:B------:R-:W-:Y:S01]  /*30b0*/  LOP3.LUT R170, R4, 0x150, RZ, 0xfc, !PT ;  /* 0x0000015004aa7812 */ /* 0x000fe200078efcff */
[--C-:B------:R-:W-:Y:S01]  /*30c0*/  @!P4 IMAD.IADD R40, R40, 0x1, -R246.reuse ;  /* 0x000000012828c824 */ /* 0x100fe200078e0af6 */
[----:B------:R-:W-:Y:S01]  /*30d0*/  ISETP.GE.AND P4, PT, R48, RZ, PT ;  /* 0x000000ff3000720c */ /* 0x000fe20003f86270 */
[----:B------:R-:W-:Y:S01]  /*30e0*/  @!P0 IMAD.IADD R42, R42, 0x1, -R246 ;  /* 0x000000012a2a8824 */ /* 0x000fe200078e0af6 */
[----:B------:R-:W-:Y:S01]  /*30f0*/  ISETP.GE.AND P0, PT, R49, RZ, PT ;  /* 0x000000ff3100720c */ /* 0x000fe20003f06270 */
[----:B------:R-:W-:Y:S01]  /*3100*/  IMAD R43, R246, R6, R43 ;  /* 0x00000006f62b7224 */ /* 0x000fe200078e022b */
[----:B------:R-:W-:Y:S01]  /*3110*/  LOP3.LUT R6, R4, 0x5e, RZ, 0xfc, !PT ;  /* 0x0000005e04067812 */ /* 0x000fe200078efcff */
[----:B------:R-:W-:Y:S01]  /*3120*/  @!P2 IMAD.MOV R40, RZ, RZ, -R40 ;  /* 0x000000ffff28a224 */ /* 0x000fe200078e0a28 */
[----:B------:R-:W-:Y:S01]  /*3130*/  ISETP.GT.U32.AND P2, PT, R246, R42, PT ;  /* 0x0000002af600720c */ /* 0x000fe20003f44070 */
[----:B------:R-:W-:Y:S01]  /*3140*/  IMAD.HI.U32 R5, R3, R45, RZ ;  /* 0x0000002d03057227 */ /* 0x000fe200078e00ff */
[----:B------:R-:W-:-:S02]  /*3150*/  IABS R46, R6 ;  /* 0x00000006002e7213 */ /* 0x000fc40000000000 */
[----:B------:R-:W-:Y:S01]  /*3160*/  IABS R49, R52 ;  /* 0x0000003400317213 */ /* 0x000fe20000000000 */
[----:B------:R-:W-:Y:S01]  /*3170*/  @!P3 IMAD.MOV R39, RZ, RZ, -R39 ;  /* 0x000000ffff27b224 */ /* 0x000fe200078e0a27 */
[----:B------:R-:W-:Y:S01]  /*3180*/  ISETP.GT.U32.AND P3, PT, R246, R43, PT ;  /* 0x0000002bf600720c */ /* 0x000fe20003f64070 */
[----:B------:R-:W-:Y:S01]  /*3190*/  @!P5 IMAD.IADD R44, R44, 0x1, -R246 ;  /* 0x000000012c2cd824 */ /* 0x000fe200078e0af6 */
[----:B------:R-:W-:Y:S01]  /*31a0*/  IABS R168, R170 ;  /* 0x000000aa00a87213 */ /* 0x000fe20000000000 */
[----:B------:R-:W-:Y:S01]  /*31b0*/  IMAD.MOV R5, RZ, RZ, -R5 ;  /* 0x000000ffff057224 */ /* 0x000fe200078e0a05 */
[----:B------:R-:W-:Y:S01]  /*31c0*/  LOP3.LUT R174, R4, 0x154, RZ, 0xfc, !PT ;  /* 0x0000015404ae7812 */ /* 0x000fe200078efcff */
[----:B------:R-:W-:Y:S01]  /*31d0*/  @!P1 IMAD.MOV R38, RZ, RZ, -R38 ;  /* 0x000000ffff269224 */ /* 0x000fe200078e0a26 */
[C---:B------:R-:W-:Y:S01]  /*31e0*/  ISETP.GT.U32.AND P5, PT, R246.reuse, R44, PT ;  /* 0x0000002cf600720c */ /* 0x040fe20003fa4070 */
[----:B------:R-:W-:Y:S01]  /*31f0*/  IMAD R45, R246, R5, R45 ;  /* 0x00000005f62d7224 */ /* 0x000fe200078e022d */
[----:B------:R-:W-:Y:S01]  /*3200*/  ISETP.GE.AND P1, PT, R47, RZ, PT ;  /* 0x000000ff2f00720c */ /* 0x000fe20003f26270 */
[----:B------:R-:W-:Y:S01]  /*3210*/  IMAD.HI.U32 R5, R3, R46, RZ ;  /* 0x0000002e03057227 */ /* 0x000fe200078e00ff */
[----:B------:R-:W-:-:S02]  /*3220*/  IABS R47, R51 ;  /* 0x00000033002f7213 */ /* 0x000fc40000000000 */
[C---:B------:R-:W-:Y:S01]  /*3230*/  LOP3.LUT R176, R4.reuse, 0x158, RZ, 0xfc, !PT ;  /* 0x0000015804b07812 */ /* 0x040fe200078efcff */
[----:B------:R-:W-:Y:S01]  /*3240*/  IMAD.MOV R5, RZ, RZ, -R5 ;  /* 0x000000ffff057224 */ /* 0x000fe200078e0a05 */
[----:B------:R-:W-:Y:S01]  /*3250*/  LOP3.LUT R175, R4, 0x156, RZ, 0xfc, !PT ;  /* 0x0000015604af7812 */ /* 0x000fe200078efcff */
[--C-:B------:R-:W-:Y:S01]  /*3260*/  @!P2 IMAD.IADD R42, R42, 0x1, -R246.reuse ;  /* 0x000000012a2aa824 */ /* 0x100fe200078e0af6 */
[C---:B------:R-:W-:Y:S01]  /*3270*/  ISETP.GT.U32.AND P2, PT, R246.reuse, R45, PT ;  /* 0x0000002df600720c */ /* 0x040fe20003f44070 */
[----:B------:R-:W-:Y:S01]  /*3280*/  @!P3 IMAD.IADD R43, R43, 0x1, -R246 ;  /* 0x000000012b2bb824 */ /* 0x000fe200078e0af6 */
[----:B------:R-:W-:Y:S01]  /*3290*/  IABS R173, R176 ;  /* 0x000000b000ad7213 */ /* 0x000fe20000000000 */
[----:B------:R-:W-:Y:S01]  /*32a0*/  IMAD R46, R246, R5, R46 ;  /* 0x00000005f62e7224 */ /* 0x000fe200078e022e */
[----:B------:R-:W-:Y:S01]  /*32b0*/  IABS R172, R175 ;  /* 0x000000af00ac7213 */ /* 0x000fe20000000000 */
[----:B------:R-:W-:Y:S01]  /*32c0*/  @!P5 IMAD.IADD R44, R44, 0x1, -R246 ;  /* 0x000000012c2cd824 */ /* 0x000fe200078e0af6 */
[C---:B------:R-:W-:Y:S01]  /*32d0*/  ISETP.GT.U32.AND P3, PT, R246.reuse, R43, PT ;  /* 0x0000002bf600720c */ /* 0x040fe20003f64070 */
[----:B------:R-:W-:Y:S01]  /*32e0*/  IMAD.HI.U32 R5, R3, R47, RZ ;  /* 0x0000002f03057227 */ /* 0x000fe200078e00ff */
[----:B------:R-:W-:-:S02]  /*32f0*/  ISETP.GT.U32.AND P5, PT, R246, R46, PT ;  /* 0x0000002ef600720c */ /* 0x000fc40003fa4070 */
[----:B------:R-:W-:Y:S01]  /*3300*/  LOP3.LUT R177, R4, 0x15c, RZ, 0xfc, !PT ;  /* 0x0000015c04b17812 */ /* 0x000fe200078efcff */
[----:B------:R-:W-:Y:S01]  /*3310*/  @!P6 IMAD.MOV R41, RZ, RZ, -R41 ;  /* 0x000000ffff29e224 */ /* 0x000fe200078e0a29 */
[----:B------:R-:W-:Y:S01]  /*3320*/  ISETP.GE.AND P6, PT, R50, RZ, PT ;  /* 0x000000ff3200720c */ /* 0x000fe20003fc6270 */
[----:B------:R-:W-:Y:S01]  /*3330*/  @!P2 IMAD.IADD R45, R45, 0x1, -R246 ;  /* 0x000000012d2da824 */ /* 0x000fe200078e0af6 */
[----:B------:R-:W-:Y:S01]  /*3340*/  LOP3.LUT R50, R4, 0x62, RZ, 0xfc, !PT ;  /* 0x0000006204327812 */ /* 0x000fe200078efcff */
[----:B------:R-:W-:Y:S01]  /*3350*/  IMAD.MOV R5, RZ, RZ, -R5 ;  /* 0x000000ffff057224 */ /* 0x000fe200078e0a05 */
[----:B------:R-:W-:Y:S01]  /*3360*/  ISETP.GE.AND P2, PT, R51, RZ, PT ;  /* 0x000000ff3300720c */ /* 0x000fe20003f46270 */
[----:B------:R-:W-:Y:S01]  /*3370*/  @!P1 IMAD.MOV R42, RZ, RZ, -R42 ;  /* 0x000000ffff2a9224 */ /* 0x000fe200078e0a2a */
[----:B------:R-:W-:Y:S01]  /*3380*/  ISETP.GT.U32.AND P1, PT, R246, R45, PT ;  /* 0x0000002df600720c */ /* 0x000fe20003f24070 */
[--C-:B------:R-:W-:Y:S01]  /*3390*/  @!P3 IMAD.IADD R43, R43, 0x1, -R246.reuse ;  /* 0x000000012b2bb824 */ /* 0x100fe200078e0af6 */
[----:B------:R-:W-:Y:S01]  /*33a0*/  ISETP.GE.AND P3, PT, R6, RZ, PT ;  /* 0x000000ff0600720c */ /* 0x000fe20003f66270 */
[----:B------:R-:W-:Y:S01]  /*33b0*/  IMAD R47, R246, R5, R47 ;  /* 0x00000005f62f7224 */ /* 0x000fe200078e022f */
[----:B------:R-:W-:Y:S01]  /*33c0*/  IABS R48, R50 ;  /* 0x0000003200307213 */ /* 0x000fe20000000000 */
[----:B------:R-:W-:Y:S01]  /*33d0*/  @!P5 IMAD.IADD R46, R46, 0x1, -R246 ;  /* 0x000000012e2ed824 */ /* 0x000fe200078e0af6 */
[C---:B------:R-:W-:Y:S01]  /*33e0*/  LOP3.LUT R51, R4.reuse, 0x66, RZ, 0xfc, !PT ;  /* 0x0000006604337812 */ /* 0x040fe200078efcff */
[----:B------:R-:W-:Y:S01]  /*33f0*/  IMAD.HI.U32 R6, R3, R49, RZ ;  /* 0x0000003103067227 */ /* 0x000fe200078e00ff */
[----:B------:R-:W-:-:S02]  /*3400*/  LOP3.LUT R178, R4, 0x15e, RZ, 0xfc, !PT ;  /* 0x0000015e04b27812 */ /* 0x000fc400078efcff */
[C---:B------:R-:W-:Y:S01]  /*3410*/  ISETP.GT.U32.AND P5, PT, R246.reuse, R46, PT ;  /* 0x0000002ef600720c */ /* 0x040fe20003fa4070 */
[----:B------:R-:W-:Y:S01]  /*3420*/  @!P4 IMAD.MOV R43, RZ, RZ, -R43 ;  /* 0x000000ffff2bc224 */ /* 0x000fe200078e0a2b */
[----:B------:R-:W-:Y:S01]  /*3430*/  ISETP.GT.U32.AND P4, PT, R246, R47, PT ;  /* 0x0000002ff600720c */ /* 0x000fe20003f84070 */
[----:B------:R-:W-:Y:S01]  /*3440*/  IMAD.HI.U32 R5, R3, R48, RZ ;  /* 0x0000003003057227 */ /* 0x000fe200078e00ff */
[C---:B------:R-:W-:Y:S02]  /*3450*/  LOP3.LUT R180, R4.reuse, 0x164, RZ, 0xfc, !PT ;  /* 0x0000016404b47812 */ /* 0x040fe400078efcff */
[C---:B------:R-:W-:Y:S01]  /*3460*/  LOP3.LUT R181, R4.reuse, 0x166, RZ, 0xfc, !PT ;  /* 0x0000016604b57812 */ /* 0x040fe200078efcff */
[----:B------:R-:W-:Y:S01]  /*3470*/  IMAD.MOV R6, RZ, RZ, -R6 ;  /* 0x000000ffff067224 */ /* 0x000fe200078e0a06 */
[----:B------:R-:W-:Y:S01]  /*3480*/  LOP3.LUT R188, R4, 0x168, RZ, 0xfc, !PT ;  /* 0x0000016804bc7812 */ /* 0x000fe200078efcff */
[----:B------:R-:W-:Y:S01]  /*3490*/  IMAD.MOV R5, RZ, RZ, -R5 ;  /* 0x000000ffff057224 */ /* 0x000fe200078e0a05 */
[----:B------:R-:W-:Y:S01]  /*34a0*/  IABS R179, R181 ;  /* 0x000000b500b37213 */ /* 0x000fe20000000000 */
[----:B------:R-:W-:Y:S01]  /*34b0*/  @!P1 IMAD.IADD R45, R45, 0x1, -R246 ;  /* 0x000000012d2d9824 */ /* 0x000fe200078e0af6 */
[----:B------:R-:W-:Y:S01]  /*34c0*/  ISETP.GE.AND P1, PT, R52, RZ, PT ;  /* 0x000000ff3400720c */ /* 0x000fe20003f26270 */
[----:B------:R-:W-:Y:S01]  /*34d0*/  IMAD R49, R246, R6, R49 ;  /* 0x00000006f6317224 */ /* 0x000fe200078e0231 */
[----:B------:R-:W-:Y:S01]  /*34e0*/  LOP3.LUT R6, R4, 0x68, RZ, 0xfc, !PT ;  /* 0x0000006804067812 */ /* 0x000fe200078efcff */
[----:B------:R-:W-:Y:S01]  /*34f0*/  IMAD R48, R246, R5, R48 ;  /* 0x00000005f6307224 */ /* 0x000fe200078e0230 */
[----:B------:R-:W-:Y:S01]  /*3500*/  LOP3.LUT R189, R4, 0x16a, RZ, 0xfc, !PT ;  /* 0x0000016a04bd7812 */ /* 0x000fe200078efcff */
[----:B------:R-:W-:Y:S01]  /*3510*/  @!P6 IMAD.MOV R45, RZ, RZ, -R45 ;  /* 0x000000ffff2de224 */ /* 0x000fe200078e0a2d */
[----:B------:R-:W-:Y:S01]  /*3520*/  ISETP.GT.U32.AND P6, PT, R246, R49, PT ;  /* 0x00000031f600720c */ /* 0x000fe20003fc4070 */
[--C-:B------:R-:W-:Y:S01]  /*3530*/  @!P5 IMAD.IADD R46, R46, 0x1, -R246.reuse ;  /* 0x000000012e2ed824 */ /* 0x100fe200078e0af6 */
[----:B------:R-:W-:Y:S01]  /*3540*/  ISETP.GT.U32.AND P5, PT, R246, R48, PT ;  /* 0x00000030f600720c */ /* 0x000fe20003fa4070 */
[----:B------:R-:W-:Y:S01]  /*3550*/  @!P4 IMAD.IADD R47, R47, 0x1, -R246 ;  /* 0x000000012f2fc824 */ /* 0x000fe200078e0af6 */
[----:B------:R-:W-:Y:S01]  /*3560*/  IABS R52, R6 ;  /* 0x0000000600347213 */ /* 0x000fe20000000000 */
[----:B------:R-:W-:Y:S01]  /*3570*/  @!P0 IMAD.MOV R44, RZ, RZ, -R44 ;  /* 0x000000ffff2c8224 */ /* 0x000fe200078e0a2c */
[----:B------:R-:W-:Y:S01]  /*3580*/  ISETP.GE.AND P0, PT, R50, RZ, PT ;  /* 0x000000ff3200720c */ /* 0x000fe20003f06270 */
[----:B------:R-:W-:Y:S01]  /*3590*/  @!P3 IMAD.MOV R46, RZ, RZ, -R46 ;  /* 0x000000ffff2eb224 */ /* 0x000fe200078e0a2e */
[----:B------:R-:W-:-:S02]  /*35a0*/  ISETP.GT.U32.AND P4, PT, R246, R47, PT ;  /* 0x0000002ff600720c */ /* 0x000fc40003f84070 */
[----:B------:R-:W-:Y:S02]  /*35b0*/  IABS R50, R51 ;  /* 0x0000003300327213 */ /* 0x000fe40000000000 */
[----:B------:R-:W-:Y:S01]  /*35c0*/  ISETP.GE.AND P3, PT, R51, RZ, PT ;  /* 0x000000ff3300720c */ /* 0x000fe20003f66270 */
[--C-:B------:R-:W-:Y:S01]  /*35d0*/  @!P6 IMAD.IADD R49, R49, 0x1, -R246.reuse ;  /* 0x000000013131e824 */ /* 0x100fe200078e0af6 */
[----:B------:R-:W-:Y:S01]  /*35e0*/  IABS R182, R189 ;  /* 0x000000bd00b67213 */ /* 0x000fe20000000000 */
[----:B------:R-:W-:Y:S01]  /*35f0*/  IMAD.HI.U32 R5, R3, R50, RZ ;  /* 0x0000003203057227 */ /* 0x000fe200078e00ff */
[----:B------:R-:W-:Y:S02]  /*3600*/  LOP3.LUT R190, R4, 0x16c, RZ, 0xfc, !PT ;  /* 0x0000016c04be7812 */ /* 0x000fe400078efcff */
[----:B------:R-:W-:Y:S01]  /*3610*/  ISETP.GT.U32.AND P6, PT, R246, R49, PT ;  /* 0x00000031f600720c */ /* 0x000fe20003fc4070 */
[--C-:B------:R-:W-:Y:S01]  /*3620*/  @!P5 IMAD.IADD R48, R48, 0x1, -R246.reuse ;  /* 0x000000013030d824 */ /* 0x100fe200078e0af6 */
[----:B------:R-:W-:Y:S01]  /*3630*/  LOP3.LUT R191, R4, 0x16e, RZ, 0xfc, !PT ;  /* 0x0000016e04bf7812 */ /* 0x000fe200078efcff */
[----:B------:R-:W-:Y:S01]  /*3640*/  IMAD.MOV R51, RZ, RZ, -R5 ;  /* 0x000000ffff337224 */ /* 0x000fe200078e0a05 */
[----:B------:R-:W-:Y:S01]  /*3650*/  IABS R184, R190 ;  /* 0x000000be00b87213 */ /* 0x000fe20000000000 */
[----:B------:R-:W-:Y:S01]  /*3660*/  @!P4 IMAD.IADD R47, R47, 0x1, -R246 ;  /* 0x000000012f2fc824 */ /* 0x000fe200078e0af6 */
[----:B------:R-:W-:Y:S01]  /*3670*/  ISETP.GT.U32.AND P5, PT, R246, R48, PT ;  /* 0x00000030f600720c */ /* 0x000fe20003fa4070 */
[----:B------:R-:W-:Y:S01]  /*3680*/  IMAD.HI.U32 R5, R3, R52, RZ ;  /* 0x0000003403057227 */ /* 0x000fe200078e00ff */
[----:B------:R-:W-:-:S02]  /*3690*/  ISETP.GE.AND P4, PT, R6, RZ, PT ;  /* 0x000000ff0600720c */ /* 0x000fc40003f86270 */
[----:B------:R-:W-:Y:S01]  /*36a0*/  IABS R186, R191 ;  /* 0x000000bf00ba7213 */ /* 0x000fe20000000000 */
[----:B------:R-:W-:Y:S01]  /*36b0*/  IMAD.HI.U32 R6, R3, R53, RZ ;  /* 0x0000003503067227 */ /* 0x000fe200078e00ff */
[C---:B------:R-:W-:Y:S02]  /*36c0*/  LOP3.LUT R192, R4.reuse, 0x170, RZ, 0xfc, !PT ;  /* 0x0000017004c07812 */ /* 0x040fe400078efcff */
[C---:B------:R-:W-:Y:S01]  /*36d0*/  LOP3.LUT R194, R4.reuse, 0x174, RZ, 0xfc, !PT ;  /* 0x0000017404c27812 */ /* 0x040fe200078efcff */
        /* <DEDUP_REMOVED lines=8> */
[----:B------:R-:W-:Y:S01]  /*3760*/  IMAD R52, R246, R6, R53 ;  /* 0x00000006f6347224 */ /* 0x000fe200078e0235 */
[----:B------:R-:W-:Y:S01]  /*3770*/  LOP3.LUT R198, R4, 0x184, RZ, 0xfc, !PT ;  /* 0x0000018404c67812 */ /* 0x000fe200078efcff */
[--C-:B------:R-:W-:Y:S01]  /*3780*/  @!P6 IMAD.IADD R49, R49, 0x1, -R246.reuse ;  /* 0x000000013131e824 */ /* 0x100fe200078e0af6 */
[----:B------:R-:W-:Y:S01]  /*3790*/  IABS R53, R5 ;  /* 0x0000000500357213 */ /* 0x000fe20000000000 */
[----:B------:R-:W-:Y:S01]  /*37a0*/  @!P5 IMAD.IADD R48, R48, 0x1, -R246 ;  /* 0x000000013030d824 */ /* 0x000fe200078e0af6 */
[C---:B------:R-:W-:Y:S01]  /*37b0*/  ISETP.GT.U32.AND P5, PT, R246.reuse, R50, PT ;  /* 0x00000032f600720c */ /* 0x040fe20003fa4070 */
[----:B------:R-:W-:Y:S01]  /*37c0*/  @!P1 IMAD.MOV R49, RZ, RZ, -R49 ;  /* 0x000000ffff319224 */ /* 0x000fe200078e0a31 */
[C---:B------:R-:W-:Y:S01]  /*37d0*/  ISETP.GT.U32.AND P1, PT, R246.reuse, R52, PT ;  /* 0x00000034f600720c */ /* 0x040fe20003f24070 */
[----:B------:R-:W-:Y:S01]  /*37e0*/  @!P0 IMAD.MOV R48, RZ, RZ, -R48 ;  /* 0x000000ffff308224 */ /* 0x000fe200078e0a30 */
[----:B------:R-:W-:Y:S01]  /*37f0*/  ISETP.GT.U32.AND P0, PT, R246, R51, PT ;  /* 0x00000033f600720c */ /* 0x000fe20003f04070 */
[----:B------:R-:W-:Y:S01]  /*3800*/  IMAD.HI.U32 R6, R3, R55, RZ ;  /* 0x0000003703067227 */ /* 0x000fe200078e00ff */
[----:B------:R-:W-:-:S02]  /*3810*/  ISETP.GE.AND P6, PT, R5, RZ, PT ;  /* 0x000000ff0500720c */ /* 0x000fc40003fc6270 */
[C---:B------:R-:W-:Y:S01]  /*3820*/  LOP3.LUT R199, R4.reuse, 0x186, RZ, 0xfc, !PT ;  /* 0x0000018604c77812 */ /* 0x040fe200078efcff */
[C---:B------:R-:W-:Y:S01]  /*3830*/  IMAD.HI.U32 R5, R3.reuse, R53, RZ ;  /* 0x0000003503057227 */ /* 0x040fe200078e00ff */
[----:B------:R-:W-:Y:S02]  /*3840*/  LOP3.LUT R201, R4, 0x18c, RZ, 0xfc, !PT ;  /* 0x0000018c04c97812 */ /* 0x000fe400078efcff */
[----:B------:R-:W-:Y:S01]  /*3850*/  IABS R196, R199 ;  /* 0x000000c700c47213 */ /* 0x000fe20000000000 */
[--C-:B------:R-:W-:Y:S01]  /*3860*/  @!P5 IMAD.IADD R50, R50, 0x1, -R246.reuse ;  /* 0x000000013232d824 */ /* 0x100fe200078e0af6 */
[----:B------:R-:W-:Y:S01]  /*3870*/  LOP3.LUT R202, R4, 0x18e, RZ, 0xfc, !PT ;  /* 0x0000018e04ca7812 */ /* 0x000fe200078efcff */
[----:B------:R-:W-:Y:S01]  /*3880*/  @!P1 IMAD.IADD R52, R52, 0x1, -R246 ;  /* 0x0000000134349824 */ /* 0x000fe200078e0af6 */
[----:B------:R-:W-:Y:S01]  /*3890*/  LOP3.LUT R203, R4, 0x190, RZ, 0xfc, !PT ;  /* 0x0000019004cb7812 */ /* 0x000fe200078efcff */
[----:B------:R-:W-:Y:S01]  /*38a0*/  @!P2 IMAD.MOV R47, RZ, RZ, -R47 ;  /* 0x000000ffff2fa224 */ /* 0x000fe200078e0a2f */
[----:B------:R-:W-:Y:S01]  /*38b0*/  ISETP.GE.AND P2, PT, R54, RZ, PT ;  /* 0x000000ff3600720c */ /* 0x000fe20003f46270 */
[----:B------:R-:W-:Y:S01]  /*38c0*/  IMAD.MOV R54, RZ, RZ, -R5 ;  /* 0x000000ffff367224 */ /* 0x000fe200078e0a05 */
[C---:B------:R-:W-:Y:S01]  /*38d0*/  ISETP.GT.U32.AND P5, PT, R246.reuse, R50, PT ;  /* 0x00000032f600720c */ /* 0x040fe20003fa4070 */
[----:B------:R-:W-:Y:S01]  /*38e0*/  IMAD.MOV R6, RZ, RZ, -R6 ;  /* 0x000000ffff067224 */ /* 0x000fe200078e0a06 */
[C---:B------:R-:W-:Y:S01]  /*38f0*/  ISETP.GT.U32.AND P1, PT, R246.reuse, R52, PT ;  /* 0x00000034f600720c */ /* 0x040fe20003f24070 */
[----:B------:R-:W-:Y:S01]  /*3900*/  IMAD R53, R246, R54, R53 ;  /* 0x00000036f6357224 */ /* 0x000fe200078e0235 */
[----:B------:R-:W-:Y:S01]  /*3910*/  IABS R200, R203 ;  /* 0x000000cb00c87213 */ /* 0x000fe20000000000 */
[----:B------:R-:W-:Y:S01]  /*3920*/  IMAD.HI.U32 R5, R3, R56, RZ ;  /* 0x0000003803057227 */ /* 0x000fe200078e00ff */
[----:B------:R-:W-:-:S02]  /*3930*/  LOP3.LUT R204, R4, 0x192, RZ, 0xfc, !PT ;  /* 0x0000019204cc7812 */ /* 0x000fc400078efcff */
[----:B------:R-:W-:Y:S01]  /*3940*/  LOP3.LUT R205, R4, 0x194, RZ, 0xfc, !PT ;  /* 0x0000019404cd7812 */ /* 0x000fe200078efcff */
[----:B------:R-:W-:Y:S01]  /*3950*/  IMAD R54, R246, R6, R55 ;  /* 0x00000006f6367224 */ /* 0x000fe200078e0237 */
[C---:B------:R-:W-:Y:S01]  /*3960*/  LOP3.LUT R206, R4.reuse, 0x196, RZ, 0xfc, !PT ;  /* 0x0000019604ce7812 */ /* 0x040fe200078efcff */
[----:B------:R-:W-:Y:S01]  /*3970*/  IMAD.HI.U32 R6, R3, R57, RZ ;  /* 0x0000003903067227 */ /* 0x000fe200078e00ff */
[C---:B------:R-:W-:Y:S02]  /*3980*/  LOP3.LUT R207, R4.reuse, 0x198, RZ, 0xfc, !PT ;  /* 0x0000019804cf7812 */ /* 0x040fe400078efcff */
[C---:B------:R-:W-:Y:S01]  /*3990*/  LOP3.LUT R208, R4.reuse, 0x19a, RZ, 0xfc, !PT ;  /* 0x0000019a04d07812 */ /* 0x040fe200078efcff */
[----:B------:R-:W-:Y:S01]  /*39a0*/  @!P0 IMAD.IADD R51, R51, 0x1, -R246 ;  /* 0x0000000133338824 */ /* 0x000fe200078e0af6 */
[C---:B------:R-:W-:Y:S01]  /*39b0*/  LOP3.LUT R209, R4.reuse, 0x1a0, RZ, 0xfc, !PT ;  /* 0x000001a004d17812 */ /* 0x040fe200078efcff */
[----:B------:R-:W-:Y:S01]  /*39c0*/  IMAD.MOV R5, RZ, RZ, -R5 ;  /* 0x000000ffff057224 */ /* 0x000fe200078e0a05 */
[----:B------:R-:W-:Y:S01]  /*39d0*/  LOP3.LUT R210, R4, 0x1a2, RZ, 0xfc, !PT ;  /* 0x000001a204d27812 */ /* 0x000fe200078efcff */
[----:B------:R-:W-:Y:S01]  /*39e0*/  IMAD.MOV R6, RZ, RZ, -R6 ;  /* 0x000000ffff067224 */ /* 0x000fe200078e0a06 */
[C---:B------:R-:W-:Y:S01]  /*39f0*/  ISETP.GT.U32.AND P0, PT, R246.reuse, R51, PT ;  /* 0x00000033f600720c */ /* 0x040fe20003f04070 */
[----:B------:R-:W-:Y:S01]  /*3a00*/  IMAD R55, R246, R5, R56 ;  /* 0x00000005f6377224 */ /* 0x000fe200078e0238 */
[----:B------:R-:W-:Y:S01]  /*3a10*/  LOP3.LUT R213, R4, 0x1a6, RZ, 0xfc, !PT ;  /* 0x000001a604d57812 */ /* 0x000fe200078efcff */
[--C-:B------:R-:W-:Y:S01]  /*3a20*/  @!P5 IMAD.IADD R50, R50, 0x1, -R246.reuse ;  /* 0x000000013232d824 */ /* 0x100fe200078e0af6 */
[----:B------:R-:W-:Y:S01]  /*3a30*/  ISETP.GE.AND P5, PT, R58, RZ, PT ;  /* 0x000000ff3a00720c */ /* 0x000fe20003fa6270 */
[----:B------:R-:W-:Y:S01]  /*3a40*/  IMAD R56, R246, R6, R57 ;  /* 0x00000006f6387224 */ /* 0x000fe200078e0239 */
[----:B------:R-:W-:Y:S01]  /*3a50*/  IABS R57, R61 ;  /* 0x0000003d00397213 */ /* 0x000fe20000000000 */
[----:B------:R-:W-:Y:S01]  /*3a60*/  @!P1 IMAD.IADD R52, R52, 0x1, -R246 ;  /* 0x0000000134349824 */ /* 0x000fe200078e0af6 */
[C---:B------:R-:W-:Y:S01]  /*3a70*/  ISETP.GT.U32.AND P1, PT, R246.reuse, R55, PT ;  /* 0x00000037f600720c */ /* 0x040fe20003f24070 */
[----:B------:R-:W-:Y:S01]  /*3a80*/  @!P3 IMAD.MOV R50, RZ, RZ, -R50 ;  /* 0x000000ffff32b224 */ /* 0x000fe200078e0a32 */
[C---:B------:R-:W-:Y:S01]  /*3a90*/  ISETP.GT.U32.AND P3, PT, R246.reuse, R54, PT ;  /* 0x00000036f600720c */ /* 0x040fe20003f64070 */
[----:B------:R-:W-:Y:S01]  /*3aa0*/  @!P2 IMAD.MOV R52, RZ, RZ, -R52 ;  /* 0x000000ffff34a224 */ /* 0x000fe200078e0a34 */
[C---:B------:R-:W-:Y:S01]  /*3ab0*/  ISETP.GT.U32.AND P2, PT, R246.reuse, R56, PT ;  /* 0x00000038f600720c */ /* 0x040fe20003f44070 */
[----:B------:R-:W-:Y:S01]  /*3ac0*/  @!P0 IMAD.IADD R51, R51, 0x1, -R246 ;  /* 0x0000000133338824 */ /* 0x000fe200078e0af6 */
[----:B------:R-:W-:Y:S01]  /*3ad0*/  ISETP.GT.U32.AND P0, PT, R246, R53, PT ;  /* 0x00000035f600720c */ /* 0x000fe20003f04070 */
[----:B------:R-:W-:Y:S01]  /*3ae0*/  IMAD.HI.U32 R5, R3, R57, RZ ;  /* 0x0000003903057227 */ /* 0x000fe200078e00ff */
[----:B------:R-:W-:-:S02]  /*3af0*/  IABS R58, R62 ;  /* 0x0000003e003a7213 */ /* 0x000fc40000000000 */
[----:B------:R-:W-:Y:S01]  /*3b00*/  LOP3.LUT R214, R4, 0x1a8, RZ, 0xfc, !PT ;  /* 0x000001a804d67812 */ /* 0x000fe200078efcff */
[----:B------:R-:W-:Y:S01]  /*3b10*/  IMAD.MOV R5, RZ, RZ, -R5 ;  /* 0x000000ffff057224 */ /* 0x000fe200078e0a05 */
[----:B------:R-:W-:Y:S01]  /*3b20*/  IABS R211, R213 ;  /* 0x000000d500d37213 */ /* 0x000fe20000000000 */
[--C-:B------:R-:W-:Y:S01]  /*3b30*/  @!P1 IMAD.IADD R55, R55, 0x1, -R246.reuse ;  /* 0x0000000137379824 */ /* 0x100fe200078e0af6 */
[----:B------:R-:W-:Y:S01]  /*3b40*/  IABS R212, R214 ;  /* 0x000000d600d47213 */ /* 0x000fe20000000000 */
[--C-:B------:R-:W-:Y:S01]  /*3b50*/  @!P3 IMAD.IADD R54, R54, 0x1, -R246.reuse ;  /* 0x000000013636b824 */ /* 0x100fe200078e0af6 */
[----:B------:R-:W-:Y:S01]  /*3b60*/  LOP3.LUT R215, R4, 0x1ac, RZ, 0xfc, !PT ;  /* 0x000001ac04d77812 */ /* 0x000fe200078efcff */
[----:B------:R-:W-:Y:S01]  /*3b70*/  @!P2 IMAD.IADD R56, R56, 0x1, -R246 ;  /* 0x000000013838a824 */ /* 0x000fe200078e0af6 */
[C---:B------:R-:W-:Y:S01]  /*3b80*/  ISETP.GT.U32.AND P1, PT, R246.reuse, R55, PT ;  /* 0x00000037f600720c */ /* 0x040fe20003f24070 */
[C---:B------:R-:W-:Y:S01]  /*3b90*/  IMAD R57, R246.reuse, R5, R57 ;  /* 0x00000005f6397224 */ /* 0x040fe200078e0239 */
[C---:B------:R-:W-:Y:S01]  /*3ba0*/  ISETP.GT.U32.AND P3, PT, R246.reuse, R54, PT ;  /* 0x00000036f600720c */ /* 0x040fe20003f64070 */
[----:B------:R-:W-:Y:S01]  /*3bb0*/  IMAD.HI.U32 R5, R3, R58, RZ ;  /* 0x0000003a03057227 */ /* 0x000fe200078e00ff */
[----:B------:R-:W-:-:S02]  /*3bc0*/  ISETP.GT.U32.AND P2, PT, R246, R56, PT ;  /* 0x00000038f600720c */ /* 0x000fc40003f44070 */
[C---:B------:R-:W-:Y:S01]  /*3bd0*/  LOP3.LUT R218, R4.reuse, 0x1ae, RZ, 0xfc, !PT ;  /* 0x000001ae04da7812 */ /* 0x040fe200078efcff */
[----:B------:R-:W-:Y:S01]  /*3be0*/  @!P0 IMAD.IADD R53, R53, 0x1, -R246 ;  /* 0x0000000135358824 */ /* 0x000fe200078e0af6 */
[C---:B------:R-:W-:Y:S01]  /*3bf0*/  LOP3.LUT R219, R4.reuse, 0x1b0, RZ, 0xfc, !PT ;  /* 0x000001b004db7812 */ /* 0x040fe200078efcff */
[----:B------:R-:W-:Y:S01]  /*3c00*/  IMAD.MOV R5, RZ, RZ, -R5 ;  /* 0x000000ffff057224 */ /* 0x000fe200078e0a05 */
[----:B------:R-:W-:Y:S01]  /*3c10*/  LOP3.LUT R220, R4, 0x1b2, RZ, 0xfc, !PT ;  /* 0x000001b204dc7812 */ /* 0x000fe200078efcff */
[----:B------:R-:W-:Y:S01]  /*3c20*/  @!P4 IMAD.MOV R51, RZ, RZ, -R51 ;  /* 0x000000ffff33c224 */ /* 0x000fe200078e0a33 */
[C---:B------:R-:W-:Y:S01]  /*3c30*/  ISETP.GT.U32.AND P0, PT, R246.reuse, R53, PT ;  /* 0x00000035f600720c */ /* 0x040fe20003f04070 */
[----:B------:R-:W-:Y:S01]  /*3c40*/  IMAD R58, R246, R5, R58 ;  /* 0x00000005f63a7224 */ /* 0x000fe200078e023a */
[----:B------:R-:W-:Y:S01]  /*3c50*/  ISETP.GE.AND P4, PT, R59, RZ, PT ;  /* 0x000000ff3b00720c */ /* 0x000fe20003f86270 */
[--C-:B------:R-:W-:Y:S01]  /*3c60*/  @!P3 IMAD.IADD R54, R54, 0x1, -R246.reuse ;  /* 0x000000013636b824 */ /* 0x100fe200078e0af6 */
[----:B------:R-:W-:Y:S01]  /*3c70*/  IABS R59, R63 ;  /* 0x0000003f003b7213 */ /* 0x000fe20000000000 */
[--C-:B------:R-:W-:Y:S01]  /*3c80*/  @!P2 IMAD.IADD R56, R56, 0x1, -R246.reuse ;  /* 0x000000013838a824 */ /* 0x100fe200078e0af6 */
[C---:B------:R-:W-:Y:S01]  /*3c90*/  ISETP.GT.U32.AND P3, PT, R246.reuse, R57, PT ;  /* 0x00000039f600720c */ /* 0x040fe20003f64070 */
[----:B------:R-:W-:Y:S01]  /*3ca0*/  @!P1 IMAD.IADD R55, R55, 0x1, -R246 ;  /* 0x0000000137379824 */ /* 0x000fe200078e0af6 */
[----:B------:R-:W-:Y:S01]  /*3cb0*/  ISETP.GT.U32.AND P2, PT, R246, R58, PT ;  /* 0x0000003af600720c */ /* 0x000fe20003f44070 */
[----:B------:R-:W-:Y:S01]  /*3cc0*/  IMAD.HI.U32 R6, R3, R59, RZ ;  /* 0x0000003b03067227 */ /* 0x000fe200078e00ff */
[----:B------:R-:W-:-:S02]  /*3cd0*/  LOP3.LUT R5, R4, 0x7a, RZ, 0xfc, !PT ;  /* 0x0000007a04057812 */ /* 0x000fc400078efcff */
[----:B------:R-:W-:Y:S01]  /*3ce0*/  ISETP.GE.AND P1, PT, R63, RZ, PT ;  /* 0x000000ff3f00720c */ /* 0x000fe20003f26270 */
[----:B------:R-:W-:Y:S01]  /*3cf0*/  @!P0 IMAD.IADD R53, R53, 0x1, -R246 ;  /* 0x0000000135358824 */ /* 0x000fe200078e0af6 */
[----:B------:R-:W-:Y:S01]  /*3d00*/  ISETP.GE.AND P0, PT, R60, RZ, PT ;  /* 0x000000ff3c00720c */ /* 0x000fe20003f06270 */
[----:B------:R-:W-:Y:S01]  /*3d10*/  IMAD.MOV R6, RZ, RZ, -R6 ;  /* 0x000000ffff067224 */ /* 0x000fe200078e0a06 */
[----:B------:R-:W-:Y:S01]  /*3d20*/  IABS R60, R5 ;  /* 0x00000005003c7213 */ /* 0x000fe20000000000 */
[----:B------:R-:W-:Y:S01]  /*3d30*/  @!P6 IMAD.MOV R53, RZ, RZ, -R53 ;  /* 0x000000ffff35e224 */ /* 0x000fe200078e0a35 */
[----:B------:R-:W-:Y:S01]  /*3d40*/  ISETP.GE.AND P6, PT, R61, RZ, PT ;  /* 0x000000ff3d00720c */ /* 0x000fe20003fc6270 */
[--C-:B------:R-:W-:Y:S01]  /*3d50*/  @!P3 IMAD.IADD R57, R57, 0x1, -R246.reuse ;  /* 0x000000013939b824 */ /* 0x100fe200078e0af6 */
[----:B------:R-:W-:Y:S01]  /*3d60*/  IABS R63, R65 ;  /* 0x00000041003f7213 */ /* 0x000fe20000000000 */
[----:B------:R-:W-:Y:S01]  /*3d70*/  IMAD R59, R246, R6, R59 ;  /* 0x00000006f63b7224 */ /* 0x000fe200078e023b */
[----:B------:R-:W-:Y:S01]  /*3d80*/  LOP3.LUT R6, R4, 0x7c, RZ, 0xfc, !PT ;  /* 0x0000007c04067812 */ /* 0x000fe200078efcff */
[----:B------:R-:W-:Y:S01]  /*3d90*/  @!P2 IMAD.IADD R58, R58, 0x1, -R246 ;  /* 0x000000013a3aa824 */ /* 0x000fe200078e0af6 */
[----:B------:R-:W-:Y:S01]  /*3da0*/  ISETP.GT.U32.AND P3, PT, R246, R57, PT ;  /* 0x00000039f600720c */ /* 0x000fe20003f64070 */
[----:B------:R-:W-:Y:S01]  /*3db0*/  @!P4 IMAD.MOV R55, RZ, RZ, -R55 ;  /* 0x000000ffff37c224 */ /* 0x000fe200078e0a37 */
[----:B------:R-:W-:Y:S01]  /*3dc0*/  ISETP.GE.AND P4, PT, R5, RZ, PT ;  /* 0x000000ff0500720c */ /* 0x000fe20003f86270 */
[----:B------:R-:W-:Y:S01]  /*3dd0*/  IMAD.HI.U32 R5, R3, R60, RZ ;  /* 0x0000003c03057227 */ /* 0x000fe200078e00ff */
[----:B------:R-:W-:-:S02]  /*3de0*/  IABS R61, R6 ;  /* 0x00000006003d7213 */ /* 0x000fc40000000000 */
[----:B------:R-:W-:Y:S01]  /*3df0*/  ISETP.GT.U32.AND P2, PT, R246, R58, PT ;  /* 0x0000003af600720c */ /* 0x000fe20003f44070 */
[----:B------:R-:W-:Y:S01]  /*3e00*/  @!P0 IMAD.MOV R56, RZ, RZ, -R56 ;  /* 0x000000ffff388224 */ /* 0x000fe200078e0a38 */
[----:B------:R-:W-:Y:S01]  /*3e10*/  ISETP.GE.AND P0, PT, R6, RZ, PT ;  /* 0x000000ff0600720c */ /* 0x000fe20003f06270 */
[----:B------:R-:W-:Y:S01]  /*3e20*/  IMAD.HI.U32 R6, R3, R61, RZ ;  /* 0x0000003d03067227 */ /* 0x000fe200078e00ff */
[----:B------:R-:W-:Y:S02]  /*3e30*/  IABS R216, R219 ;  /* 0x000000db00d87213 */ /* 0x000fe40000000000 */
[----:B------:R-:W-:Y:S01]  /*3e40*/  IABS R217, R220 ;  /* 0x000000dc00d97213 */ /* 0x000fe20000000000 */
[----:B------:R-:W-:Y:S01]  /*3e50*/  IMAD.MOV R5, RZ, RZ, -R5 ;  /* 0x000000ffff057224 */ /* 0x000fe200078e0a05 */
[C---:B------:R-:W-:Y:S01]  /*3e60*/  LOP3.LUT R221, R4.reuse, 0x1b6, RZ, 0xfc, !PT ;  /* 0x000001b604dd7812 */ /* 0x040fe200078efcff */
[----:B------:R-:W-:Y:S01]  /*3e70*/  IMAD.MOV R6, RZ, RZ, -R6 ;  /* 0x000000ffff067224 */ /* 0x000fe200078e0a06 */
[----:B------:R-:W-:Y:S01]  /*3e80*/  LOP3.LUT R222, R4, 0x1b8, RZ, 0xfc, !PT ;  /* 0x000001b804de7812 */ /* 0x000fe200078efcff */
[----:B------:R-:W-:Y:S01]  /*3e90*/  IMAD R60, R246, R5, R60 ;  /* 0x00000005f63c7224 */ /* 0x000fe200078e023c */
[----:B------:R-:W-:Y:S01]  /*3ea0*/  LOP3.LUT R227, R4, 0x1be, RZ, 0xfc, !PT ;  /* 0x000001be04e37812 */ /* 0x000fe200078efcff */
[--C-:B------:R-:W-:Y:S01]  /*3eb0*/  @!P3 IMAD.IADD R57, R57, 0x1, -R246.reuse ;  /* 0x000000013939b824 */ /* 0x100fe200078e0af6 */
[C---:B------:R-:W-:Y:S01]  /*3ec0*/  ISETP.GT.U32.AND P3, PT, R246.reuse, R59, PT ;  /* 0x0000003bf600720c */ /* 0x040fe20003f64070 */
[----:B------:R-:W-:Y:S01]  /*3ed0*/  IMAD R61, R246, R6, R61 ;  /* 0x00000006f63d7224 */ /* 0x000fe200078e023d */
[----:B------:R-:W-:Y:S01]  /*3ee0*/  LOP3.LUT R226, R4, 0x1bc, RZ, 0xfc, !PT ;  /* 0x000001bc04e27812 */ /* 0x000fe200078efcff */
[----:B------:R-:W-:Y:S01]  /*3ef0*/  @!P2 IMAD.IADD R58, R58, 0x1, -R246 ;  /* 0x000000013a3aa824 */ /* 0x000fe200078e0af6 */
[C---:B------:R-:W-:Y:S01]  /*3f00*/  ISETP.GT.U32.AND P2, PT, R246.reuse, R60, PT ;  /* 0x0000003cf600720c */ /* 0x040fe20003f44070 */
[----:B------:R-:W-:Y:S01]  /*3f10*/  @!P6 IMAD.MOV R57, RZ, RZ, -R57 ;  /* 0x000000ffff39e224 */ /* 0x000fe200078e0a39 */
[----:B------:R-:W-:Y:S01]  /*3f20*/  ISETP.GT.U32.AND P6, PT, R246, R61, PT ;  /* 0x0000003df600720c */ /* 0x000fe20003fc4070 */
[----:B------:R-:W-:Y:S01]  /*3f30*/  @!P5 IMAD.MOV R54, RZ, RZ, -R54 ;  /* 0x000000ffff36d224 */ /* 0x000fe200078e0a36 */
[----:B------:R-:W-:Y:S01]  /*3f40*/  ISETP.GE.AND P5, PT, R62, RZ, PT ;  /* 0x000000ff3e00720c */ /* 0x000fe20003fa6270 */
[----:B------:R-:W-:Y:S01]  /*3f50*/  IMAD.HI.U32 R6, R3, R63, RZ ;  /* 0x0000003f03067227 */ /* 0x000fe200078e00ff */
[----:B------:R-:W-:-:S02]  /*3f60*/  IABS R62, R64 ;  /* 0x00000040003e7213 */ /* 0x000fc40000000000 */
[C---:B------:R-:W-:Y:S01]  /*3f70*/  LOP3.LUT R229, R4.reuse, 0x1c0, RZ, 0xfc, !PT ;  /* 0x000001c004e57812 */ /* 0x040fe200078efcff */
[--C-:B------:R-:W-:Y:S01]  /*3f80*/  @!P3 IMAD.IADD R59, R59, 0x1, -R246.reuse ;  /* 0x000000013b3bb824 */ /* 0x100fe200078e0af6 */
[----:B------:R-:W-:Y:S01]  /*3f90*/  LOP3.LUT R228, R4, 0x1c2, RZ, 0xfc, !PT ;  /* 0x000001c204e47812 */ /* 0x000fe200078efcff */
[----:B------:R-:W-:Y:S01]  /*3fa0*/  IMAD.HI.U32 R5, R3, R62, RZ ;  /* 0x0000003e03057227 */ /* 0x000fe200078e00ff */
[----:B------:R-:W-:Y:S02]  /*3fb0*/  IABS R223, R229 ;  /* 0x000000e500df7213 */ /* 0x000fe40000000000 */
[----:B------:R-:W-:Y:S01]  /*3fc0*/  ISETP.GT.U32.AND P3, PT, R246, R59, PT ;  /* 0x0000003bf600720c */ /* 0x000fe20003f64070 */
[--C-:B------:R-:W-:Y:S01]  /*3fd0*/  @!P2 IMAD.IADD R60, R60, 0x1, -R246.reuse ;  /* 0x000000013c3ca824 */ /* 0x100fe200078e0af6 */
[----:B------:R-:W-:Y:S01]  /*3fe0*/  IABS R224, R228 ;  /* 0x000000e400e07213 */ /* 0x000fe20000000000 */
[----:B------:R-:W-:Y:S01]  /*3ff0*/  @!P6 IMAD.IADD R61, R61, 0x1, -R246 ;  /* 0x000000013d3de824 */ /* 0x000fe200078e0af6 */
[----:B------:R-:W-:Y:S01]  /*4000*/  LOP3.LUT R234, R4, 0x1ce, RZ, 0xfc, !PT ;  /* 0x000001ce04ea7812 */ /* 0x000fe200078efcff */
[----:B------:R-:W-:Y:S01]  /*4010*/  IMAD.MOV R5, RZ, RZ, -R5 ;  /* 0x000000ffff057224 */ /* 0x000fe200078e0a05 */
[C---:B------:R-:W-:Y:S01]  /*4020*/  ISETP.GT.U32.AND P2, PT, R246.reuse, R60, PT ;  /* 0x0000003cf600720c */ /* 0x040fe20003f44070 */
[----:B------:R-:W-:Y:S01]  /*4030*/  @!P5 IMAD.MOV R58, RZ, RZ, -R58 ;  /* 0x000000ffff3ad224 */ /* 0x000fe200078e0a3a */
[----:B------:R-:W-:Y:S01]  /*4040*/  ISETP.GT.U32.AND P6, PT, R246, R61, PT ;  /* 0x0000003df600720c */ /* 0x000fe20003fc4070 */
[----:B------:R-:W-:Y:S01]  /*4050*/  IMAD.MOV R6, RZ, RZ, -R6 ;  /* 0x000000ffff067224 */ /* 0x000fe200078e0a06 */
[----:B------:R-:W-:Y:S01]  /*4060*/  ISETP.GE.AND P5, PT, R64, RZ, PT ;  /* 0x000000ff4000720c */ /* 0x000fe20003fa6270 */
[C---:B------:R-:W-:Y:S01]  /*4070*/  IMAD R62, R246.reuse, R5, R62 ;  /* 0x00000005f63e7224 */ /* 0x040fe200078e023e */
[----:B------:R-:W-:Y:S01]  /*4080*/  IABS R64, R72 ;  /* 0x0000004800407213 */ /* 0x000fe20000000000 */
[----:B------:R-:W-:Y:S01]  /*4090*/  IMAD R63, R246, R6, R63 ;  /* 0x00000006f63f7224 */ /* 0x000fe200078e023f */
[C---:B------:R-:W-:Y:S01]  /*40a0*/  LOP3.LUT R240, R4.reuse, 0x1d4, RZ, 0xfc, !PT ;  /* 0x000001d404f07812 */ /* 0x040fe200078efcff */
[----:B------:R-:W-:Y:S01]  /*40b0*/  @!P3 IMAD.IADD R59, R59, 0x1, -R246 ;  /* 0x000000013b3bb824 */ /* 0x000fe200078e0af6 */
[----:B------:R-:W-:Y:S01]  /*40c0*/  ISETP.GE.AND P3, PT, R65, RZ, PT ;  /* 0x000000ff4100720c */ /* 0x000fe20003f66270 */
[----:B------:R-:W-:Y:S01]  /*40d0*/  IMAD.HI.U32 R5, R3, R64, RZ ;  /* 0x0000004003057227 */ /* 0x000fe200078e00ff */
[----:B------:R-:W-:-:S02]  /*40e0*/  LOP3.LUT R238, R4, 0x1d6, RZ, 0xfc, !PT ;  /* 0x000001d604ee7812 */ /* 0x000fc400078efcff */
[----:B------:R-:W-:Y:S01]  /*40f0*/  LOP3.LUT R244, R4, 0x1e2, RZ, 0xfc, !PT ;  /* 0x000001e204f47812 */ /* 0x000fe200078efcff */
[--C-:B------:R-:W-:Y:S01]  /*4100*/  @!P2 IMAD.IADD R60, R60, 0x1, -R246.reuse ;  /* 0x000000013c3ca824 */ /* 0x100fe200078e0af6 */
[C---:B------:R-:W-:Y:S01]  /*4110*/  ISETP.GT.U32.AND P2, PT, R246.reuse, R62, PT ;  /* 0x0000003ef600720c */ /* 0x040fe20003f44070 */
[----:B------:R-:W-:Y:S01]  /*4120*/  @!P6 IMAD.IADD R61, R61, 0x1, -R246 ;  /* 0x000000013d3de824 */ /* 0x000fe200078e0af6 */
[----:B------:R-:W-:Y:S01]  /*4130*/  ISETP.GT.U32.AND P6, PT, R246, R63, PT ;  /* 0x0000003ff600720c */ /* 0x000fe20003fc4070 */
[----:B------:R-:W-:Y:S01]  /*4140*/  IMAD.MOV R65, RZ, RZ, -R5 ;  /* 0x000000ffff417224 */ /* 0x000fe200078e0a05 */
[C---:B------:R-:W-:Y:S01]  /*4150*/  LOP3.LUT R243, R4.reuse, 0x1e4, RZ, 0xfc, !PT ;  /* 0x000001e404f37812 */ /* 0x040fe200078efcff */
[----:B------:R-:W-:Y:S01]  /*4160*/  IMAD.HI.U32 R5, R3, R67, RZ ;  /* 0x0000004303057227 */ /* 0x000fe200078e00ff */
[----:B-1----:R-:W-:Y:S02]  /*4170*/  LOP3.LUT R0, R4, 0x1ec, RZ, 0xfc, !PT ;  /* 0x000001ec04007812 */ /* 0x002fe400078efcff */
[----:B------:R-:W-:Y:S01]  /*4180*/  IABS R242, R243 ;  /* 0x000000f300f27213 */ /* 0x000fe20000000000 */
[----:B------:R-:W-:Y:S01]  /*4190*/  IMAD R64, R246, R65, R64 ;  /* 0x00000041f6407224 */ /* 0x000fe200078e0240 */
[C---:B------:R-:W-:Y:S01]  /*41a0*/  LOP3.LUT R2, R4.reuse, 0x1ee, RZ, 0xfc, !PT ;  /* 0x000001ee04027812 */ /* 0x040fe200078efcff */
[----:B------:R-:W-:Y:S01]  /*41b0*/  IMAD.MOV R65, RZ, RZ, -R5 ;  /* 0x000000ffff417224 */ /* 0x000fe200078e0a05 */
[----:B--2---:R-:W-:Y:S01]  /*41c0*/  LOP3.LUT R11, R4, 0x1f0, RZ, 0xfc, !PT ;  /* 0x000001f0040b7812 */ /* 0x004fe200078efcff */
[--C-:B------:R-:W-:Y:S01]  /*41d0*/  @!P2 IMAD.IADD R62, R62, 0x1, -R246.reuse ;  /* 0x000000013e3ea824 */ /* 0x100fe200078e0af6 */
[C---:B------:R-:W-:Y:S01]  /*41e0*/  ISETP.GT.U32.AND P2, PT, R246.reuse, R64, PT ;  /* 0x00000040f600720c */ /* 0x040fe20003f44070 */
[----:B------:R-:W-:Y:S01]  /*41f0*/  IMAD R65, R246, R65, R67 ;  /* 0x00000041f6417224 */ /* 0x000fe200078e0243 */
[C---:B------:R-:W-:Y:S01]  /*4200*/  LOP3.LUT R10, R4.reuse, 0x1f4, RZ, 0xfc, !PT ;  /* 0x000001f4040a7812 */ /* 0x040fe200078efcff */
[----:B------:R-:W-:Y:S01]  /*4210*/  @!P6 IMAD.IADD R63, R63, 0x1, -R246 ;  /* 0x000000013f3fe824 */ /* 0x000fe200078e0af6 */
[----:B---3--:R-:W-:Y:S01]  /*4220*/  LOP3.LUT R12, R4, 0x1f2, RZ, 0xfc, !PT ;  /* 0x000001f2040c7812 */ /* 0x008fe200078efcff */
[----:B------:R-:W-:Y:S01]  /*4230*/  IMAD.HI.U32 R6, R3, R68, RZ ;  /* 0x0000004403067227 */ /* 0x000fe200078e00ff */
[----:B------:R-:W-:-:S02]  /*4240*/  ISETP.GT.U32.AND P6, PT, R246, R65, PT ;  /* 0x00000041f600720c */ /* 0x000fc40003fc4070 */
[----:B------:R-:W-:Y:S01]  /*4250*/  IABS R250, R11 ;  /* 0x0000000b00fa7213 */ /* 0x000fe20000000000 */
[----:B------:R-:W-:Y:S01]  /*4260*/  IMAD.MOV R69, RZ, RZ, -R6 ;  /* 0x000000ffff457224 */ /* 0x000fe200078e0a06 */
[----:B------:R-:W-:Y:S01]  /*4270*/  IABS R252, R10 ;  /* 0x0000000a00fc7213 */ /* 0x000fe20000000000 */
[----:B------:R-:W-:Y:S01]  /*4280*/  IMAD.MOV R67, RZ, RZ, -R66 ;  /* 0x000000ffff437224 */ /* 0x000fe200078e0a42 */
[----:B------:R-:W-:Y:S01]  /*4290*/  IABS R251, R12 ;  /* 0x0000000c00fb7213 */ /* 0x000fe20000000000 */
[----:B------:R-:W-:Y:S01]  /*42a0*/  @!P2 IMAD.IADD R64, R64, 0x1, -R246 ;  /* 0x000000014040a824 */ /* 0x000fe200078e0af6 */
[C---:B------:R-:W-:Y:S01]  /*42b0*/  ISETP.GT.U32.AND P2, PT, R246.reuse, R62, PT ;  /* 0x0000003ef600720c */ /* 0x040fe20003f44070 */
[----:B------:R-:W-:Y:S01]  /*42c0*/  IMAD R66, R246, R69, R68 ;  /* 0x00000045f6427224 */ /* 0x000fe200078e0244 */
[----:B------:R-:W-:Y:S01]  /*42d0*/  IABS R69, R77 ;  /* 0x0000004d00457213 */ /* 0x000fe20000000000 */
[----:B------:R-:W-:Y:S01]  /*42e0*/  IMAD.HI.U32 R5, R3, R71, RZ ;  /* 0x0000004703057227 */ /* 0x000fe200078e00ff */
[----:B------:R-:W-:-:S03]  /*42f0*/  LOP3.LUT R9, R4, 0x1f6, RZ, 0xfc, !PT ;  /* 0x000001f604097812 */ /* 0x000fc600078efcff */
[----:B------:R-:W-:Y:S01]  /*4300*/  @!P6 IMAD.IADD R65, R65, 0x1, -R246 ;  /* 0x000000014141e824 */ /* 0x000fe200078e0af6 */
[C---:B------:R-:W-:Y:S01]  /*4310*/  ISETP.GT.U32.AND P6, PT, R246.reuse, R64, PT ;  /* 0x00000040f600720c */ /* 0x040fe20003fc4070 */
[----:B------:R-:W-:Y:S01]  /*4320*/  @!P0 IMAD.MOV R61, RZ, RZ, -R61 ;  /* 0x000000ffff3d8224 */ /* 0x000fe200078e0a3d */
[C---:B------:R-:W-:Y:S01]  /*4330*/  ISETP.GT.U32.AND P0, PT, R246.reuse, R66, PT ;  /* 0x00000042f600720c */ /* 0x040fe20003f04070 */
[----:B------:R-:W-:Y:S02]  /*4340*/  IMAD.MOV R5, RZ, RZ, -R5 ;  /* 0x000000ffff057224 */ /* 0x000fe400078e0a05 */
[----:B------:R-:W-:Y:S01]  /*4350*/  @!P1 IMAD.MOV R59, RZ, RZ, -R59 ;  /* 0x000000ffff3b9224 */ /* 0x000fe200078e0a3b */
[C---:B------:R-:W-:Y:S01]  /*4360*/  ISETP.GT.U32.AND P1, PT, R246.reuse, R63, PT ;  /* 0x0000003ff600720c */ /* 0x040fe20003f24070 */
[----:B------:R-:W-:Y:S01]  /*4370*/  @!P4 IMAD.MOV R60, RZ, RZ, -R60 ;  /* 0x000000ffff3cc224 */ /* 0x000fe200078e0a3c */
[C---:B------:R-:W-:Y:S01]  /*4380*/  ISETP.GT.U32.AND P4, PT, R246.reuse, R65, PT ;  /* 0x00000041f600720c */ /* 0x040fe20003f84070 */
[----:B------:R-:W-:-:S02]  /*4390*/  IMAD R68, R246, R5, R71 ;  /* 0x00000005f6447224 */ /* 0x000fc400078e0247 */
[----:B------:R-:W-:Y:S01]  /*43a0*/  IMAD R67, R246, R67, R70 ;  /* 0x00000043f6437224 */ /* 0x000fe200078e0246 */
[----:B------:R-:W-:Y:S01]  /*43b0*/  IABS R70, R78 ;  /* 0x0000004e00467213 */ /* 0x000fe20000000000 */
[--C-:B------:R-:W-:Y:S01]  /*43c0*/  @!P6 IMAD.IADD R64, R64, 0x1, -R246.reuse ;  /* 0x000000014040e824 */ /* 0x100fe200078e0af6 */
[----:B------:R-:W-:Y:S01]  /*43d0*/  ISETP.GT.U32.AND P6, PT, R246, R68, PT ;  /* 0x00000044f600720c */ /* 0x000fe20003fc4070 */
[--C-:B------:R-:W-:Y:S01]  /*43e0*/  @!P2 IMAD.IADD R62, R62, 0x1, -R246.reuse ;  /* 0x000000013e3ea824 */ /* 0x100fe200078e0af6 */
[----:B------:R-:W-:Y:S01]  /*43f0*/  ISETP.GT.U32.AND P2, PT, R246, R67, PT ;  /* 0x00000043f600720c */ /* 0x000fe20003f44070 */
[--C-:B------:R-:W-:Y:S01]  /*4400*/  @!P0 IMAD.IADD R66, R66, 0x1, -R246.reuse ;  /* 0x0000000142428824 */ /* 0x100fe200078e0af6 */
[----:B------:R-:W-:Y:S01]  /*4410*/  ISETP.GE.AND P0, PT, R74, RZ, PT ;  /* 0x000000ff4a00720c */ /* 0x000fe20003f06270 */
[----:B------:R-:W-:Y:S01]  /*4420*/  @!P1 IMAD.IADD R63, R63, 0x1, -R246 ;  /* 0x000000013f3f9824 */ /* 0x000fe200078e0af6 */
[----:B------:R-:W-:Y:S01]  /*4430*/  ISETP.GE.AND P1, PT, R72, RZ, PT ;  /* 0x000000ff4800720c */ /* 0x000fe20003f26270 */
[----:B------:R-:W-:Y:S01]  /*4440*/  @!P5 IMAD.MOV R62, RZ, RZ, -R62 ;  /* 0x000000ffff3ed224 */ /* 0x000fe200078e0a3e */
[----:B------:R-:W-:Y:S01]  /*4450*/  ISETP.GT.U32.AND P5, PT, R246, R66, PT ;  /* 0x00000042f600720c */ /* 0x000fe20003fa4070 */
[----:B------:R-:W-:Y:S01]  /*4460*/  @!P4 IMAD.IADD R65, R65, 0x1, -R246 ;  /* 0x000000014141c824 */ /* 0x000fe200078e0af6 */
[----:B------:R-:W-:Y:S01]  /*4470*/  ISETP.GE.AND P4, PT, R73, RZ, PT ;  /* 0x000000ff4900720c */ /* 0x000fe20003f86270 */
[----:B------:R-:W-:Y:S01]  /*4480*/  IMAD.HI.U32 R5, R3, R69, RZ ;  /* 0x0000004503057227 */ /* 0x000fe200078e00ff */
[----:B------:R-:W-:-:S03]  /*4490*/  LOP3.LUT R74, R4, 0x92, RZ, 0xfc, !PT ;  /* 0x00000092044a7812 */ /* 0x000fc600078efcff */
[----:B------:R-:W-:Y:S01]  /*44a0*/  IMAD.HI.U32 R6, R3, R70, RZ ;  /* 0x0000004603067227 */ /* 0x000fe200078e00ff */
[----:B------:R-:W-:-:S03]  /*44b0*/  IABS R72, R74 ;  /* 0x0000004a00487213 */ /* 0x000fc60000000000 */
[----:B------:R-:W-:Y:S02]  /*44c0*/  IMAD.MOV R5, RZ, RZ, -R5 ;  /* 0x000000ffff057224 */ /* 0x000fe400078e0a05 */
[----:B------:R-:W-:Y:S01]  /*44d0*/  IMAD.MOV R71, RZ, RZ, -R6 ;  /* 0x000000ffff477224 */ /* 0x000fe200078e0a06 */
[----:B------:R-:W-:Y:S01]  /*44e0*/  LOP3.LUT R6, R4, 0x90, RZ, 0xfc, !PT ;  /* 0x0000009004067812 */ /* 0x000fe200078efcff */
[----:B------:R-:W-:Y:S02]  /*44f0*/  @!P6 IMAD.IADD R68, R68, 0x1, -R246 ;  /* 0x000000014444e824 */ /* 0x000fe400078e0af6 */
[C---:B------:R-:W-:Y:S02]  /*4500*/  IMAD R69, R246.reuse, R5, R69 ;  /* 0x00000005f6457224 */ /* 0x040fe400078e0245 */
[C---:B------:R-:W-:Y:S01]  /*4510*/  IMAD R70, R246.reuse, R71, R70 ;  /* 0x00000047f6467224 */ /* 0x040fe200078e0246 */
[----:B------:R-:W-:Y:S01]  /*4520*/  ISETP.GT.U32.AND P6, PT, R246, R68, PT ;  /* 0x00000044f600720c */ /* 0x000fe20003fc4070 */
[----:B------:R-:W-:Y:S01]  /*4530*/  @!P1 IMAD.MOV R64, RZ, RZ, -R64 ;  /* 0x000000ffff409224 */ /* 0x000fe200078e0a40 */
[----:B------:R-:W-:Y:S01]  /*4540*/  IABS R71, R6 ;  /* 0x0000000600477213 */ /* 0x000fe20000000000 */
[----:B------:R-:W-:Y:S01]  /*4550*/  @!P5 IMAD.IADD R66, R66, 0x1, -R246 ;  /* 0x000000014242d824 */ /* 0x000fe200078e0af6 */
[C---:B------:R-:W-:Y:S01]  /*4560*/  ISETP.GT.U32.AND P1, PT, R246.reuse, R69, PT ;  /* 0x00000045f600720c */ /* 0x040fe20003f24070 */
[----:B------:R-:W-:Y:S01]  /*4570*/  @!P4 IMAD.MOV R65, RZ, RZ, -R65 ;  /* 0x000000ffff41c224 */ /* 0x000fe200078e0a41 */
[----:B------:R-:W-:Y:S01]  /*4580*/  ISETP.GT.U32.AND P5, PT, R246, R70, PT ;  /* 0x00000046f600720c */ /* 0x000fe20003fa4070 */
[----:B------:R-:W-:Y:S01]  /*4590*/  IMAD.HI.U32 R5, R3, R71, RZ ;  /* 0x0000004703057227 */ /* 0x000fe200078e00ff */
[----:B------:R-:W-:-:S03]  /*45a0*/  ISETP.GE.AND P4, PT, R76, RZ, PT ;  /* 0x000000ff4c00720c */ /* 0x000fc60003f86270 */
[--C-:B------:R-:W-:Y:S01]  /*45b0*/  @!P2 IMAD.IADD R67, R67, 0x1, -R246.reuse ;  /* 0x000000014343a824 */ /* 0x100fe200078e0af6 */
[----:B------:R-:W-:Y:S01]  /*45c0*/  ISETP.GE.AND P2, PT, R75, RZ, PT ;  /* 0x000000ff4b00720c */ /* 0x000fe20003f46270 */
[----:B------:R-:W-:Y:S02]  /*45d0*/  IMAD.MOV R5, RZ, RZ, -R5 ;  /* 0x000000ffff057224 */ /* 0x000fe400078e0a05 */
[----:B------:R-:W-:Y:S01]  /*45e0*/  @!P3 IMAD.MOV R63, RZ, RZ, -R63 ;  /* 0x000000ffff3fb224 */ /* 0x000fe200078e0a3f */
[----:B------:R-:W-:Y:S01]  /*45f0*/  ISETP.GT.U32.AND P3, PT, R246, R67, PT ;  /* 0x00000043f600720c */ /* 0x000fe20003f64070 */
[--C-:B------:R-:W-:Y:S01]  /*4600*/  @!P6 IMAD.IADD R68, R68, 0x1, -R246.reuse ;  /* 0x000000014444e824 */ /* 0x100fe200078e0af6 */
[----:B------:R-:W-:Y:S01]  /*4610*/  ISETP.GE.AND P6, PT, R78, RZ, PT ;  /* 0x000000ff4e00720c */ /* 0x000fe20003fc6270 */
[----:B------:R-:W-:Y:S01]  /*4620*/  IMAD R71, R246, R5, R71 ;  /* 0x00000005f6477224 */ /* 0x000fe200078e0247 */
[----:B------:R-:W-:Y:S01]  /*4630*/  LOP3.LUT R5, R4, 0x94, RZ, 0xfc, !PT ;  /* 0x0000009404057812 */ /* 0x000fe200078efcff */
[--C-:B------:R-:W-:Y:S01]  /*4640*/  @!P1 IMAD.IADD R69, R69, 0x1, -R246.reuse ;  /* 0x0000000145459824 */ /* 0x100fe200078e0af6 */
[----:B------:R-:W-:Y:S01]  /*4650*/  ISETP.GE.AND P1, PT, R6, RZ, PT ;  /* 0x000000ff0600720c */ /* 0x000fe20003f26270 */
[----:B------:R-:W-:-:S02]  /*4660*/  @!P5 IMAD.IADD R70, R70, 0x1, -R246 ;  /* 0x000000014646d824 */ /* 0x000fc400078e0af6 */
[----:B------:R-:W-:Y:S01]  /*4670*/  @!P4 IMAD.MOV R68, RZ, RZ, -R68 ;  /* 0x000000ffff44c224 */ /* 0x000fe200078e0a44 */
[C---:B------:R-:W-:Y:S01]  /*4680*/  ISETP.GT.U32.AND P4, PT, R246.reuse, R71, PT ;  /* 0x00000047f600720c */ /* 0x040fe20003f84070 */
[----:B------:R-:W-:Y:S01]  /*4690*/  @!P0 IMAD.MOV R66, RZ, RZ, -R66 ;  /* 0x000000ffff428224 */ /* 0x000fe200078e0a42 */
[C---:B------:R-:W-:Y:S01]  /*46a0*/  ISETP.GT.U32.AND P0, PT, R246.reuse, R69, PT ;  /* 0x00000045f600720c */ /* 0x040fe20003f04070 */
[----:B------:R-:W-:Y:S01]  /*46b0*/  IMAD.HI.U32 R6, R3, R72, RZ ;  /* 0x0000004803067227 */ /* 0x000fe200078e00ff */
[----:B------:R-:W-:-:S03]  /*46c0*/  ISETP.GT.U32.AND P5, PT, R246, R70, PT ;  /* 0x00000046f600720c */ /* 0x000fc60003fa4070 */
[----:B------:R-:W-:Y:S01]  /*46d0*/  @!P3 IMAD.IADD R67, R67, 0x1, -R246 ;  /* 0x000000014343b824 */ /* 0x000fe200078e0af6 */
[----:B------:R-:W-:Y:S01]  /*46e0*/  ISETP.GE.AND P3, PT, R77, RZ, PT ;  /* 0x000000ff4d00720c */ /* 0x000fe20003f66270 */
[----:B------:R-:W-:Y:S01]  /*46f0*/  IMAD.MOV R73, RZ, RZ, -R6 ;  /* 0x000000ffff497224 */ /* 0x000fe200078e0a06 */
[C---:B------:R-:W-:Y:S01]  /*4700*/  LOP3.LUT R6, R4.reuse, 0x96, RZ, 0xfc, !PT ;  /* 0x0000009604067812 */ /* 0x040fe200078efcff */
[----:B------:R-:W-:Y:S01]  /*4710*/  @!P2 IMAD.MOV R67, RZ, RZ, -R67 ;  /* 0x000000ffff43a224 */ /* 0x000fe200078e0a43 */
[----:B------:R-:W-:Y:S01]  /*4720*/  LOP3.LUT R77, R4, 0x98, RZ, 0xfc, !PT ;  /* 0x00000098044d7812 */ /* 0x000fe200078efcff */
[----:B------:R-:W-:Y:S01]  /*4730*/  IMAD R72, R246, R73, R72 ;  /* 0x00000049f6487224 */ /* 0x000fe200078e0248 */
[----:B------:R-:W-:Y:S01]  /*4740*/  IABS R73, R5 ;  /* 0x0000000500497213 */ /* 0x000fe20000000000 */
[--C-:B------:R-:W-:Y:S01]  /*4750*/  @!P4 IMAD.IADD R71, R71, 0x1, -R246.reuse ;  /* 0x000000014747c824 */ /* 0x100fe200078e0af6 */
[----:B------:R-:W-:Y:S01]  /*4760*/  IABS R75, R6 ;  /* 0x00000006004b7213 */ /* 0x000fe20000000000 */
[--C-:B------:R-:W-:Y:S01]  /*4770*/  @!P0 IMAD.IADD R69, R69, 0x1, -R246.reuse ;  /* 0x0000000145458824 */ /* 0x100fe200078e0af6 */
[----:B------:R-:W-:Y:S01]  /*4780*/  ISETP.GE.AND P0, PT, R5, RZ, PT ;  /* 0x000000ff0500720c */ /* 0x000fe20003f06270 */
[----:B------:R-:W-:Y:S01]  /*4790*/  @!P5 IMAD.IADD R70, R70, 0x1, -R246 ;  /* 0x000000014646d824 */ /* 0x000fe200078e0af6 */
[----:B------:R-:W-:Y:S01]  /*47a0*/  ISETP.GT.U32.AND P5, PT, R246, R72, PT ;  /* 0x00000048f600720c */ /* 0x000fe20003fa4070 */
[----:B------:R-:W-:Y:S01]  /*47b0*/  IMAD.HI.U32 R5, R3, R73, RZ ;  /* 0x0000004903057227 */ /* 0x000fe200078e00ff */
[----:B------:R-:W-:-:S02]  /*47c0*/  IABS R76, R77 ;  /* 0x0000004d004c7213 */ /* 0x000fc40000000000 */
[----:B------:R-:W-:Y:S01]  /*47d0*/  ISETP.GT.U32.AND P4, PT, R246, R71, PT ;  /* 0x00000047f600720c */ /* 0x000fe20003f84070 */
[----:B------:R-:W-:Y:S01]  /*47e0*/  @!P3 IMAD.MOV R69, RZ, RZ, -R69 ;  /* 0x000000ffff45b224 */ /* 0x000fe200078e0a45 */
[----:B------:R-:W-:Y:S01]  /*47f0*/  ISETP.GE.AND P3, PT, R6, RZ, PT ;  /* 0x000000ff0600720c */ /* 0x000fe20003f66270 */
[----:B------:R-:W-:Y:S01]  /*4800*/  IMAD.HI.U32 R6, R3, R75, RZ ;  /* 0x0000004b03067227 */ /* 0x000fe200078e00ff */
[----:B------:R-:W-:-:S03]  /*4810*/  ISETP.GE.AND P2, PT, R74, RZ, PT ;  /* 0x000000ff4a00720c */ /* 0x000fc60003f46270 */
[----:B------:R-:W-:Y:S02]  /*4820*/  IMAD.MOV R5, RZ, RZ, -R5 ;  /* 0x000000ffff057224 */ /* 0x000fe400078e0a05 */
[----:B------:R-:W-:-:S04]  /*4830*/  IMAD.HI.U32 R74, R3, R76, RZ ;  /* 0x0000004c034a7227 */ /* 0x000fc800078e00ff */
[----:B------:R-:W-:Y:S02]  /*4840*/  IMAD.MOV R6, RZ, RZ, -R6 ;  /* 0x000000ffff067224 */ /* 0x000fe400078e0a06 */
[----:B------:R-:W-:Y:S02]  /*4850*/  IMAD R73, R246, R5, R73 ;  /* 0x00000005f6497224 */ /* 0x000fe400078e0249 */
[----:B------:R-:W-:Y:S02]  /*4860*/  IMAD.MOV R5, RZ, RZ, -R74 ;  /* 0x000000ffff057224 */ /* 0x000fe400078e0a4a */
[--C-:B------:R-:W-:Y:S02]  /*4870*/  @!P5 IMAD.IADD R72, R72, 0x1, -R246.reuse ;  /* 0x000000014848d824 */ /* 0x100fe400078e0af6 */
[----:B------:R-:W-:Y:S01]  /*4880*/  IMAD R74, R246, R6, R75 ;  /* 0x00000006f64a7224 */ /* 0x000fe200078e024b */
[----:B------:R-:W-:Y:S01]  /*4890*/  LOP3.LUT R6, R4, 0x9a, RZ, 0xfc, !PT ;  /* 0x0000009a04067812 */ /* 0x000fe200078efcff */
[----:B------:R-:W-:Y:S01]  /*48a0*/  @!P4 IMAD.IADD R71, R71, 0x1, -R246 ;  /* 0x000000014747c824 */ /* 0x000fe200078e0af6 */
[C---:B------:R-:W-:Y:S01]  /*48b0*/  ISETP.GT.U32.AND P5, PT, R246.reuse, R72, PT ;  /* 0x00000048f600720c */ /* 0x040fe20003fa4070 */
[C---:B------:R-:W-:Y:S01]  /*48c0*/  IMAD R75, R246.reuse, R5, R76 ;  /* 0x00000005f64b7224 */ /* 0x040fe200078e024c */
[C---:B------:R-:W-:Y:S01]  /*48d0*/  ISETP.GT.U32.AND P4, PT, R246.reuse, R73, PT ;  /* 0x00000049f600720c */ /* 0x040fe20003f84070 */
[----:B------:R-:W-:Y:S01]  /*48e0*/  @!P1 IMAD.MOV R71, RZ, RZ, -R71 ;  /* 0x000000ffff479224 */ /* 0x000fe200078e0a47 */
[----:B------:R-:W-:Y:S01]  /*48f0*/  IABS R76, R6 ;  /* 0x00000006004c7213 */ /* 0x000fe20000000000 */
[----:B------:R-:W-:Y:S01]  /*4900*/  @!P6 IMAD.MOV R70, RZ, RZ, -R70 ;  /* 0x000000ffff46e224 */ /* 0x000fe200078e0a46 */
[----:B------:R-:W-:Y:S01]  /*4910*/  ISETP.GT.U32.AND P1, PT, R246, R75, PT ;  /* 0x0000004bf600720c */ /* 0x000fe20003f24070 */
[----:B------:R-:W-:Y:S01]  /*4920*/  IMAD.HI.U32 R78, R3, R80, RZ ;  /* 0x00000050034e7227 */ /* 0x000fe200078e00ff */
[----:B------:R-:W-:-:S02]  /*4930*/  ISETP.GE.AND P6, PT, R77, RZ, PT ;  /* 0x000000ff4d00720c */ /* 0x000fc40003fc6270 */
[----:B------:R-:W-:Y:S01]  /*4940*/  IABS R77, R81 ;  /* 0x00000051004d7213 */ /* 0x000fe20000000000 */
[----:B------:R-:W-:-:S04]  /*4950*/  IMAD.HI.U32 R5, R3, R76, RZ ;  /* 0x0000004c03057227 */ /* 0x000fc800078e00ff */
[--C-:B------:R-:W-:Y:S01]  /*4960*/  @!P5 IMAD.IADD R72, R72, 0x1, -R246.reuse ;  /* 0x000000014848d824 */ /* 0x100fe200078e0af6 */
[C---:B------:R-:W-:Y:S01]  /*4970*/  ISETP.GT.U32.AND P5, PT, R246.reuse, R74, PT ;  /* 0x0000004af600720c */ /* 0x040fe20003fa4070 */
[--C-:B------:R-:W-:Y:S02]  /*4980*/  @!P4 IMAD.IADD R73, R73, 0x1, -R246.reuse ;  /* 0x000000014949c824 */ /* 0x100fe400078e0af6 */
[----:B------:R-:W-:Y:S02]  /*4990*/  IMAD.MOV R5, RZ, RZ, -R5 ;  /* 0x000000ffff057224 */ /* 0x000fe400078e0a05 */
[----:B------:R-:W-:Y:S01]  /*49a0*/  @!P1 IMAD.IADD R75, R75, 0x1, -R246 ;  /* 0x000000014b4b9824 */ /* 0x000fe200078e0af6 */
[C---:B------:R-:W-:Y:S01]  /*49b0*/  ISETP.GT.U32.AND P4, PT, R246.reuse, R73, PT ;  /* 0x00000049f600720c */ /* 0x040fe20003f84070 */
[----:B------:R-:W-:Y:S02]  /*49c0*/  IMAD R76, R246, R5, R76 ;  /* 0x00000005f64c7224 */ /* 0x000fe400078e024c */
[----:B------:R-:W-:Y:S01]  /*49d0*/  @!P2 IMAD.MOV R72, RZ, RZ, -R72 ;  /* 0x000000ffff48a224 */ /* 0x000fe200078e0a48 */
[----:B------:R-:W-:Y:S01]  /*49e0*/  ISETP.GE.AND P2, PT, R6, RZ, PT ;  /* 0x000000ff0600720c */ /* 0x000fe20003f46270 */
[----:B------:R-:W-:Y:S01]  /*49f0*/  IMAD.HI.U32 R5, R3, R77, RZ ;  /* 0x0000004d03057227 */ /* 0x000fe200078e00ff */
[----:B------:R-:W-:-:S03]  /*4a00*/  ISETP.GT.U32.AND P1, PT, R246, R75, PT ;  /* 0x0000004bf600720c */ /* 0x000fc60003f24070 */
[----:B------:R-:W-:-:S04]  /*4a10*/  IMAD.HI.U32 R6, R3, R79, RZ ;  /* 0x0000004f03067227 */ /* 0x000fc800078e00ff */
[----:B------:R-:W-:Y:S02]  /*4a20*/  IMAD.MOV R5, RZ, RZ, -R5 ;  /* 0x000000ffff057224 */ /* 0x000fe400078e0a05 */
[----:B------:R-:W-:Y:S02]  /*4a30*/  IMAD.MOV R6, RZ, RZ, -R6 ;  /* 0x000000ffff067224 */ /* 0x000fe400078e0a06 */
[----:B------:R-:W-:Y:S02]  /*4a40*/  IMAD R77, R246, R5, R77 ;  /* 0x00000005f64d7224 */ /* 0x000fe400078e024d */
[----:B------:R-:W-:Y:S02]  /*4a50*/  @!P5 IMAD.IADD R74, R74, 0x1, -R246 ;  /* 0x000000014a4ad824 */ /* 0x000fe400078e0af6 */
[----:B------:R-:W-:Y:S02]  /*4a60*/  IMAD.MOV R5, RZ, RZ, -R78 ;  /* 0x000000ffff057224 */ /* 0x000fe400078e0a4e */
[C---:B------:R-:W-:Y:S01]  /*4a70*/  IMAD R78, R246.reuse, R6, R79 ;  /* 0x00000006f64e7224 */ /* 0x040fe200078e024f */
[C---:B------:R-:W-:Y:S01]  /*4a80*/  ISETP.GT.U32.AND P5, PT, R246.reuse, R74, PT ;  /* 0x0000004af600720c */ /* 0x040fe20003fa4070 */
[----:B------:R-:W-:Y:S01]  /*4a90*/  @!P4 IMAD.IADD R73, R73, 0x1, -R246 ;  /* 0x000000014949c824 */ /* 0x000fe200078e0af6 */
[C---:B------:R-:W-:Y:S01]  /*4aa0*/  ISETP.GT.U32.AND P4, PT, R246.reuse, R76, PT ;  /* 0x0000004cf600720c */ /* 0x040fe20003f84070 */
[----:B------:R-:W-:Y:S01]  /*4ab0*/  IMAD R79, R246, R5, R80 ;  /* 0x00000005f64f7224 */ /* 0x000fe200078e0250 */
[----:B------:R-:W-:Y:S01]  /*4ac0*/  LOP3.LUT R6, R4, 0xa2, RZ, 0xfc, !PT ;  /* 0x000000a204067812 */ /* 0x000fe200078efcff */
[----:B------:R-:W-:Y:S01]  /*4ad0*/  @!P1 IMAD.IADD R75, R75, 0x1, -R246 ;  /* 0x000000014b4b9824 */ /* 0x000fe200078e0af6 */
[C---:B------:R-:W-:Y:S01]  /*4ae0*/  ISETP.GT.U32.AND P1, PT, R246.reuse, R78, PT ;  /* 0x0000004ef600720c */ /* 0x040fe20003f24070 */
[----:B------:R-:W-:Y:S01]  /*4af0*/  @!P0 IMAD.MOV R73, RZ, RZ, -R73 ;  /* 0x000000ffff498224 */ /* 0x000fe200078e0a49 */
[C---:B------:R-:W-:Y:S01]  /*4b00*/  ISETP.GT.U32.AND P0, PT, R246.reuse, R77, PT ;  /* 0x0000004df600720c */ /* 0x040fe20003f04070 */
[----:B------:R-:W-:Y:S01]  /*4b10*/  @!P6 IMAD.MOV R75, RZ, RZ, -R75 ;  /* 0x000000ffff4be224 */ /* 0x000fe200078e0a4b */
[----:B------:R-:W-:Y:S01]  /*4b20*/  ISETP.GT.U32.AND P6, PT, R246, R79, PT ;  /* 0x0000004ff600720c */ /* 0x000fe20003fc4070 */
[----:B------:R-:W-:Y:S01]  /*4b30*/  IMAD.HI.U32 R230, R3, R224, RZ ;  /* 0x000000e003e67227 */ /* 0x000fe200078e00ff */
[----:B------:R-:W-:-:S03]  /*4b40*/  IABS R80, R6 ;  /* 0x0000000600507213 */ /* 0x000fc60000000000 */
[----:B------:R-:W-:Y:S01]  /*4b50*/  @!P5 IMAD.IADD R74, R74, 0x1, -R246 ;  /* 0x000000014a4ad824 */ /* 0x000fe200078e0af6 */
[----:B------:R-:W-:Y:S01]  /*4b60*/  ISETP.GE.AND P5, PT, R81, RZ, PT ;  /* 0x000000ff5100720c */ /* 0x000fe20003fa6270 */
[----:B------:R-:W-:Y:S01]  /*4b70*/  IMAD.HI.U32 R5, R3, R80, RZ ;  /* 0x0000005003057227 */ /* 0x000fe200078e00ff */
[----:B------:R-:W-:-:S03]  /*4b80*/  IABS R81, R85 ;  /* 0x0000005500517213 */ /* 0x000fc60000000000 */
[--C-:B------:R-:W-:Y:S02]  /*4b90*/  @!P4 IMAD.IADD R76, R76, 0x1, -R246.reuse ;  /* 0x000000014c4cc824 */ /* 0x100fe400078e0af6 */
[--C-:B------:R-:W-:Y:S02]  /*4ba0*/  @!P1 IMAD.IADD R78, R78, 0x1, -R246.reuse ;  /* 0x000000014e4e9824 */ /* 0x100fe400078e0af6 */
[----:B------:R-:W-:Y:S01]  /*4bb0*/  IMAD.MOV R5, RZ, RZ, -R5 ;  /* 0x000000ffff057224 */ /* 0x000fe200078e0a05 */
[----:B------:R-:W-:Y:S01]  /*4bc0*/  ISETP.GT.U32.AND P4, PT, R246, R76, PT ;  /* 0x0000004cf600720c */ /* 0x000fe20003f84070 */
[--C-:B------:R-:W-:Y:S01]  /*4bd0*/  @!P0 IMAD.IADD R77, R77, 0x1, -R246.reuse ;  /* 0x000000014d4d8824 */ /* 0x100fe200078e0af6 */
[----:B------:R-:W-:Y:S01]  /*4be0*/  ISETP.GE.AND P0, PT, R6, RZ, PT ;  /* 0x000000ff0600720c */ /* 0x000fe20003f06270 */
[----:B------:R-:W-:Y:S01]  /*4bf0*/  @!P6 IMAD.IADD R79, R79, 0x1, -R246 ;  /* 0x000000014f4fe824 */ /* 0x000fe200078e0af6 */
[C---:B------:R-:W-:Y:S01]  /*4c00*/  ISETP.GT.U32.AND P6, PT, R246.reuse, R78, PT ;  /* 0x0000004ef600720c */ /* 0x040fe20003fc4070 */
[C---:B------:R-:W-:Y:S01]  /*4c10*/  IMAD R80, R246.reuse, R5, R80 ;  /* 0x00000005f6507224 */ /* 0x040fe200078e0250 */
[----:B------:R-:W-:Y:S01]  /*4c20*/  ISETP.GT.U32.AND P1, PT, R246, R77, PT ;  /* 0x0000004df600720c */ /* 0x000fe20003f24070 */
[----:B------:R-:W-:-:S04]  /*4c30*/  IMAD.HI.U32 R5, R3, R81, RZ ;  /* 0x0000005103057227 */ /* 0x000fc800078e00ff */
[----:B------:R-:W-:Y:S02]  /*4c40*/  IMAD.MOV R5, RZ, RZ, -R5 ;  /* 0x000000ffff057224 */ /* 0x000fe400078e0a05 */
[--C-:B------:R-:W-:Y:S01]  /*4c50*/  @!P4 IMAD.IADD R76, R76, 0x1, -R246.reuse ;  /* 0x000000014c4cc824 */ /* 0x100fe200078e0af6 */
[----:B------:R-:W-:Y:S01]  /*4c60*/  ISETP.GE.AND P4, PT, R83, RZ, PT ;  /* 0x000000ff5300720c */ /* 0x000fe20003f86270 */
[----:B------:R-:W-:Y:S01]  /*4c70*/  IMAD R81, R246, R5, R81 ;  /* 0x00000005f6517224 */ /* 0x000fe200078e0251 */
[----:B------:R-:W-:Y:S01]  /*4c80*/  LOP3.LUT R83, R4, 0xa6, RZ, 0xfc, !PT ;  /* 0x000000a604537812 */ /* 0x000fe200078efcff */
[--C-:B------:R-:W-:Y:S02]  /*4c90*/  @!P6 IMAD.IADD R78, R78, 0x1, -R246.reuse ;  /* 0x000000014e4ee824 */ /* 0x100fe400078e0af6 */
        /* <DEDUP_REMOVED lines=8> */
[----:B------:R-:W-:Y:S01]  /*4d20*/  IABS R82, R83 ;  /* 0x0000005300527213 */ /* 0x000fe20000000000 */
[----:B------:R-:W-:Y:S02]  /*4d30*/  @!P5 IMAD.MOV R77, RZ, RZ, -R77 ;  /* 0x000000ffff4dd224 */ /* 0x000fe400078e0a4d */
[----:B------:R-:W-:Y:S02]  /*4d40*/  IMAD.MOV R233, RZ, RZ, -R230 ;  /* 0x000000ffffe97224 */ /* 0x000fe400078e0ae6 */
[----:B------:R-:W-:-:S04]  /*4d50*/  IMAD.HI.U32 R5, R3, R82, RZ ;  /* 0x0000005203057227 */ /* 0x000fc800078e00ff */
[--C-:B------:R-:W-:Y:S02]  /*4d60*/  @!P6 IMAD.IADD R81, R81, 0x1, -R246.reuse ;  /* 0x000000015151e824 */ /* 0x100fe400078e0af6 */
[----:B------:R-:W-:Y:S02]  /*4d70*/  IMAD.MOV R5, RZ, RZ, -R5 ;  /* 0x000000ffff057224 */ /* 0x000fe400078e0a05 */
[--C-:B------:R-:W-:Y:S01]  /*4d80*/  @!P1 IMAD.IADD R80, R80, 0x1, -R246.reuse ;  /* 0x0000000150509824 */ /* 0x100fe200078e0af6 */
[----:B------:R-:W-:Y:S01]  /*4d90*/  ISETP.GE.AND P1, PT, R83, RZ, PT ;  /* 0x000000ff5300720c */ /* 0x000fe20003f26270 */
[----:B------:R-:W-:Y:S01]  /*4da0*/  @!P2 IMAD.IADD R79, R79, 0x1, -R246 ;  /* 0x000000014f4fa824 */ /* 0x000fe200078e0af6 */
[----:B------:R-:W-:Y:S01]  /*4db0*/  ISETP.GE.AND P2, PT, R85, RZ, PT ;  /* 0x000000ff5500720c */ /* 0x000fe20003f46270 */
[----:B------:R-:W-:Y:S01]  /*4dc0*/  IMAD.HI.U32 R83, R3, R86, RZ ;  /* 0x0000005603537227 */ /* 0x000fe200078e00ff */
[C---:B------:R-:W-:Y:S02]  /*4dd0*/  ISETP.GT.U32.AND P6, PT, R246.reuse, R81, PT ;  /* 0x00000051f600720c */ /* 0x040fe40003fc4070 */
[----:B------:R-:W-:Y:S01]  /*4de0*/  ISETP.GT.U32.AND P5, PT, R246, R80, PT ;  /* 0x00000050f600720c */ /* 0x000fe20003fa4070 */
[----:B------:R-:W-:-:S02]  /*4df0*/  IMAD.MOV R85, RZ, RZ, -R6 ;  /* 0x000000ffff557224 */ /* 0x000fc400078e0a06 */
[C---:B------:R-:W-:Y:S02]  /*4e00*/  IMAD R82, R246.reuse, R5, R82 ;  /* 0x00000005f6527224 */ /* 0x040fe400078e0252 */
[----:B------:R-:W-:Y:S02]  /*4e10*/  IMAD.MOV R5, RZ, RZ, -R83 ;  /* 0x000000ffff057224 */ /* 0x000fe400078e0a53 */
[C---:B------:R-:W-:Y:S01]  /*4e20*/  IMAD R83, R246.reuse, R85, R84 ;  /* 0x00000055f6537224 */ /* 0x040fe200078e0254 */
[----:B------:R-:W-:Y:S01]  /*4e30*/  IABS R85, R89 ;  /* 0x0000005900557213 */ /* 0x000fe20000000000 */
[----:B------:R-:W-:Y:S01]  /*4e40*/  @!P3 IMAD.MOV R78, RZ, RZ, -R78 ;  /* 0x000000ffff4eb224 */ /* 0x000fe200078e0a4e */
[C---:B------:R-:W-:Y:S01]  /*4e50*/  ISETP.GT.U32.AND P3, PT, R246.reuse, R82, PT ;  /* 0x00000052f600720c */ /* 0x040fe20003f64070 */
[C---:B------:R-:W-:Y:S01]  /*4e60*/  IMAD R84, R246.reuse, R5, R86 ;  /* 0x00000005f6547224 */ /* 0x040fe200078e0256 */
[----:B------:R-:W-:Y:S01]  /*4e70*/  IABS R86, R90 ;  /* 0x0000005a00567213 */ /* 0x000fe20000000000 */
[----:B------:R-:W-:Y:S01]  /*4e80*/  @!P4 IMAD.MOV R79, RZ, RZ, -R79 ;  /* 0x000000ffff4fc224 */ /* 0x000fe200078e0a4f */
[C---:B------:R-:W-:Y:S01]  /*4e90*/  ISETP.GT.U32.AND P4, PT, R246.reuse, R83, PT ;  /* 0x00000053f600720c */ /* 0x040fe20003f84070 */
[----:B------:R-:W-:Y:S01]  /*4ea0*/  @!P6 IMAD.IADD R81, R81, 0x1, -R246 ;  /* 0x000000015151e824 */ /* 0x000fe200078e0af6 */
[----:B------:R-:W-:Y:S01]  /*4eb0*/  ISETP.GT.U32.AND P6, PT, R246, R84, PT ;  /* 0x00000054f600720c */ /* 0x000fe20003fc4070 */
[----:B------:R-:W-:-:S04]  /*4ec0*/  IMAD.HI.U32 R5, R3, R85, RZ ;  /* 0x0000005503057227 */ /* 0x000fc800078e00ff */
[----:B------:R-:W-:Y:S02]  /*4ed0*/  IMAD.MOV R6, RZ, RZ, -R5 ;  /* 0x000000ffff067224 */ /* 0x000fe400078e0a05 */
[----:B------:R-:W-:Y:S01]  /*4ee0*/  @!P3 IMAD.IADD R82, R82, 0x1, -R246 ;  /* 0x000000015252b824 */ /* 0x000fe200078e0af6 */
[----:B------:R-:W-:Y:S01]  /*4ef0*/  ISETP.GE.AND P3, PT, R88, RZ, PT ;  /* 0x000000ff5800720c */ /* 0x000fe20003f66270 */
[----:B------:R-:W-:Y:S01]  /*4f00*/  IMAD.HI.U32 R5, R3, R86, RZ ;  /* 0x0000005603057227 */ /* 0x000fe200078e00ff */
[----:B------:R-:W-:-:S03]  /*4f10*/  IABS R88, R92 ;  /* 0x0000005c00587213 */ /* 0x000fc60000000000 */
[--C-:B------:R-:W-:Y:S01]  /*4f20*/  @!P4 IMAD.IADD R83, R83, 0x1, -R246.reuse ;  /* 0x000000015353c824 */ /* 0x100fe200078e0af6 */
[----:B------:R-:W-:Y:S01]  /*4f30*/  ISETP.GT.U32.AND P4, PT, R246, R82, PT ;  /* 0x00000052f600720c */ /* 0x000fe20003f84070 */
[--C-:B------:R-:W-:Y:S02]  /*4f40*/  @!P6 IMAD.IADD R84, R84, 0x1, -R246.reuse ;  /* 0x000000015454e824 */ /* 0x100fe400078e0af6 */
[C---:B------:R-:W-:Y:S01]  /*4f50*/  IMAD R85, R246.reuse, R6, R85 ;  /* 0x00000006f6557224 */ /* 0x040fe200078e0255 */
[----:B------:R-:W-:Y:S01]  /*4f60*/  ISETP.GT.U32.AND P6, PT, R246, R83, PT ;  /* 0x00000053f600720c */ /* 0x000fe20003fc4070 */
[----:B------:R-:W-:Y:S02]  /*4f70*/  IMAD.MOV R5, RZ, RZ, -R5 ;  /* 0x000000ffff057224 */ /* 0x000fe400078e0a05 */
[----:B------:R-:W-:Y:S01]  /*4f80*/  @!P5 IMAD.IADD R80, R80, 0x1, -R246 ;  /* 0x000000015050d824 */ /* 0x000fe200078e0af6 */
[----:B------:R-:W-:Y:S01]  /*4f90*/  ISETP.GE.AND P5, PT, R87, RZ, PT ;  /* 0x000000ff5700720c */ /* 0x000fe20003fa6270 */
[C---:B------:R-:W-:Y:S01]  /*4fa0*/  IMAD R86, R246.reuse, R5, R86 ;  /* 0x00000005f6567224 */ /* 0x040fe200078e0256 */
[----:B------:R-:W-:Y:S01]  /*4fb0*/  IABS R87, R91 ;  /* 0x0000005b00577213 */ /* 0x000fe20000000000 */
[----:B------:R-:W-:Y:S01]  /*4fc0*/  @!P0 IMAD.MOV R80, RZ, RZ, -R80 ;  /* 0x000000ffff508224 */ /* 0x000fe200078e0a50 */
[----:B------:R-:W-:Y:S01]  /*4fd0*/  ISETP.GT.U32.AND P0, PT, R246, R84, PT ;  /* 0x00000054f600720c */ /* 0x000fe20003f04070 */
[----:B------:R-:W-:Y:S01]  /*4fe0*/  @!P4 IMAD.IADD R82, R82, 0x1, -R246 ;  /* 0x000000015252c824 */ /* 0x000fe200078e0af6 */
[----:B------:R-:W-:Y:S01]  /*4ff0*/  ISETP.GT.U32.AND P4, PT, R246, R85, PT ;  /* 0x00000055f600720c */ /* 0x000fe20003f84070 */
[----:B------:R-:W-:-:S04]  /*5000*/  IMAD.HI.U32 R5, R3, R87, RZ ;  /* 0x0000005703057227 */ /* 0x000fc800078e00ff */
[----:B------:R-:W-:Y:S01]  /*5010*/  @!P6 IMAD.IADD R83, R83, 0x1, -R246 ;  /* 0x000000015353e824 */ /* 0x000fe200078e0af6 */
[----:B------:R-:W-:Y:S01]  /*5020*/  ISETP.GT.U32.AND P6, PT, R246, R86, PT ;  /* 0x00000056f600720c */ /* 0x000fe20003fc4070 */
[----:B------:R-:W-:Y:S02]  /*5030*/  IMAD.MOV R6, RZ, RZ, -R5 ;  /* 0x000000ffff067224 */ /* 0x000fe400078e0a05 */
[----:B------:R-:W-:-:S04]  /*5040*/  IMAD.HI.U32 R5, R3, R88, RZ ;  /* 0x0000005803057227 */ /* 0x000fc800078e00ff */
[--C-:B------:R-:W-:Y:S01]  /*5050*/  @!P4 IMAD.IADD R85, R85, 0x1, -R246.reuse ;  /* 0x000000015555c824 */ /* 0x100fe200078e0af6 */
[----:B------:R-:W-:Y:S01]  /*5060*/  ISETP.GE.AND P4, PT, R90, RZ, PT ;  /* 0x000000ff5a00720c */ /* 0x000fe20003f86270 */
[--C-:B------:R-:W-:Y:S01]  /*5070*/  @!P0 IMAD.IADD R84, R84, 0x1, -R246.reuse ;  /* 0x0000000154548824 */ /* 0x100fe200078e0af6 */
[----:B------:R-:W-:Y:S01]  /*5080*/  ISETP.GE.AND P0, PT, R89, RZ, PT ;  /* 0x000000ff5900720c */ /* 0x000fe20003f06270 */
[----:B------:R-:W-:Y:S01]  /*5090*/  IMAD R87, R246, R6, R87 ;  /* 0x00000006f6577224 */ /* 0x000fe200078e0257 */
[----:B------:R-:W-:Y:S01]  /*50a0*/  IABS R89, R93 ;  /* 0x0000005d00597213 */ /* 0x000fe20000000000 */
[----:B------:R-:W-:Y:S01]  /*50b0*/  @!P6 IMAD.IADD R86, R86, 0x1, -R246 ;  /* 0x000000015656e824 */ /* 0x000fe200078e0af6 */
[C---:B------:R-:W-:Y:S01]  /*50c0*/  ISETP.GT.U32.AND P6, PT, R246.reuse, R85, PT ;  /* 0x00000055f600720c */ /* 0x040fe20003fc4070 */
[----:B------:R-:W-:Y:S01]  /*50d0*/  @!P2 IMAD.MOV R81, RZ, RZ, -R81 ;  /* 0x000000ffff51a224 */ /* 0x000fe200078e0a51 */
[----:B------:R-:W-:Y:S01]  /*50e0*/  ISETP.GT.U32.AND P2, PT, R246, R87, PT ;  /* 0x00000057f600720c */ /* 0x000fe20003f44070 */
[----:B------:R-:W-:-:S02]  /*50f0*/  IMAD.MOV.U32 R6, RZ, RZ, R89 ;  /* 0x000000ffff067224 */ /* 0x000fc400078e0059 */
[----:B------:R-:W-:Y:S02]  /*5100*/  IMAD.MOV R89, RZ, RZ, -R5 ;  /* 0x000000ffff597224 */ /* 0x000fe400078e0a05 */
[----:B------:R-:W-:Y:S01]  /*5110*/  @!P1 IMAD.MOV R82, RZ, RZ, -R82 ;  /* 0x000000ffff529224 */ /* 0x000fe200078e0a52 */
[C---:B------:R-:W-:Y:S01]  /*5120*/  ISETP.GT.U32.AND P1, PT, R246.reuse, R86, PT ;  /* 0x00000056f600720c */ /* 0x040fe20003f24070 */
[----:B------:R-:W-:Y:S01]  /*5130*/  IMAD R88, R246, R89, R88 ;  /* 0x00000059f6587224 */ /* 0x000fe200078e0258 */
[----:B------:R-:W-:Y:S01]  /*5140*/  LOP3.LUT R89, R4, 0xb6, RZ, 0xfc, !PT ;  /* 0x000000b604597812 */ /* 0x000fe200078efcff */
[----:B------:R-:W-:-:S03]  /*5150*/  IMAD.HI.U32 R5, R3, R6, RZ ;  /* 0x0000000603057227 */ /* 0x000fc600078e00ff */
[----:B------:R-:W-:Y:S01]  /*5160*/  IABS R90, R89 ;  /* 0x00000059005a7213 */ /* 0x000fe20000000000 */
[--C-:B------:R-:W-:Y:S01]  /*5170*/  @!P6 IMAD.IADD R85, R85, 0x1, -R246.reuse ;  /* 0x000000015555e824 */ /* 0x100fe200078e0af6 */
[----:B------:R-:W-:Y:S01]  /*5180*/  ISETP.GT.U32.AND P6, PT, R246, R88, PT ;  /* 0x00000058f600720c */ /* 0x000fe20003fc4070 */
[--C-:B------:R-:W-:Y:S01]  /*5190*/  @!P2 IMAD.IADD R87, R87, 0x1, -R246.reuse ;  /* 0x000000015757a824 */ /* 0x100fe200078e0af6 */
[----:B------:R-:W-:Y:S01]  /*51a0*/  ISETP.GE.AND P2, PT, R89, RZ, PT ;  /* 0x000000ff5900720c */ /* 0x000fe20003f46270 */
[----:B------:R-:W-:Y:S02]  /*51b0*/  IMAD.MOV R5, RZ, RZ, -R5 ;  /* 0x000000ffff057224 */ /* 0x000fe400078e0a05 */
[----:B------:R-:W-:Y:S01]  /*51c0*/  @!P1 IMAD.IADD R86, R86, 0x1, -R246 ;  /* 0x0000000156569824 */ /* 0x000fe200078e0af6 */
[----:B------:R-:W-:Y:S01]  /*51d0*/  ISETP.GE.AND P1, PT, R93, RZ, PT ;  /* 0x000000ff5d00720c */ /* 0x000fe20003f26270 */
[----:B------:R-:W-:Y:S01]  /*51e0*/  IMAD R89, R246, R5, R6 ;  /* 0x00000005f6597224 */ /* 0x000fe200078e0206 */
[----:B------:R-:W-:Y:S01]  /*51f0*/  IABS R93, R95 ;  /* 0x0000005f005d7213 */ /* 0x000fe20000000000 */
[----:B------:R-:W-:-:S04]  /*5200*/  IMAD.HI.U32 R5, R3, R90, RZ ;  /* 0x0000005a03057227 */ /* 0x000fc800078e00ff */
[----:B------:R-:W-:Y:S01]  /*5210*/  @!P6 IMAD.IADD R88, R88, 0x1, -R246 ;  /* 0x000000015858e824 */ /* 0x000fe200078e0af6 */
[C---:B------:R-:W-:Y:S01]  /*5220*/  ISETP.GT.U32.AND P6, PT, R246.reuse, R87, PT ;  /* 0x00000057f600720c */ /* 0x040fe20003fc4070 */
[----:B------:R-:W-:Y:S02]  /*5230*/  IMAD.MOV R5, RZ, RZ, -R5 ;  /* 0x000000ffff057224 */ /* 0x000fe400078e0a05 */
[----:B------:R-:W-:Y:S01]  /*5240*/  @!P4 IMAD.MOV R86, RZ, RZ, -R86 ;  /* 0x000000ffff56c224 */ /* 0x000fe200078e0a56 */
[C---:B------:R-:W-:Y:S01]  /*5250*/  ISETP.GT.U32.AND P4, PT, R246.reuse, R89, PT ;  /* 0x00000059f600720c */ /* 0x040fe20003f84070 */
[C---:B------:R-:W-:Y:S02]  /*5260*/  IMAD R90, R246.reuse, R5, R90 ;  /* 0x00000005f65a7224 */ /* 0x040fe400078e025a */
[----:B------:R-:W-:Y:S01]  /*5270*/  @!P5 IMAD.MOV R83, RZ, RZ, -R83 ;  /* 0x000000ffff53d224 */ /* 0x000fe200078e0a53 */
[----:B------:R-:W-:Y:S01]  /*5280*/  ISETP.GE.AND P5, PT, R91, RZ, PT ;  /* 0x000000ff5b00720c */ /* 0x000fe20003fa6270 */
[----:B------:R-:W-:Y:S01]  /*5290*/  @!P0 IMAD.MOV R85, RZ, RZ, -R85 ;  /* 0x000000ffff558224 */ /* 0x000fe200078e0a55 */
[----:B------:R-:W-:Y:S01]  /*52a0*/  ISETP.GT.U32.AND P0, PT, R246, R88, PT ;  /* 0x00000058f600720c */ /* 0x000fe20003f04070 */
[----:B------:R-:W-:Y:S01]  /*52b0*/  @!P3 IMAD.MOV R84, RZ, RZ, -R84 ;  /* 0x000000ffff54b224 */ /* 0x000fe200078e0a54 */
[----:B------:R-:W-:Y:S01]  /*52c0*/  ISETP.GE.AND P3, PT, R92, RZ, PT ;  /* 0x000000ff5c00720c */ /* 0x000fe20003f66270 */
[----:B------:R-:W-:Y:S01]  /*52d0*/  @!P6 IMAD.IADD R87, R87, 0x1, -R246 ;  /* 0x000000015757e824 */ /* 0x000fe200078e0af6 */
[----:B------:R-:W-:Y:S01]  /*52e0*/  ISETP.GT.U32.AND P6, PT, R246, R90, PT ;  /* 0x0000005af600720c */ /* 0x000fe20003fc4070 */
[----:B------:R-:W-:Y:S01]  /*52f0*/  IMAD.HI.U32 R6, R3, R93, RZ ;  /* 0x0000005d03067227 */ /* 0x000fe200078e00ff */
[----:B------:R-:W-:-:S03]  /*5300*/  LOP3.LUT R92, R4, 0xb8, RZ, 0xfc, !PT ;  /* 0x000000b8045c7812 */ /* 0x000fc600078efcff */
[--C-:B------:R-:W-:Y:S01]  /*5310*/  @!P4 IMAD.IADD R89, R89, 0x1, -R246.reuse ;  /* 0x000000015959c824 */ /* 0x100fe200078e0af6 */
[----:B------:R-:W-:Y:S01]  /*5320*/  IABS R91, R92 ;  /* 0x0000005c005b7213 */ /* 0x000fe20000000000 */
[----:B------:R-:W-:Y:S01]  /*5330*/  @!P5 IMAD.MOV R87, RZ, RZ, -R87 ;  /* 0x000000ffff57d224 */ /* 0x000fe200078e0a57 */
[----:B------:R-:W-:Y:S01]  /*5340*/  ISETP.GE.AND P4, PT, R95, RZ, PT ;  /* 0x000000ff5f00720c */ /* 0x000fe20003f86270 */
[--C-:B------:R-:W-:Y:S01]  /*5350*/  @!P0 IMAD.IADD R88, R88, 0x1, -R246.reuse ;  /* 0x0000000158588824 */ /* 0x100fe200078e0af6 */
[----:B------:R-:W-:Y:S01]  /*5360*/  ISETP.GE.AND P0, PT, R92, RZ, PT ;  /* 0x000000ff5c00720c */ /* 0x000fe20003f06270 */
[----:B------:R-:W-:Y:S01]  /*5370*/  IMAD.HI.U32 R5, R3, R91, RZ ;  /* 0x0000005b03057227 */ /* 0x000fe200078e00ff */
[----:B------:R-:W-:Y:S02]  /*5380*/  ISETP.GT.U32.AND P5, PT, R246, R89, PT ;  /* 0x00000059f600720c */ /* 0x000fe40003fa4070 */
[----:B------:R-:W-:Y:S01]  /*5390*/  IABS R95, R100 ;  /* 0x00000064005f7213 */ /* 0x000fe20000000000 */
[----:B------:R-:W-:-:S02]  /*53a0*/  @!P6 IMAD.IADD R90, R90, 0x1, -R246 ;  /* 0x000000015a5ae824 */ /* 0x000fc400078e0af6 */
[----:B------:R-:W-:Y:S02]  /*53b0*/  IMAD.MOV R92, RZ, RZ, -R5 ;  /* 0x000000ffff5c7224 */ /* 0x000fe400078e0a05 */
[----:B------:R-:W-:Y:S01]  /*53c0*/  IMAD.HI.U32 R5, R3, R94, RZ ;  /* 0x0000005e03057227 */ /* 0x000fe200078e00ff */
[----:B------:R-:W-:-:S03]  /*53d0*/  ISETP.GT.U32.AND P6, PT, R246, R90, PT ;  /* 0x0000005af600720c */ /* 0x000fc60003fc4070 */
[----:B------:R-:W-:Y:S02]  /*53e0*/  IMAD.MOV R6, RZ, RZ, -R6 ;  /* 0x000000ffff067224 */ /* 0x000fe400078e0a06 */
[C---:B------:R-:W-:Y:S02]  /*53f0*/  IMAD R91, R246.reuse, R92, R91 ;  /* 0x0000005cf65b7224 */ /* 0x040fe400078e025b */
[----:B------:R-:W-:Y:S02]  /*5400*/  IMAD.MOV R5, RZ, RZ, -R5 ;  /* 0x000000ffff057224 */ /* 0x000fe400078e0a05 */
[C---:B------:R-:W-:Y:S02]  /*5410*/  IMAD R92, R246.reuse, R6, R93 ;  /* 0x00000006f65c7224 */ /* 0x040fe400078e025d */
[----:B------:R-:W-:Y:S01]  /*5420*/  @!P3 IMAD.MOV R88, RZ, RZ, -R88 ;  /* 0x000000ffff58b224 */ /* 0x000fe200078e0a58 */
[C---:B------:R-:W-:Y:S01]  /*5430*/  ISETP.GT.U32.AND P3, PT, R246.reuse, R91, PT ;  /* 0x0000005bf600720c */ /* 0x040fe20003f64070 */
[C---:B------:R-:W-:Y:S01]  /*5440*/  IMAD R93, R246.reuse, R5, R94 ;  /* 0x00000005f65d7224 */ /* 0x040fe200078e025e */
[----:B------:R-:W-:Y:S01]  /*5450*/  IABS R94, R99 ;  /* 0x00000063005e7213 */ /* 0x000fe20000000000 */
[--C-:B------:R-:W-:Y:S01]  /*5460*/  @!P5 IMAD.IADD R89, R89, 0x1, -R246.reuse ;  /* 0x000000015959d824 */ /* 0x100fe200078e0af6 */
[----:B------:R-:W-:Y:S01]  /*5470*/  ISETP.GT.U32.AND P5, PT, R246, R92, PT ;  /* 0x0000005cf600720c */ /* 0x000fe20003fa4070 */
[----:B------:R-:W-:Y:S01]  /*5480*/  @!P6 IMAD.IADD R90, R90, 0x1, -R246 ;  /* 0x000000015a5ae824 */ /* 0x000fe200078e0af6 */
[----:B------:R-:W-:Y:S01]  /*5490*/  ISETP.GT.U32.AND P6, PT, R246, R93, PT ;  /* 0x0000005df600720c */ /* 0x000fe20003fc4070 */
[----:B------:R-:W-:-:S04]  /*54a0*/  IMAD.HI.U32 R5, R3, R94, RZ ;  /* 0x0000005e03057227 */ /* 0x000fc800078e00ff */
[----:B------:R-:W-:-:S04]  /*54b0*/  IMAD.HI.U32 R6, R3, R95, RZ ;  /* 0x0000005f03067227 */ /* 0x000fc800078e00ff */
[--C-:B------:R-:W-:Y:S01]  /*54c0*/  @!P3 IMAD.IADD R91, R91, 0x1, -R246.reuse ;  /* 0x000000015b5bb824 */ /* 0x100fe200078e0af6 */
[----:B------:R-:W-:Y:S01]  /*54d0*/  ISETP.GE.AND P3, PT, R98, RZ, PT ;  /* 0x000000ff6200720c */ /* 0x000fe20003f66270 */
[--C-:B------:R-:W-:Y:S01]  /*54e0*/  @!P5 IMAD.IADD R92, R92, 0x1, -R246.reuse ;  /* 0x000000015c5cd824 */ /* 0x100fe200078e0af6 */
[----:B------:R-:W-:Y:S01]  /*54f0*/  IABS R98, R103 ;  /* 0x0000006700627213 */ /* 0x000fe20000000000 */
[----:B------:R-:W-:Y:S01]  /*5500*/  @!P6 IMAD.IADD R93, R93, 0x1, -R246 ;  /* 0x000000015d5de824 */ /* 0x000fe200078e0af6 */
[C---:B------:R-:W-:Y:S01]  /*5510*/  ISETP.GT.U32.AND P5, PT, R246.reuse, R91, PT ;  /* 0x0000005bf600720c */ /* 0x040fe20003fa4070 */
[----:B------:R-:W-:Y:S01]  /*5520*/  IMAD.MOV R5, RZ, RZ, -R5 ;  /* 0x000000ffff057224 */ /* 0x000fe200078e0a05 */
[C---:B------:R-:W-:Y:S01]  /*5530*/  ISETP.GT.U32.AND P6, PT, R246.reuse, R92, PT ;  /* 0x0000005cf600720c */ /* 0x040fe20003fc4070 */
[----:B------:R-:W-:Y:S02]  /*5540*/  IMAD.MOV R6, RZ, RZ, -R6 ;  /* 0x000000ffff067224 */ /* 0x000fe400078e0a06 */
[----:B------:R-:W-:-:S02]  /*5550*/  IMAD R94, R246, R5, R94 ;  /* 0x00000005f65e7224 */ /* 0x000fc400078e025e */
[----:B------:R-:W-:Y:S02]  /*5560*/  IMAD R95, R246, R6, R95 ;  /* 0x00000006f65f7224 */ /* 0x000fe400078e025f */
[----:B------:R-:W-:-:S04]  /*5570*/  IMAD.HI.U32 R6, R3, R97, RZ ;  /* 0x0000006103067227 */ /* 0x000fc800078e00ff */
[--C-:B------:R-:W-:Y:S01]  /*5580*/  @!P5 IMAD.IADD R91, R91, 0x1, -R246.reuse ;  /* 0x000000015b5bd824 */ /* 0x100fe200078e0af6 */
[----:B------:R-:W-:Y:S01]  /*5590*/  ISETP.GT.U32.AND P5, PT, R246, R94, PT ;  /* 0x0000005ef600720c */ /* 0x000fe20003fa4070 */
[----:B------:R-:W-:Y:S01]  /*55a0*/  @!P6 IMAD.IADD R92, R92, 0x1, -R246 ;  /* 0x000000015c5ce824 */ /* 0x000fe200078e0af6 */
[----:B------:R-:W-:Y:S01]  /*55b0*/  ISETP.GT.U32.AND P6, PT, R246, R95, PT ;  /* 0x0000005ff600720c */ /* 0x000fe20003fc4070 */
[----:B------:R-:W-:Y:S02]  /*55c0*/  IMAD.MOV R6, RZ, RZ, -R6 ;  /* 0x000000ffff067224 */ /* 0x000fe400078e0a06 */
[----:B------:R-:W-:-:S04]  /*55d0*/  IMAD.HI.U32 R5, R3, R96, RZ ;  /* 0x0000006003057227 */ /* 0x000fc800078e00ff */
[----:B------:R-:W-:Y:S01]  /*55e0*/  IMAD R97, R246, R6, R97 ;  /* 0x00000006f6617224 */ /* 0x000fe200078e0261 */
[----:B------:R-:W-:Y:S01]  /*55f0*/  LOP3.LUT R6, R4, 0xc8, RZ, 0xfc, !PT ;  /* 0x000000c804067812 */ /* 0x000fe200078efcff */
[----:B------:R-:W-:Y:S02]  /*5600*/  @!P0 IMAD.MOV R91, RZ, RZ, -R91 ;  /* 0x000000ffff5b8224 */ /* 0x000fe400078e0a5b */
[--C-:B------:R-:W-:Y:S02]  /*5610*/  @!P5 IMAD.IADD R94, R94, 0x1, -R246.reuse ;  /* 0x000000015e5ed824 */ /* 0x100fe400078e0af6 */
[----:B------:R-:W-:Y:S02]  /*5620*/  @!P6 IMAD.IADD R95, R95, 0x1, -R246 ;  /* 0x000000015f5fe824 */ /* 0x000fe400078e0af6 */
[----:B------:R-:W-:Y:S01]  /*5630*/  @!P4 IMAD.MOV R92, RZ, RZ, -R92 ;  /* 0x000000ffff5cc224 */ /* 0x000fe200078e0a5c */
[C---:B------:R-:W-:Y:S01]  /*5640*/  ISETP.GT.U32.AND P0, PT, R246.reuse, R94, PT ;  /* 0x0000005ef600720c */ /* 0x040fe20003f04070 */
[----:B------:R-:W-:Y:S01]  /*5650*/  IMAD.MOV R5, RZ, RZ, -R5 ;  /* 0x000000ffff057224 */ /* 0x000fe200078e0a05 */
[C---:B------:R-:W-:Y:S01]  /*5660*/  ISETP.GT.U32.AND P4, PT, R246.reuse, R97, PT ;  /* 0x00000061f600720c */ /* 0x040fe20003f84070 */
[----:B------:R-:W-:Y:S01]  /*5670*/  @!P2 IMAD.MOV R90, RZ, RZ, -R90 ;  /* 0x000000ffff5aa224 */ /* 0x000fe200078e0a5a */
[----:B------:R-:W-:Y:S01]  /*5680*/  ISETP.GE.AND P2, PT, R99, RZ, PT ;  /* 0x000000ff6300720c */ /* 0x000fe20003f46270 */
[C---:B------:R-:W-:Y:S01]  /*5690*/  IMAD R96, R246.reuse, R5, R96 ;  /* 0x00000005f6607224 */ /* 0x040fe200078e0260 */
[----:B------:R-:W-:Y:S01]  /*56a0*/  ISETP.GT.U32.AND P6, PT, R246, R95, PT ;  /* 0x0000005ff600720c */ /* 0x000fe20003fc4070 */
[----:B------:R-:W-:Y:S01]  /*56b0*/  IMAD.HI.U32 R5, R3, R98, RZ ;  /* 0x0000006203057227 */ /* 0x000fe200078e00ff */
[----:B------:R-:W-:-:S02]  /*56c0*/  IABS R99, R6 ;  /* 0x0000000600637213 */ /* 0x000fc40000000000 */
[----:B------:R-:W-:Y:S01]  /*56d0*/  ISETP.GT.U32.AND P5, PT, R246, R96, PT ;  /* 0x00000060f600720c */ /* 0x000fe20003fa4070 */
[----:B------:R-:W-:Y:S02]  /*56e0*/  IMAD.MOV R5, RZ, RZ, -R5 ;  /* 0x000000ffff057224 */ /* 0x000fe400078e0a05 */
[----:B------:R-:W-:Y:S01]  /*56f0*/  @!P0 IMAD.IADD R94, R94, 0x1, -R246 ;  /* 0x000000015e5e8824 */ /* 0x000fe200078e0af6 */
[----:B------:R-:W-:Y:S01]  /*5700*/  ISETP.GE.AND P0, PT, R102, RZ, PT ;  /* 0x000000ff6600720c */ /* 0x000fe20003f06270 */
[C---:B------:R-:W-:Y:S02]  /*5710*/  IMAD R98, R246.reuse, R5, R98 ;  /* 0x00000005f6627224 */ /* 0x040fe400078e0262 */
[--C-:B------:R-:W-:Y:S01]  /*5720*/  @!P4 IMAD.IADD R97, R97, 0x1, -R246.reuse ;  /* 0x000000016161c824 */ /* 0x100fe200078e0af6 */
[----:B------:R-:W-:Y:S01]  /*5730*/  ISETP.GE.AND P4, PT, R103, RZ, PT ;  /* 0x000000ff6700720c */ /* 0x000fe20003f86270 */
[----:B------:R-:W-:Y:S01]  /*5740*/  @!P6 IMAD.IADD R95, R95, 0x1, -R246 ;  /* 0x000000015f5fe824 */ /* 0x000fe200078e0af6 */
[C---:B------:R-:W-:Y:S01]  /*5750*/  ISETP.GT.U32.AND P6, PT, R246.reuse, R98, PT ;  /* 0x00000062f600720c */ /* 0x040fe20003fc4070 */
[----:B------:R-:W-:Y:S01]  /*5760*/  @!P2 IMAD.MOV R94, RZ, RZ, -R94 ;  /* 0x000000ffff5ea224 */ /* 0x000fe200078e0a5e */
[C---:B------:R-:W-:Y:S01]  /*5770*/  ISETP.GT.U32.AND P2, PT, R246.reuse, R97, PT ;  /* 0x00000061f600720c */ /* 0x040fe20003f44070 */
[----:B------:R-:W-:Y:S01]  /*5780*/  @!P1 IMAD.MOV R89, RZ, RZ, -R89 ;  /* 0x000000ffff599224 */ /* 0x000fe200078e0a59 */
[----:B------:R-:W-:Y:S01]  /*5790*/  ISETP.GT.U32.AND P1, PT, R246, R93, PT ;  /* 0x0000005df600720c */ /* 0x000fe20003f24070 */
[----:B------:R-:W-:Y:S01]  /*57a0*/  IMAD.HI.U32 R5, R3, R99, RZ ;  /* 0x0000006303057227 */ /* 0x000fe200078e00ff */
[----:B------:R-:W-:-:S03]  /*57b0*/  LOP3.LUT R103, R4, 0xd0, RZ, 0xfc, !PT ;  /* 0x000000d004677812 */ /* 0x000fc600078efcff */
[----:B------:R-:W-:Y:S01]  /*57c0*/  IMAD.MOV R5, RZ, RZ, -R5 ;  /* 0x000000ffff057224 */ /* 0x000fe200078e0a05 */
[----:B------:R-:W-:Y:S01]  /*57d0*/  IABS R104, R103 ;  /* 0x0000006700687213 */ /* 0x000fe20000000000 */
[--C-:B------:R-:W-:Y:S02]  /*57e0*/  @!P5 IMAD.IADD R96, R96, 0x1, -R246.reuse ;  /* 0x000000016060d824 */ /* 0x100fe400078e0af6 */
[----:B------:R-:W-:Y:S01]  /*57f0*/  IMAD R99, R246, R5, R99 ;  /* 0x00000005f6637224 */ /* 0x000fe200078e0263 */
[----:B------:R-:W-:Y:S01]  /*5800*/  LOP3.LUT R5, R4, 0xca, RZ, 0xfc, !PT ;  /* 0x000000ca04057812 */ /* 0x000fe200078efcff */
[--C-:B------:R-:W-:Y:S01]  /*5810*/  @!P6 IMAD.IADD R98, R98, 0x1, -R246.reuse ;  /* 0x000000016262e824 */ /* 0x100fe200078e0af6 */
[C---:B------:R-:W-:Y:S01]  /*5820*/  ISETP.GT.U32.AND P5, PT, R246.reuse, R96, PT ;  /* 0x00000060f600720c */ /* 0x040fe20003fa4070 */
[--C-:B------:R-:W-:Y:S01]  /*5830*/  @!P2 IMAD.IADD R97, R97, 0x1, -R246.reuse ;  /* 0x000000016161a824 */ /* 0x100fe200078e0af6 */
[----:B------:R-:W-:Y:S01]  /*5840*/  ISETP.GT.U32.AND P2, PT, R246, R99, PT ;  /* 0x00000063f600720c */ /* 0x000fe20003f44070 */
[----:B------:R-:W-:Y:S01]  /*5850*/  @!P1 IMAD.IADD R93, R93, 0x1, -R246 ;  /* 0x000000015d5d9824 */ /* 0x000fe200078e0af6 */
[----:B------:R-:W-:Y:S01]  /*5860*/  ISETP.GE.AND P1, PT, R100, RZ, PT ;  /* 0x000000ff6400720c */ /* 0x000fe20003f26270 */
[----:B------:R-:W-:Y:S01]  /*5870*/  @!P0 IMAD.MOV R97, RZ, RZ, -R97 ;  /* 0x000000ffff618224 */ /* 0x000fe200078e0a61 */
[C---:B------:R-:W-:Y:S01]  /*5880*/  ISETP.GT.U32.AND P6, PT, R246.reuse, R98, PT ;  /* 0x00000062f600720c */ /* 0x040fe20003fc4070 */
[----:B------:R-:W-:Y:S01]  /*5890*/  @!P3 IMAD.MOV R93, RZ, RZ, -R93 ;  /* 0x000000ffff5db224 */ /* 0x000fe200078e0a5d */
[----:B------:R-:W-:Y:S01]  /*58a0*/  ISETP.GE.AND P3, PT, R101, RZ, PT ;  /* 0x000000ff6500720c */ /* 0x000fe20003f66270 */
[----:B------:R-:W-:Y:S01]  /*58b0*/  IMAD R224, R246, R233, R224 ;  /* 0x000000e9f6e07224 */ /* 0x000fe200078e02e0 */
[----:B------:R-:W-:Y:S01]  /*58c0*/  LOP3.LUT R101, R4, 0xce, RZ, 0xfc, !PT ;  /* 0x000000ce04657812 */ /* 0x000fe200078efcff */
[----:B----4-:R-:W-:Y:S01]  /*58d0*/  IMAD.HI.U32 R13, R3, R252, RZ ;  /* 0x000000fc030d7227 */ /* 0x010fe200078e00ff */
[----:B------:R-:W-:-:S02]  /*58e0*/  IABS R100, R5 ;  /* 0x0000000500647213 */ /* 0x000fc40000000000 */
[----:B------:R-:W-:Y:S01]  /*58f0*/  ISETP.GE.AND P0, PT, R101, RZ, PT ;  /* 0x000000ff6500720c */ /* 0x000fe20003f06270 */
[--C-:B------:R-:W-:Y:S01]  /*5900*/  @!P5 IMAD.IADD R96, R96, 0x1, -R246.reuse ;  /* 0x000000016060d824 */ /* 0x100fe200078e0af6 */
[----:B------:R-:W-:Y:S01]  /*5910*/  ISETP.GE.AND P5, PT, R6, RZ, PT ;  /* 0x000000ff0600720c */ /* 0x000fe20003fa6270 */
[--C-:B------:R-:W-:Y:S01]  /*5920*/  @!P2 IMAD.IADD R99, R99, 0x1, -R246.reuse ;  /* 0x000000016363a824 */ /* 0x100fe200078e0af6 */
[----:B------:R-:W-:Y:S01]  /*5930*/  LOP3.LUT R6, R4, 0xcc, RZ, 0xfc, !PT ;  /* 0x000000cc04067812 */ /* 0x000fe200078efcff */
[----:B------:R-:W-:Y:S01]  /*5940*/  @!P1 IMAD.MOV R95, RZ, RZ, -R95 ;  /* 0x000000ffff5f9224 */ /* 0x000fe200078e0a5f */
[----:B------:R-:W-:Y:S01]  /*5950*/  IABS R101, R101 ;  /* 0x0000006500657213 */ /* 0x000fe20000000000 */
[----:B------:R-:W-:Y:S01]  /*5960*/  @!P6 IMAD.IADD R98, R98, 0x1, -R246 ;  /* 0x000000016262e824 */ /* 0x000fe200078e0af6 */
[----:B------:R-:W-:Y:S01]  /*5970*/  ISETP.GE.AND P1, PT, R5, RZ, PT ;  /* 0x000000ff0500720c */ /* 0x000fe20003f26270 */
[----:B------:R-:W-:Y:S01]  /*5980*/  IMAD.HI.U32 R5, R3, R100, RZ ;  /* 0x0000006403057227 */ /* 0x000fe200078e00ff */
[----:B------:R-:W-:-:S02]  /*5990*/  IABS R102, R6 ;  /* 0x0000000600667213 */ /* 0x000fc40000000000 */
[----:B------:R-:W-:Y:S01]  /*59a0*/  ISETP.GE.AND P6, PT, R103, RZ, PT ;  /* 0x000000ff6700720c */ /* 0x000fe20003fc6270 */
[----:B------:R-:W-:Y:S01]  /*59b0*/  IMAD.MOV.U32 R103, RZ, RZ, R101 ;  /* 0x000000ffff677224 */ /* 0x000fe200078e0065 */
[----:B------:R-:W-:Y:S01]  /*59c0*/  ISETP.GT.U32.AND P2, PT, R246, R99, PT ;  /* 0x00000063f600720c */ /* 0x000fe20003f44070 */
[----:B------:R-:W-:Y:S01]  /*59d0*/  @!P3 IMAD.MOV R96, RZ, RZ, -R96 ;  /* 0x000000ffff60b224 */ /* 0x000fe200078e0a60 */
[----:B------:R-:W-:Y:S01]  /*59e0*/  ISETP.GE.AND P3, PT, R6, RZ, PT ;  /* 0x000000ff0600720c */ /* 0x000fe20003f66270 */
[----:B------:R-:W-:Y:S01]  /*59f0*/  IMAD.MOV R101, RZ, RZ, -R5 ;  /* 0x000000ffff657224 */ /* 0x000fe200078e0a05 */
[----:B------:R-:W-:Y:S01]  /*5a00*/  IABS R233, R234 ;  /* 0x000000ea00e97213 */ /* 0x000fe20000000000 */
[----:B------:R-:W-:-:S04]  /*5a10*/  IMAD.HI.U32 R5, R3, R102, RZ ;  /* 0x0000006603057227 */ /* 0x000fc800078e00ff */
[----:B------:R-:W-:-:S04]  /*5a20*/  IMAD.HI.U32 R6, R3, R103, RZ ;  /* 0x0000006703067227 */ /* 0x000fc800078e00ff */
[C---:B------:R-:W-:Y:S02]  /*5a30*/  IMAD R100, R246.reuse, R101, R100 ;  /* 0x00000065f6647224 */ /* 0x040fe400078e0264 */
[----:B------:R-:W-:Y:S02]  /*5a40*/  IMAD.MOV R101, RZ, RZ, -R5 ;  /* 0x000000ffff657224 */ /* 0x000fe400078e0a05 */
[----:B------:R-:W-:Y:S02]  /*5a50*/  IMAD.MOV R6, RZ, RZ, -R6 ;  /* 0x000000ffff067224 */ /* 0x000fe400078e0a06 */
[C---:B------:R-:W-:Y:S02]  /*5a60*/  IMAD R101, R246.reuse, R101, R102 ;  /* 0x00000065f6657224 */ /* 0x040fe400078e0266 */
[----:B------:R-:W-:Y:S01]  /*5a70*/  @!P4 IMAD.MOV R98, RZ, RZ, -R98 ;  /* 0x000000ffff62c224 */ /* 0x000fe200078e0a62 */
[C---:B------:R-:W-:Y:S01]  /*5a80*/  ISETP.GT.U32.AND P4, PT, R246.reuse, R100, PT ;  /* 0x00000064f600720c */ /* 0x040fe20003f84070 */
[----:B------:R-:W-:Y:S01]  /*5a90*/  @!P2 IMAD.IADD R99, R99, 0x1, -R246 ;  /* 0x000000016363a824 */ /* 0x000fe200078e0af6 */
[C---:B------:R-:W-:Y:S01]  /*5aa0*/  ISETP.GT.U32.AND P2, PT, R246.reuse, R101, PT ;  /* 0x00000065f600720c */ /* 0x040fe20003f44070 */
[----:B------:R-:W-:-:S02]  /*5ab0*/  IMAD R102, R246, R6, R103 ;  /* 0x00000006f6667224 */ /* 0x000fc400078e0267 */
[----:B------:R-:W-:Y:S02]  /*5ac0*/  @!P5 IMAD.MOV R99, RZ, RZ, -R99 ;  /* 0x000000ffff63d224 */ /* 0x000fe400078e0a63 */
[----:B------:R-:W-:Y:S01]  /*5ad0*/  IMAD.HI.U32 R5, R3, R104, RZ ;  /* 0x0000006803057227 */ /* 0x000fe200078e00ff */
[----:B------:R-:W-:-:S03]  /*5ae0*/  ISETP.GT.U32.AND P5, PT, R246, R102, PT ;  /* 0x00000066f600720c */ /* 0x000fc60003fa4070 */
[----:B------:R-:W-:Y:S02]  /*5af0*/  IMAD.MOV R5, RZ, RZ, -R5 ;  /* 0x000000ffff057224 */ /* 0x000fe400078e0a05 */
[----:B------:R-:W-:Y:S02]  /*5b00*/  @!P4 IMAD.IADD R100, R100, 0x1, -R246 ;  /* 0x000000016464c824 */ /* 0x000fe400078e0af6 */
[----:B------:R-:W-:-:S03]  /*5b10*/  IMAD.HI.U32 R6, R3, R105, RZ ;  /* 0x0000006903067227 */ /* 0x000fc600078e00ff */
[C---:B------:R-:W-:Y:S01]  /*5b20*/  ISETP.GT.U32.AND P4, PT, R246.reuse, R100, PT ;  /* 0x00000064f600720c */ /* 0x040fe20003f84070 */
[----:B------:R-:W-:Y:S01]  /*5b30*/  IMAD R103, R246, R5, R104 ;  /* 0x00000005f6677224 */ /* 0x000fe200078e0268 */
[----:B------:R-:W-:Y:S01]  /*5b40*/  IABS R104, R108 ;  /* 0x0000006c00687213 */ /* 0x000fe20000000000 */
[----:B------:R-:W-:Y:S02]  /*5b50*/  @!P5 IMAD.IADD R102, R102, 0x1, -R246 ;  /* 0x000000016666d824 */ /* 0x000fe400078e0af6 */
[----:B------:R-:W-:Y:S02]  /*5b60*/  IMAD.MOV R6, RZ, RZ, -R6 ;  /* 0x000000ffff067224 */ /* 0x000fe400078e0a06 */
[----:B------:R-:W-:Y:S01]  /*5b70*/  @!P2 IMAD.IADD R101, R101, 0x1, -R246 ;  /* 0x000000016565a824 */ /* 0x000fe200078e0af6 */
[C---:B------:R-:W-:Y:S01]  /*5b80*/  ISETP.GT.U32.AND P5, PT, R246.reuse, R102, PT ;  /* 0x00000066f600720c */ /* 0x040fe20003fa4070 */
[C---:B------:R-:W-:Y:S02]  /*5b90*/  IMAD R105, R246.reuse, R6, R105 ;  /* 0x00000006f6697224 */ /* 0x040fe400078e0269 */
[----:B------:R-:W-:Y:S01]  /*5ba0*/  IMAD.HI.U32 R5, R3, R104, RZ ;  /* 0x0000006803057227 */ /* 0x000fe200078e00ff */
[----:B------:R-:W-:-:S03]  /*5bb0*/  ISETP.GT.U32.AND P2, PT, R246, R101, PT ;  /* 0x00000065f600720c */ /* 0x000fc60003f44070 */
[----:B------:R-:W-:Y:S01]  /*5bc0*/  @!P4 IMAD.IADD R100, R100, 0x1, -R246 ;  /* 0x000000016464c824 */ /* 0x000fe200078e0af6 */
[----:B------:R-:W-:Y:S01]  /*5bd0*/  ISETP.GT.U32.AND P4, PT, R246, R103, PT ;  /* 0x00000067f600720c */ /* 0x000fe20003f84070 */
[----:B------:R-:W-:Y:S02]  /*5be0*/  IMAD.MOV R5, RZ, RZ, -R5 ;  /* 0x000000ffff057224 */ /* 0x000fe400078e0a05 */
[----:B------:R-:W-:Y:S02]  /*5bf0*/  @!P1 IMAD.MOV R100, RZ, RZ, -R100 ;  /* 0x000000ffff649224 */ /* 0x000fe400078e0a64 */
[----:B------:R-:W-:Y:S01]  /*5c00*/  @!P5 IMAD.IADD R102, R102, 0x1, -R246 ;  /* 0x000000016666d824 */ /* 0x000fe200078e0af6 */
[C---:B------:R-:W-:Y:S01]  /*5c10*/  ISETP.GT.U32.AND P5, PT, R246.reuse, R105, PT ;  /* 0x00000069f600720c */ /* 0x040fe20003fa4070 */
[----:B------:R-:W-:Y:S02]  /*5c20*/  IMAD R104, R246, R5, R104 ;  /* 0x00000005f6687224 */ /* 0x000fe400078e0268 */
[----:B------:R-:W-:-:S04]  /*5c30*/  IMAD.HI.U32 R5, R3, R106, RZ ;  /* 0x0000006a03057227 */ /* 0x000fc800078e00ff */
[--C-:B------:R-:W-:Y:S01]  /*5c40*/  @!P4 IMAD.IADD R103, R103, 0x1, -R246.reuse ;  /* 0x000000016767c824 */ /* 0x100fe200078e0af6 */
[----:B------:R-:W-:Y:S01]  /*5c50*/  ISETP.GE.AND P4, PT, R108, RZ, PT ;  /* 0x000000ff6c00720c */ /* 0x000fe20003f86270 */
[--C-:B------:R-:W-:Y:S01]  /*5c60*/  @!P2 IMAD.IADD R101, R101, 0x1, -R246.reuse ;  /* 0x000000016565a824 */ /* 0x100fe200078e0af6 */
[C---:B------:R-:W-:Y:S01]  /*5c70*/  ISETP.GT.U32.AND P2, PT, R246.reuse, R104, PT ;  /* 0x00000068f600720c */ /* 0x040fe20003f44070 */
[----:B------:R-:W-:Y:S01]  /*5c80*/  IMAD.MOV R5, RZ, RZ, -R5 ;  /* 0x000000ffff057224 */ /* 0x000fe200078e0a05 */
[----:B------:R-:W-:Y:S01]  /*5c90*/  IABS R108, R112 ;  /* 0x00000070006c7213 */ /* 0x000fe20000000000 */
[----:B------:R-:W-:Y:S01]  /*5ca0*/  @!P5 IMAD.IADD R105, R105, 0x1, -R246 ;  /* 0x000000016969d824 */ /* 0x000fe200078e0af6 */
[C---:B------:R-:W-:Y:S01]  /*5cb0*/  ISETP.GT.U32.AND P1, PT, R246.reuse, R103, PT ;  /* 0x00000067f600720c */ /* 0x040fe20003f24070 */
[C---:B------:R-:W-:Y:S02]  /*5cc0*/  IMAD R106, R246.reuse, R5, R106 ;  /* 0x00000005f66a7224 */ /* 0x040fe400078e026a */
[----:B------:R-:W-:Y:S01]  /*5cd0*/  IMAD.HI.U32 R6, R3, R107, RZ ;  /* 0x0000006b03067227 */ /* 0x000fe200078e00ff */
[----:B------:R-:W-:-:S03]  /*5ce0*/  ISETP.GT.U32.AND P5, PT, R246, R105, PT ;  /* 0x00000069f600720c */ /* 0x000fc60003fa4070 */
[----:B------:R-:W-:-:S04]  /*5cf0*/  IMAD.HI.U32 R5, R3, R108, RZ ;  /* 0x0000006c03057227 */ /* 0x000fc800078e00ff */
[----:B------:R-:W-:Y:S02]  /*5d00*/  IMAD.MOV R6, RZ, RZ, -R6 ;  /* 0x000000ffff067224 */ /* 0x000fe400078e0a06 */
[----:B------:R-:W-:Y:S02]  /*5d10*/  IMAD.MOV R5, RZ, RZ, -R5 ;  /* 0x000000ffff057224 */ /* 0x000fe400078e0a05 */
[--C-:B------:R-:W-:Y:S01]  /*5d20*/  @!P2 IMAD.IADD R104, R104, 0x1, -R246.reuse ;  /* 0x000000016868a824 */ /* 0x100fe200078e0af6 */
[----:B------:R-:W-:Y:S01]  /*5d30*/  ISETP.GE.AND P2, PT, R109, RZ, PT ;  /* 0x000000ff6d00720c */ /* 0x000fe20003f46270 */
[C---:B------:R-:W-:Y:S01]  /*5d40*/  IMAD R107, R246.reuse, R6, R107 ;  /* 0x00000006f66b7224 */ /* 0x040fe200078e026b */
[----:B------:R-:W-:Y:S01]  /*5d50*/  IABS R109, R113 ;  /* 0x00000071006d7213 */ /* 0x000fe20000000000 */
[----:B------:R-:W-:Y:S01]  /*5d60*/  @!P1 IMAD.IADD R103, R103, 0x1, -R246 ;  /* 0x0000000167679824 */ /* 0x000fe200078e0af6 */
[C---:B------:R-:W-:Y:S01]  /*5d70*/  ISETP.GT.U32.AND P1, PT, R246.reuse, R106, PT ;  /* 0x0000006af600720c */ /* 0x040fe20003f24070 */
[----:B------:R-:W-:-:S02]  /*5d80*/  IMAD R108, R246, R5, R108 ;  /* 0x00000005f66c7224 */ /* 0x000fc400078e026c */
[----:B------:R-:W-:Y:S01]  /*5d90*/  @!P3 IMAD.MOV R101, RZ, RZ, -R101 ;  /* 0x000000ffff65b224 */ /* 0x000fe200078e0a65 */
[C---:B------:R-:W-:Y:S01]  /*5da0*/  ISETP.GT.U32.AND P3, PT, R246.reuse, R104, PT ;  /* 0x00000068f600720c */ /* 0x040fe20003f64070 */
[----:B------:R-:W-:Y:S01]  /*5db0*/  @!P6 IMAD.MOV R103, RZ, RZ, -R103 ;  /* 0x000000ffff67e224 */ /* 0x000fe200078e0a67 */
[C---:B------:R-:W-:Y:S01]  /*5dc0*/  ISETP.GT.U32.AND P6, PT, R246.reuse, R107, PT ;  /* 0x0000006bf600720c */ /* 0x040fe20003fc4070 */
[----:B------:R-:W-:Y:S01]  /*5dd0*/  @!P5 IMAD.IADD R105, R105, 0x1, -R246 ;  /* 0x000000016969d824 */ /* 0x000fe200078e0af6 */
[----:B------:R-:W-:Y:S01]  /*5de0*/  ISETP.GT.U32.AND P5, PT, R246, R108, PT ;  /* 0x0000006cf600720c */ /* 0x000fe20003fa4070 */
[----:B------:R-:W-:Y:S01]  /*5df0*/  @!P0 IMAD.MOV R102, RZ, RZ, -R102 ;  /* 0x000000ffff668224 */ /* 0x000fe200078e0a66 */
[----:B------:R-:W-:Y:S01]  /*5e00*/  ISETP.GE.AND P0, PT, R110, RZ, PT ;  /* 0x000000ff6e00720c */ /* 0x000fe20003f06270 */
[----:B------:R-:W-:Y:S01]  /*5e10*/  IMAD.HI.U32 R5, R3, R109, RZ ;  /* 0x0000006d03057227 */ /* 0x000fe200078e00ff */
[----:B------:R-:W-:-:S03]  /*5e20*/  IABS R110, R114 ;  /* 0x00000072006e7213 */ /* 0x000fc60000000000 */
[--C-:B------:R-:W-:Y:S01]  /*5e30*/  @!P1 IMAD.IADD R106, R106, 0x1, -R246.reuse ;  /* 0x000000016a6a9824 */ /* 0x100fe200078e0af6 */
[----:B------:R-:W-:Y:S01]  /*5e40*/  ISETP.GE.AND P1, PT, R112, RZ, PT ;  /* 0x000000ff7000720c */ /* 0x000fe20003f26270 */
        /* <DEDUP_REMOVED lines=8> */
[----:B------:R-:W-:Y:S01]  /*5ed0*/  IMAD.MOV R6, RZ, RZ, -R5 ;  /* 0x000000ffff067224 */ /* 0x000fe200078e0a05 */
[----:B------:R-:W-:Y:S01]  /*5ee0*/  ISETP.GT.U32.AND P4, PT, R246, R108, PT ;  /* 0x0000006cf600720c */ /* 0x000fe20003f84070 */
[----:B------:R-:W-:Y:S01]  /*5ef0*/  IMAD.HI.U32 R5, R3, R110, RZ ;  /* 0x0000006e03057227 */ /* 0x000fe200078e00ff */
[----:B------:R-:W-:-:S03]  /*5f00*/  IABS R112, R116 ;  /* 0x0000007400707213 */ /* 0x000fc60000000000 */
[----:B------:R-:W-:Y:S02]  /*5f10*/  IMAD R109, R246, R6, R109 ;  /* 0x00000006f66d7224 */ /* 0x000fe400078e026d */
[----:B------:R-:W-:Y:S02]  /*5f20*/  IMAD.MOV R5, RZ, RZ, -R5 ;  /* 0x000000ffff057224 */ /* 0x000fe400078e0a05 */
[----:B------:R-:W-:Y:S01]  /*5f30*/  @!P6 IMAD.IADD R106, R106, 0x1, -R246 ;  /* 0x000000016a6ae824 */ /* 0x000fe200078e0af6 */
[C---:B------:R-:W-:Y:S01]  /*5f40*/  ISETP.GT.U32.AND P6, PT, R246.reuse, R109, PT ;  /* 0x0000006df600720c */ /* 0x040fe20003fc4070 */
[----:B------:R-:W-:Y:S02]  /*5f50*/  IMAD R110, R246, R5, R110 ;  /* 0x00000005f66e7224 */ /* 0x000fe400078e026e */
[----:B------:R-:W-:Y:S02]  /*5f60*/  @!P4 IMAD.IADD R108, R108, 0x1, -R246 ;  /* 0x000000016c6cc824 */ /* 0x000fe400078e0af6 */
[----:B------:R-:W-:Y:S01]  /*5f70*/  IMAD.HI.U32 R5, R3, R111, RZ ;  /* 0x0000006f03057227 */ /* 0x000fe200078e00ff */
[----:B------:R-:W-:-:S03]  /*5f80*/  ISETP.GT.U32.AND P4, PT, R246, R110, PT ;  /* 0x0000006ef600720c */ /* 0x000fc60003f84070 */
[----:B------:R-:W-:Y:S02]  /*5f90*/  IMAD.MOV R5, RZ, RZ, -R5 ;  /* 0x000000ffff057224 */ /* 0x000fe400078e0a05 */
[----:B------:R-:W-:-:S04]  /*5fa0*/  IMAD.HI.U32 R6, R3, R112, RZ ;  /* 0x0000007003067227 */ /* 0x000fc800078e00ff */
[--C-:B------:R-:W-:Y:S01]  /*5fb0*/  @!P5 IMAD.IADD R107, R107, 0x1, -R246.reuse ;  /* 0x000000016b6bd824 */ /* 0x100fe200078e0af6 */
[----:B------:R-:W-:Y:S01]  /*5fc0*/  ISETP.GE.AND P5, PT, R113, RZ, PT ;  /* 0x000000ff7100720c */ /* 0x000fe20003fa6270 */
[----:B------:R-:W-:Y:S01]  /*5fd0*/  @!P6 IMAD.IADD R109, R109, 0x1, -R246 ;  /* 0x000000016d6de824 */ /* 0x000fe200078e0af6 */
[----:B------:R-:W-:Y:S01]  /*5fe0*/  ISETP.GE.AND P6, PT, R114, RZ, PT ;  /* 0x000000ff7200720c */ /* 0x000fe20003fc6270 */
[----:B------:R-:W-:Y:S01]  /*5ff0*/  IMAD R111, R246, R5, R111 ;  /* 0x00000005f66f7224 */ /* 0x000fe200078e026f */
[----:B------:R-:W-:Y:S01]  /*6000*/  IABS R5, R117 ;  /* 0x0000007500057213 */ /* 0x000fe20000000000 */
[----:B------:R-:W-:Y:S01]  /*6010*/  IMAD.MOV R113, RZ, RZ, -R6 ;  /* 0x000000ffff717224 */ /* 0x000fe200078e0a06 */
[----:B------:R-:W-:Y:S01]  /*6020*/  IABS R114, R118 ;  /* 0x0000007600727213 */ /* 0x000fe20000000000 */
[----:B------:R-:W-:Y:S02]  /*6030*/  @!P4 IMAD.IADD R110, R110, 0x1, -R246 ;  /* 0x000000016e6ec824 */ /* 0x000fe400078e0af6 */
[----:B------:R-:W-:Y:S01]  /*6040*/  @!P2 IMAD.MOV R105, RZ, RZ, -R105 ;  /* 0x000000ffff69a224 */ /* 0x000fe200078e0a69 */
[C---:B------:R-:W-:Y:S01]  /*6050*/  ISETP.GT.U32.AND P2, PT, R246.reuse, R109, PT ;  /* 0x0000006df600720c */ /* 0x040fe20003f44070 */
[C---:B------:R-:W-:Y:S01]  /*6060*/  IMAD R112, R246.reuse, R113, R112 ;  /* 0x00000071f6707224 */ /* 0x040fe200078e0270 */
[----:B------:R-:W-:Y:S01]  /*6070*/  ISETP.GT.U32.AND P4, PT, R246, R110, PT ;  /* 0x0000006ef600720c */ /* 0x000fe20003f84070 */
[----:B------:R-:W-:-:S02]  /*6080*/  IMAD.MOV.U32 R113, RZ, RZ, R5 ;  /* 0x000000ffff717224 */ /* 0x000fc400078e0005 */
[----:B------:R-:W-:Y:S01]  /*6090*/  @!P3 IMAD.MOV R107, RZ, RZ, -R107 ;  /* 0x000000ffff6bb224 */ /* 0x000fe200078e0a6b */
[----:B------:R-:W-:Y:S01]  /*60a0*/  ISETP.GT.U32.AND P3, PT, R246, R112, PT ;  /* 0x00000070f600720c */ /* 0x000fe20003f64070 */
[----:B------:R-:W-:-:S04]  /*60b0*/  IMAD.HI.U32 R5, R3, R113, RZ ;  /* 0x0000007103057227 */ /* 0x000fc800078e00ff */
[----:B------:R-:W-:-:S04]  /*60c0*/  IMAD.HI.U32 R6, R3, R114, RZ ;  /* 0x0000007203067227 */ /* 0x000fc800078e00ff */
[----:B------:R-:W-:Y:S02]  /*60d0*/  IMAD.MOV R5, RZ, RZ, -R5 ;  /* 0x000000ffff057224 */ /* 0x000fe400078e0a05 */
[----:B------:R-:W-:Y:S01]  /*60e0*/  @!P1 IMAD.MOV R108, RZ, RZ, -R108 ;  /* 0x000000ffff6c9224 */ /* 0x000fe200078e0a6c */
[----:B------:R-:W-:Y:S01]  /*60f0*/  ISETP.GE.AND P1, PT, R115, RZ, PT ;  /* 0x000000ff7300720c */ /* 0x000fe20003f26270 */
[----:B------:R-:W-:Y:S01]  /*6100*/  @!P2 IMAD.IADD R109, R109, 0x1, -R246 ;  /* 0x000000016d6da824 */ /* 0x000fe200078e0af6 */
[----:B------:R-:W-:Y:S01]  /*6110*/  ISETP.GE.AND P2, PT, R116, RZ, PT ;  /* 0x000000ff7400720c */ /* 0x000fe20003f46270 */
[----:B------:R-:W-:Y:S01]  /*6120*/  IMAD.MOV R115, RZ, RZ, -R6 ;  /* 0x000000ffff737224 */ /* 0x000fe200078e0a06 */
[----:B------:R-:W-:Y:S01]  /*6130*/  LOP3.LUT R6, R4, 0xe8, RZ, 0xfc, !PT ;  /* 0x000000e804067812 */ /* 0x000fe200078efcff */
[C---:B------:R-:W-:Y:S01]  /*6140*/  IMAD R113, R246.reuse, R5, R113 ;  /* 0x00000005f6717224 */ /* 0x040fe200078e0271 */
[----:B------:R-:W-:Y:S01]  /*6150*/  IABS R116, R119 ;  /* 0x0000007700747213 */ /* 0x000fe20000000000 */
[----:B------:R-:W-:Y:S01]  /*6160*/  @!P0 IMAD.MOV R106, RZ, RZ, -R106 ;  /* 0x000000ffff6a8224 */ /* 0x000fe200078e0a6a */
[----:B------:R-:W-:Y:S01]  /*6170*/  ISETP.GT.U32.AND P0, PT, R246, R111, PT ;  /* 0x0000006ff600720c */ /* 0x000fe20003f04070 */
[----:B------:R-:W-:Y:S01]  /*6180*/  @!P4 IMAD.IADD R110, R110, 0x1, -R246 ;  /* 0x000000016e6ec824 */ /* 0x000fe200078e0af6 */
[----:B------:R-:W-:Y:S01]  /*6190*/  ISETP.GE.AND P4, PT, R117, RZ, PT ;  /* 0x000000ff7500720c */ /* 0x000fe20003f86270 */
[C---:B------:R-:W-:Y:S01]  /*61a0*/  IMAD R114, R246.reuse, R115, R114 ;  /* 0x00000073f6727224 */ /* 0x040fe200078e0272 */
[----:B------:R-:W-:Y:S01]  /*61b0*/  IABS R115, R6 ;  /* 0x0000000600737213 */ /* 0x000fe20000000000 */
[----:B------:R-:W-:Y:S01]  /*61c0*/  @!P5 IMAD.MOV R109, RZ, RZ, -R109 ;  /* 0x000000ffff6dd224 */ /* 0x000fe200078e0a6d */
[----:B------:R-:W-:Y:S01]  /*61d0*/  ISETP.GT.U32.AND P5, PT, R246, R113, PT ;  /* 0x00000071f600720c */ /* 0x000fe20003fa4070 */
[----:B------:R-:W-:-:S02]  /*61e0*/  @!P3 IMAD.IADD R112, R112, 0x1, -R246 ;  /* 0x000000017070b824 */ /* 0x000fc400078e0af6 */
[----:B------:R-:W-:Y:S01]  /*61f0*/  @!P6 IMAD.MOV R110, RZ, RZ, -R110 ;  /* 0x000000ffff6ee224 */ /* 0x000fe200078e0a6e */
[C---:B------:R-:W-:Y:S01]  /*6200*/  ISETP.GT.U32.AND P6, PT, R246.reuse, R114, PT ;  /* 0x00000072f600720c */ /* 0x040fe20003fc4070 */
[----:B------:R-:W-:Y:S01]  /*6210*/  IMAD.HI.U32 R5, R3, R115, RZ ;  /* 0x0000007303057227 */ /* 0x000fe200078e00ff */
[----:B------:R-:W-:-:S03]  /*6220*/  ISETP.GT.U32.AND P3, PT, R246, R112, PT ;  /* 0x00000070f600720c */ /* 0x000fc60003f64070 */
[--C-:B------:R-:W-:Y:S02]  /*6230*/  @!P0 IMAD.IADD R111, R111, 0x1, -R246.reuse ;  /* 0x000000016f6f8824 */ /* 0x100fe400078e0af6 */
[----:B------:R-:W-:Y:S02]  /*6240*/  IMAD.MOV R5, RZ, RZ, -R5 ;  /* 0x000000ffff057224 */ /* 0x000fe400078e0a05 */
[--C-:B------:R-:W-:Y:S01]  /*6250*/  @!P5 IMAD.IADD R113, R113, 0x1, -R246.reuse ;  /* 0x000000017171d824 */ /* 0x100fe200078e0af6 */
[C---:B------:R-:W-:Y:S01]  /*6260*/  ISETP.GT.U32.AND P0, PT, R246.reuse, R111, PT ;  /* 0x0000006ff600720c */ /* 0x040fe20003f04070 */
[----:B------:R-:W-:Y:S02]  /*6270*/  IMAD R115, R246, R5, R115 ;  /* 0x00000005f6737224 */ /* 0x000fe400078e0273 */
[--C-:B------:R-:W-:Y:S01]  /*6280*/  @!P6 IMAD.IADD R114, R114, 0x1, -R246.reuse ;  /* 0x000000017272e824 */ /* 0x100fe200078e0af6 */
[----:B------:R-:W-:Y:S01]  /*6290*/  ISETP.GT.U32.AND P5, PT, R246, R113, PT ;  /* 0x00000071f600720c */ /* 0x000fe20003fa4070 */
[----:B------:R-:W-:Y:S01]  /*62a0*/  @!P3 IMAD.IADD R112, R112, 0x1, -R246 ;  /* 0x000000017070b824 */ /* 0x000fe200078e0af6 */
[----:B------:R-:W-:Y:S01]  /*62b0*/  ISETP.GE.AND P3, PT, R6, RZ, PT ;  /* 0x000000ff0600720c */ /* 0x000fe20003f66270 */
[----:B------:R-:W-:Y:S01]  /*62c0*/  IMAD.HI.U32 R6, R3, R116, RZ ;  /* 0x0000007403067227 */ /* 0x000fe200078e00ff */
[----:B------:R-:W-:-:S03]  /*62d0*/  ISETP.GT.U32.AND P6, PT, R246, R114, PT ;  /* 0x00000072f600720c */ /* 0x000fc60003fc4070 */
[----:B------:R-:W-:Y:S02]  /*62e0*/  IMAD.MOV R117, RZ, RZ, -R6 ;  /* 0x000000ffff757224 */ /* 0x000fe400078e0a06 */
[----:B------:R-:W-:Y:S01]  /*62f0*/  @!P0 IMAD.IADD R111, R111, 0x1, -R246 ;  /* 0x000000016f6f8824 */ /* 0x000fe200078e0af6 */
[----:B------:R-:W-:Y:S01]  /*6300*/  ISETP.GE.AND P0, PT, R118, RZ, PT ;  /* 0x000000ff7600720c */ /* 0x000fe20003f06270 */
[C---:B------:R-:W-:Y:S01]  /*6310*/  IMAD R116, R246.reuse, R117, R116 ;  /* 0x00000075f6747224 */ /* 0x040fe200078e0274 */
[----:B------:R-:W-:Y:S01]  /*6320*/  IABS R118, R121 ;  /* 0x0000007900767213 */ /* 0x000fe20000000000 */
[--C-:B------:R-:W-:Y:S01]  /*6330*/  @!P5 IMAD.IADD R113, R113, 0x1, -R246.reuse ;  /* 0x000000017171d824 */ /* 0x100fe200078e0af6 */
[----:B------:R-:W-:Y:S01]  /*6340*/  ISETP.GT.U32.AND P5, PT, R246, R115, PT ;  /* 0x00000073f600720c */ /* 0x000fe20003fa4070 */
[----:B------:R-:W-:Y:S01]  /*6350*/  @!P1 IMAD.MOV R111, RZ, RZ, -R111 ;  /* 0x000000ffff6f9224 */ /* 0x000fe200078e0a6f */
[----:B------:R-:W-:Y:S01]  /*6360*/  ISETP.GE.AND P1, PT, R119, RZ, PT ;  /* 0x000000ff7700720c */ /* 0x000fe20003f26270 */
[----:B------:R-:W-:Y:S01]  /*6370*/  @!P6 IMAD.IADD R114, R114, 0x1, -R246 ;  /* 0x000000017272e824 */ /* 0x000fe200078e0af6 */
[----:B------:R-:W-:Y:S01]  /*6380*/  ISETP.GT.U32.AND P6, PT, R246, R116, PT ;  /* 0x00000074f600720c */ /* 0x000fe20003fc4070 */
[----:B------:R-:W-:Y:S01]  /*6390*/  IMAD.MOV.U32 R6, RZ, RZ, R118 ;  /* 0x000000ffff067224 */ /* 0x000fe200078e0076 */
[----:B------:R-:W-:Y:S01]  /*63a0*/  IABS R118, R122 ;  /* 0x0000007a00767213 */ /* 0x000fe20000000000 */
[----:B------:R-:W-:Y:S01]  /*63b0*/  @!P2 IMAD.MOV R112, RZ, RZ, -R112 ;  /* 0x000000ffff70a224 */ /* 0x000fe200078e0a70 */
[----:B------:R-:W-:Y:S01]  /*63c0*/  IABS R119, R123 ;  /* 0x0000007b00777213 */ /* 0x000fe20000000000 */
[----:B------:R-:W-:Y:S01]  /*63d0*/  IMAD.HI.U32 R5, R3, R6, RZ ;  /* 0x0000000603057227 */ /* 0x000fe200078e00ff */
[----:B------:R-:W-:-:S02]  /*63e0*/  ISETP.GE.AND P2, PT, R121, RZ, PT ;  /* 0x000000ff7900720c */ /* 0x000fc40003f46270 */
[----:B------:R-:W-:Y:S01]  /*63f0*/  IABS R121, R127 ;  /* 0x0000007f00797213 */ /* 0x000fe20000000000 */
[--C-:B------:R-:W-:Y:S02]  /*6400*/  @!P5 IMAD.IADD R115, R115, 0x1, -R246.reuse ;  /* 0x000000017373d824 */ /* 0x100fe400078e0af6 */
[----:B------:R-:W-:Y:S02]  /*6410*/  IMAD.MOV R5, RZ, RZ, -R5 ;  /* 0x000000ffff057224 */ /* 0x000fe400078e0a05 */
[----:B------:R-:W-:Y:S01]  /*6420*/  @!P6 IMAD.IADD R116, R116, 0x1, -R246 ;  /* 0x000000017474e824 */ /* 0x000fe200078e0af6 */
[C---:B------:R-:W-:Y:S01]  /*6430*/  ISETP.GT.U32.AND P6, PT, R246.reuse, R115, PT ;  /* 0x00000073f600720c */ /* 0x040fe20003fc4070 */
[----:B------:R-:W-:Y:S02]  /*6440*/  IMAD R117, R246, R5, R6 ;  /* 0x00000005f6757224 */ /* 0x000fe400078e0206 */
[----:B------:R-:W-:-:S03]  /*6450*/  IMAD.HI.U32 R5, R3, R118, RZ ;  /* 0x0000007603057227 */ /* 0x000fc600078e00ff */
[----:B------:R-:W-:Y:S01]  /*6460*/  ISETP.GT.U32.AND P5, PT, R246, R117, PT ;  /* 0x00000075f600720c */ /* 0x000fe20003fa4070 */
[----:B------:R-:W-:Y:S02]  /*6470*/  IMAD.MOV R5, RZ, RZ, -R5 ;  /* 0x000000ffff057224 */ /* 0x000fe400078e0a05 */
[----:B------:R-:W-:-:S04]  /*6480*/  IMAD.HI.U32 R6, R3, R119, RZ ;  /* 0x0000007703067227 */ /* 0x000fc800078e00ff */
[C---:B------:R-:W-:Y:S02]  /*6490*/  IMAD R118, R246.reuse, R5, R118 ;  /* 0x00000005f6767224 */ /* 0x040fe400078e0276 */
[----:B------:R-:W-:Y:S02]  /*64a0*/  @!P6 IMAD.IADD R115, R115, 0x1, -R246 ;  /* 0x000000017373e824 */ /* 0x000fe400078e0af6 */
[----:B------:R-:W-:Y:S01]  /*64b0*/  IMAD.HI.U32 R5, R3, R120, RZ ;  /* 0x0000007803057227 */ /* 0x000fe200078e00ff */
[----:B------:R-:W-:-:S03]  /*64c0*/  ISETP.GT.U32.AND P6, PT, R246, R118, PT ;  /* 0x00000076f600720c */ /* 0x000fc60003fc4070 */
[----:B------:R-:W-:Y:S02]  /*64d0*/  IMAD.MOV R5, RZ, RZ, -R5 ;  /* 0x000000ffff057224 */ /* 0x000fe400078e0a05 */
[----:B------:R-:W-:Y:S01]  /*64e0*/  @!P5 IMAD.IADD R117, R117, 0x1, -R246 ;  /* 0x000000017575d824 */ /* 0x000fe200078e0af6 */
[C---:B------:R-:W-:Y:S01]  /*64f0*/  ISETP.GT.U32.AND P5, PT, R246.reuse, R116, PT ;  /* 0x00000074f600720c */ /* 0x040fe20003fa4070 */
[----:B------:R-:W-:Y:S02]  /*6500*/  IMAD R120, R246, R5, R120 ;  /* 0x00000005f6787224 */ /* 0x000fe400078e0278 */
[----:B------:R-:W-:Y:S02]  /*6510*/  IMAD.MOV R6, RZ, RZ, -R6 ;  /* 0x000000ffff067224 */ /* 0x000fe400078e0a06 */
[----:B------:R-:W-:Y:S01]  /*6520*/  @!P0 IMAD.MOV R114, RZ, RZ, -R114 ;  /* 0x000000ffff728224 */ /* 0x000fe200078e0a72 */
[----:B------:R-:W-:Y:S01]  /*6530*/  ISETP.GE.AND P0, PT, R122, RZ, PT ;  /* 0x000000ff7a00720c */ /* 0x000fe20003f06270 */
[----:B------:R-:W-:Y:S01]  /*6540*/  @!P6 IMAD.IADD R118, R118, 0x1, -R246 ;  /* 0x000000017676e824 */ /* 0x000fe200078e0af6 */
[C---:B------:R-:W-:Y:S01]  /*6550*/  ISETP.GT.U32.AND P6, PT, R246.reuse, R120, PT ;  /* 0x00000078f600720c */ /* 0x040fe20003fc4070 */
[----:B------:R-:W-:Y:S01]  /*6560*/  IMAD R119, R246, R6, R119 ;  /* 0x00000006f6777224 */ /* 0x000fe200078e0277 */
[----:B------:R-:W-:Y:S01]  /*6570*/  IABS R122, R128 ;  /* 0x00000080007a7213 */ /* 0x000fe20000000000 */
[----:B------:R-:W-:-:S02]  /*6580*/  @!P3 IMAD.MOV R115, RZ, RZ, -R115 ;  /* 0x000000ffff73b224 */ /* 0x000fc400078e0a73 */
[----:B------:R-:W-:Y:S01]  /*6590*/  @!P5 IMAD.IADD R116, R116, 0x1, -R246 ;  /* 0x000000017474d824 */ /* 0x000fe200078e0af6 */
[----:B------:R-:W-:Y:S01]  /*65a0*/  ISETP.GT.U32.AND P3, PT, R246, R119, PT ;  /* 0x00000077f600720c */ /* 0x000fe20003f64070 */
[----:B------:R-:W-:Y:S01]  /*65b0*/  IMAD.HI.U32 R6, R3, R121, RZ ;  /* 0x0000007903067227 */ /* 0x000fe200078e00ff */
[----:B------:R-:W-:-:S03]  /*65c0*/  ISETP.GE.AND P5, PT, R123, RZ, PT ;  /* 0x000000ff7b00720c */ /* 0x000fc60003fa6270 */
[----:B------:R-:W-:Y:S01]  /*65d0*/  @!P1 IMAD.MOV R116, RZ, RZ, -R116 ;  /* 0x000000ffff749224 */ /* 0x000fe200078e0a74 */
[----:B------:R-:W-:Y:S01]  /*65e0*/  ISETP.GT.U32.AND P1, PT, R246, R118, PT ;  /* 0x00000076f600720c */ /* 0x000fe20003f24070 */
[----:B------:R-:W-:Y:S02]  /*65f0*/  @!P6 IMAD.IADD R120, R120, 0x1, -R246 ;  /* 0x000000017878e824 */ /* 0x000fe400078e0af6 */
[----:B------:R-:W-:Y:S01]  /*6600*/  @!P4 IMAD.MOV R113, RZ, RZ, -R113 ;  /* 0x000000ffff71c224 */ /* 0x000fe200078e0a71 */
[C---:B------:R-:W-:Y:S01]  /*6610*/  ISETP.GT.U32.AND P4, PT, R246.reuse, R117, PT ;  /* 0x00000075f600720c */ /* 0x040fe20003f84070 */
[----:B------:R-:W-:Y:S01]  /*6620*/  IMAD.MOV R6, RZ, RZ, -R6 ;  /* 0x000000ffff067224 */ /* 0x000fe200078e0a06 */
[----:B------:R-:W-:Y:S01]  /*6630*/  ISETP.GT.U32.AND P6, PT, R246, R120, PT ;  /* 0x00000078f600720c */ /* 0x000fe20003fc4070 */
[----:B------:R-:W-:-:S04]  /*6640*/  IMAD.HI.U32 R5, R3, R122, RZ ;  /* 0x0000007a03057227 */ /* 0x000fc800078e00ff */
[----:B------:R-:W-:Y:S02]  /*6650*/  IMAD R121, R246, R6, R121 ;  /* 0x00000006f6797224 */ /* 0x000fe400078e0279 */
[----:B------:R-:W-:Y:S02]  /*6660*/  IMAD.MOV R5, RZ, RZ, -R5 ;  /* 0x000000ffff057224 */ /* 0x000fe400078e0a05 */
[--C-:B------:R-:W-:Y:S02]  /*6670*/  @!P3 IMAD.IADD R119, R119, 0x1, -R246.reuse ;  /* 0x000000017777b824 */ /* 0x100fe400078e0af6 */
[----:B------:R-:W-:Y:S01]  /*6680*/  @!P1 IMAD.IADD R118, R118, 0x1, -R246 ;  /* 0x0000000176769824 */ /* 0x000fe200078e0af6 */
[C---:B------:R-:W-:Y:S01]  /*6690*/  ISETP.GT.U32.AND P1, PT, R246.reuse, R121, PT ;  /* 0x00000079f600720c */ /* 0x040fe20003f24070 */
[C---:B------:R-:W-:Y:S01]  /*66a0*/  IMAD R122, R246.reuse, R5, R122 ;  /* 0x00000005f67a7224 */ /* 0x040fe200078e027a */
[----:B------:R-:W-:Y:S01]  /*66b0*/  ISETP.GT.U32.AND P3, PT, R246, R119, PT ;  /* 0x00000077f600720c */ /* 0x000fe20003f64070 */
[----:B------:R-:W-:-:S02]  /*66c0*/  @!P6 IMAD.IADD R120, R120, 0x1, -R246 ;  /* 0x000000017878e824 */ /* 0x000fc400078e0af6 */
[----:B------:R-:W-:Y:S01]  /*66d0*/  @!P4 IMAD.IADD R117, R117, 0x1, -R246 ;  /* 0x000000017575c824 */ /* 0x000fe200078e0af6 */
[----:B------:R-:W-:Y:S01]  /*66e0*/  ISETP.GT.U32.AND P6, PT, R246, R122, PT ;  /* 0x0000007af600720c */ /* 0x000fe20003fc4070 */
[C---:B------:R-:W-:Y:S01]  /*66f0*/  IMAD.HI.U32 R6, R3.reuse, R125, RZ ;  /* 0x0000007d03067227 */ /* 0x040fe200078e00ff */
[----:B------:R-:W-:Y:S02]  /*6700*/  ISETP.GE.AND P4, PT, R124, RZ, PT ;  /* 0x000000ff7c00720c */ /* 0x000fe40003f86270 */
[----:B------:R-:W-:Y:S01]  /*6710*/  IABS R124, R129 ;  /* 0x00000081007c7213 */ /* 0x000fe20000000000 */
[----:B------:R-:W-:-:S04]  /*6720*/  IMAD.HI.U32 R123, R3, R126, RZ ;  /* 0x0000007e037b7227 */ /* 0x000fc800078e00ff */
[----:B------:R-:W-:-:S04]  /*6730*/  IMAD.HI.U32 R5, R3, R124, RZ ;  /* 0x0000007c03057227 */ /* 0x000fc800078e00ff */
[--C-:B------:R-:W-:Y:S01]  /*6740*/  @!P1 IMAD.IADD R121, R121, 0x1, -R246.reuse ;  /* 0x0000000179799824 */ /* 0x100fe200078e0af6 */
[----:B------:R-:W-:Y:S01]  /*6750*/  ISETP.GE.AND P1, PT, R128, RZ, PT ;  /* 0x000000ff8000720c */ /* 0x000fe20003f26270 */
[----:B------:R-:W-:Y:S02]  /*6760*/  IMAD.MOV R5, RZ, RZ, -R5 ;  /* 0x000000ffff057224 */ /* 0x000fe400078e0a05 */
[--C-:B------:R-:W-:Y:S01]  /*6770*/  @!P3 IMAD.IADD R119, R119, 0x1, -R246.reuse ;  /* 0x000000017777b824 */ /* 0x100fe200078e0af6 */
[----:B------:R-:W-:Y:S01]  /*6780*/  ISETP.GE.AND P3, PT, R127, RZ, PT ;  /* 0x000000ff7f00720c */ /* 0x000fe20003f66270 */
[----:B------:R-:W-:Y:S01]  /*6790*/  @!P6 IMAD.IADD R122, R122, 0x1, -R246 ;  /* 0x000000017a7ae824 */ /* 0x000fe200078e0af6 */
[----:B------:R-:W-:Y:S01]  /*67a0*/  ISETP.GT.U32.AND P6, PT, R246, R121, PT ;  /* 0x00000079f600720c */ /* 0x000fe20003fc4070 */
[----:B------:R-:W-:Y:S02]  /*67b0*/  IMAD.MOV R6, RZ, RZ, -R6 ;  /* 0x000000ffff067224 */ /* 0x000fe400078e0a06 */
[----:B------:R-:W-:-:S02]  /*67c0*/  IMAD.MOV R127, RZ, RZ, -R123 ;  /* 0x000000ffff7f7224 */ /* 0x000fc400078e0a7b */
[C---:B------:R-:W-:Y:S02]  /*67d0*/  IMAD R123, R246.reuse, R5, R124 ;  /* 0x00000005f67b7224 */ /* 0x040fe400078e027c */
        /* <DEDUP_REMOVED lines=8> */
[----:B------:R-:W-:Y:S01]  /*6860*/  @!P5 IMAD.MOV R119, RZ, RZ, -R119 ;  /* 0x000000ffff77d224 */ /* 0x000fe200078e0a77 */
[----:B------:R-:W-:Y:S01]  /*6870*/  ISETP.GT.U32.AND P5, PT, R246, R124, PT ;  /* 0x0000007cf600720c */ /* 0x000fe20003fa4070 */
[----:B------:R-:W-:-:S04]  /*6880*/  IMAD.HI.U32 R5, R3, R126, RZ ;  /* 0x0000007e03057227 */ /* 0x000fc800078e00ff */
[--C-:B------:R-:W-:Y:S01]  /*6890*/  @!P6 IMAD.IADD R121, R121, 0x1, -R246.reuse ;  /* 0x000000017979e824 */ /* 0x100fe200078e0af6 */
[----:B------:R-:W-:Y:S01]  /*68a0*/  ISETP.GT.U32.AND P6, PT, R246, R125, PT ;  /* 0x0000007df600720c */ /* 0x000fe20003fc4070 */
[----:B------:R-:W-:Y:S02]  /*68b0*/  IMAD.MOV R127, RZ, RZ, -R5 ;  /* 0x000000ffff7f7224 */ /* 0x000fe400078e0a05 */
[--C-:B------:R-:W-:Y:S01]  /*68c0*/  @!P0 IMAD.IADD R123, R123, 0x1, -R246.reuse ;  /* 0x000000017b7b8824 */ /* 0x100fe200078e0af6 */
[----:B------:R-:W-:Y:S01]  /*68d0*/  ISETP.GE.AND P0, PT, R131, RZ, PT ;  /* 0x000000ff8300720c */ /* 0x000fe20003f06270 */
[----:B------:R-:W-:Y:S01]  /*68e0*/  @!P2 IMAD.IADD R122, R122, 0x1, -R246 ;  /* 0x000000017a7aa824 */ /* 0x000fe200078e0af6 */
[----:B------:R-:W-:Y:S01]  /*68f0*/  ISETP.GE.AND P2, PT, R130, RZ, PT ;  /* 0x000000ff8200720c */ /* 0x000fe20003f46270 */
[----:B------:R-:W-:Y:S01]  /*6900*/  IMAD R126, R246, R127, R126 ;  /* 0x0000007ff67e7224 */ /* 0x000fe200078e027e */
[----:B------:R-:W-:Y:S01]  /*6910*/  LOP3.LUT R130, R4, 0x102, RZ, 0xfc, !PT ;  /* 0x0000010204827812 */ /* 0x000fe200078efcff */
[----:B------:R-:W-:Y:S01]  /*6920*/  @!P5 IMAD.IADD R124, R124, 0x1, -R246 ;  /* 0x000000017c7cd824 */ /* 0x000fe200078e0af6 */
        /* <DEDUP_REMOVED lines=8> */
[----:B------:R-:W-:-:S02]  /*69b0*/  IABS R128, R130 ;  /* 0x0000008200807213 */ /* 0x000fc40000000000 */
[----:B------:R-:W-:Y:S01]  /*69c0*/  LOP3.LUT R131, R4, 0x104, RZ, 0xfc, !PT ;  /* 0x0000010404837812 */ /* 0x000fe200078efcff */
[----:B------:R-:W-:Y:S02]  /*69d0*/  IMAD.MOV R5, RZ, RZ, -R5 ;  /* 0x000000ffff057224 */ /* 0x000fe400078e0a05 */
[----:B------:R-:W-:Y:S01]  /*69e0*/  @!P5 IMAD.IADD R123, R123, 0x1, -R246 ;  /* 0x000000017b7bd824 */ /* 0x000fe200078e0af6 */
[----:B------:R-:W-:Y:S01]  /*69f0*/  ISETP.GE.AND P5, PT, R132, RZ, PT ;  /* 0x000000ff8400720c */ /* 0x000fe20003fa6270 */
[----:B------:R-:W-:Y:S01]  /*6a00*/  IMAD R127, R246, R5, R6 ;  /* 0x00000005f67f7224 */ /* 0x000fe200078e0206 */
[----:B------:R-:W-:Y:S01]  /*6a10*/  LOP3.LUT R132, R4, 0x106, RZ, 0xfc, !PT ;  /* 0x0000010604847812 */ /* 0x000fe200078efcff */
[----:B------:R-:W-:Y:S01]  /*6a20*/  @!P1 IMAD.IADD R126, R126, 0x1, -R246 ;  /* 0x000000017e7e9824 */ /* 0x000fe200078e0af6 */
[----:B------:R-:W-:Y:S01]  /*6a30*/  ISETP.GE.AND P1, PT, R130, RZ, PT ;  /* 0x000000ff8200720c */ /* 0x000fe20003f26270 */
[----:B------:R-:W-:Y:S01]  /*6a40*/  IMAD.HI.U32 R5, R3, R128, RZ ;  /* 0x0000008003057227 */ /* 0x000fe200078e00ff */
[----:B------:R-:W-:-:S02]  /*6a50*/  IABS R130, R132 ;  /* 0x0000008400827213 */ /* 0x000fc40000000000 */
[----:B------:R-:W-:Y:S01]  /*6a60*/  IABS R129, R131 ;  /* 0x0000008300817213 */ /* 0x000fe20000000000 */
[----:B------:R-:W-:Y:S01]  /*6a70*/  @!P6 IMAD.IADD R124, R124, 0x1, -R246 ;  /* 0x000000017c7ce824 */ /* 0x000fe200078e0af6 */
[C---:B------:R-:W-:Y:S01]  /*6a80*/  ISETP.GT.U32.AND P6, PT, R246.reuse, R127, PT ;  /* 0x0000007ff600720c */ /* 0x040fe20003fc4070 */
[----:B------:R-:W-:Y:S01]  /*6a90*/  @!P4 IMAD.MOV R123, RZ, RZ, -R123 ;  /* 0x000000ffff7bc224 */ /* 0x000fe200078e0a7b */
[C---:B------:R-:W-:Y:S01]  /*6aa0*/  ISETP.GT.U32.AND P4, PT, R246.reuse, R126, PT ;  /* 0x0000007ef600720c */ /* 0x040fe20003f84070 */
[----:B------:R-:W-:Y:S02]  /*6ab0*/  IMAD.MOV R5, RZ, RZ, -R5 ;  /* 0x000000ffff057224 */ /* 0x000fe400078e0a05 */
[----:B------:R-:W-:Y:S01]  /*6ac0*/  @!P3 IMAD.MOV R121, RZ, RZ, -R121 ;  /* 0x000000ffff79b224 */ /* 0x000fe200078e0a79 */
[C---:B------:R-:W-:Y:S01]  /*6ad0*/  ISETP.GT.U32.AND P3, PT, R246.reuse, R125, PT ;  /* 0x0000007df600720c */ /* 0x040fe20003f64070 */
[----:B------:R-:W-:Y:S02]  /*6ae0*/  IMAD R128, R246, R5, R128 ;  /* 0x00000005f6807224 */ /* 0x000fe400078e0280 */
[----:B------:R-:W-:-:S04]  /*6af0*/  IMAD.HI.U32 R5, R3, R130, RZ ;  /* 0x0000008203057227 */ /* 0x000fc800078e00ff */
[----:B------:R-:W-:Y:S01]  /*6b00*/  @!P2 IMAD.MOV R124, RZ, RZ, -R124 ;  /* 0x000000ffff7ca224 */ /* 0x000fe200078e0a7c */
[----:B------:R-:W-:Y:S01]  /*6b10*/  ISETP.GT.U32.AND P2, PT, R246, R128, PT ;  /* 0x00000080f600720c */ /* 0x000fe20003f44070 */
[----:B------:R-:W-:Y:S02]  /*6b20*/  IMAD.MOV R5, RZ, RZ, -R5 ;  /* 0x000000ffff057224 */ /* 0x000fe400078e0a05 */
[--C-:B------:R-:W-:Y:S02]  /*6b30*/  @!P6 IMAD.IADD R127, R127, 0x1, -R246.reuse ;  /* 0x000000017f7fe824 */ /* 0x100fe400078e0af6 */
[----:B------:R-:W-:Y:S02]  /*6b40*/  @!P4 IMAD.IADD R126, R126, 0x1, -R246 ;  /* 0x000000017e7ec824 */ /* 0x000fe400078e0af6 */
[C---:B------:R-:W-:Y:S01]  /*6b50*/  IMAD R130, R246.reuse, R5, R130 ;  /* 0x00000005f6827224 */ /* 0x040fe200078e0282 */
[----:B------:R-:W-:Y:S01]  /*6b60*/  ISETP.GT.U32.AND P6, PT, R246, R127, PT ;  /* 0x0000007ff600720c */ /* 0x000fe20003fc4070 */
[----:B------:R-:W-:-:S02]  /*6b70*/  @!P5 IMAD.MOV R126, RZ, RZ, -R126 ;  /* 0x000000ffff7ed224 */ /* 0x000fc400078e0a7e */
[----:B------:R-:W-:Y:S01]  /*6b80*/  IMAD.HI.U32 R6, R3, R129, RZ ;  /* 0x0000008103067227 */ /* 0x000fe200078e00ff */
[----:B------:R-:W-:-:S03]  /*6b90*/  ISETP.GT.U32.AND P5, PT, R246, R130, PT ;  /* 0x00000082f600720c */ /* 0x000fc60003fa4070 */
[----:B------:R-:W-:Y:S01]  /*6ba0*/  @!P3 IMAD.IADD R125, R125, 0x1, -R246 ;  /* 0x000000017d7db824 */ /* 0x000fe200078e0af6 */
[----:B------:R-:W-:Y:S01]  /*6bb0*/  ISETP.GE.AND P3, PT, R133, RZ, PT ;  /* 0x000000ff8500720c */ /* 0x000fe20003f66270 */
[----:B------:R-:W-:Y:S01]  /*6bc0*/  IMAD.MOV R6, RZ, RZ, -R6 ;  /* 0x000000ffff067224 */ /* 0x000fe200078e0a06 */
[----:B------:R-:W-:Y:S01]  /*6bd0*/  IABS R133, R135 ;  /* 0x0000008700857213 */ /* 0x000fe20000000000 */
[--C-:B------:R-:W-:Y:S02]  /*6be0*/  @!P2 IMAD.IADD R128, R128, 0x1, -R246.reuse ;  /* 0x000000018080a824 */ /* 0x100fe400078e0af6 */
[----:B------:R-:W-:Y:S01]  /*6bf0*/  IMAD R129, R246, R6, R129 ;  /* 0x00000006f6817224 */ /* 0x000fe200078e0281 */
[----:B------:R-:W-:Y:S01]  /*6c00*/  LOP3.LUT R6, R4, 0x108, RZ, 0xfc, !PT ;  /* 0x0000010804067812 */ /* 0x000fe200078efcff */
[--C-:B------:R-:W-:Y:S01]  /*6c10*/  @!P6 IMAD.IADD R127, R127, 0x1, -R246.reuse ;  /* 0x000000017f7fe824 */ /* 0x100fe200078e0af6 */
[----:B------:R-:W-:Y:S01]  /*6c20*/  ISETP.GT.U32.AND P2, PT, R246, R128, PT ;  /* 0x00000080f600720c */ /* 0x000fe20003f44070 */
[----:B------:R-:W-:Y:S01]  /*6c30*/  @!P5 IMAD.IADD R130, R130, 0x1, -R246 ;  /* 0x000000018282d824 */ /* 0x000fe200078e0af6 */
[----:B------:R-:W-:Y:S01]  /*6c40*/  ISETP.GE.AND P6, PT, R132, RZ, PT ;  /* 0x000000ff8400720c */ /* 0x000fe20003fc6270 */
[----:B------:R-:W-:Y:S01]  /*6c50*/  @!P0 IMAD.MOV R125, RZ, RZ, -R125 ;  /* 0x000000ffff7d8224 */ /* 0x000fe200078e0a7d */
[----:B------:R-:W-:Y:S01]  /*6c60*/  ISETP.GT.U32.AND P4, PT, R246, R129, PT ;  /* 0x00000081f600720c */ /* 0x000fe20003f84070 */
[----:B------:R-:W-:Y:S01]  /*6c70*/  @!P3 IMAD.MOV R127, RZ, RZ, -R127 ;  /* 0x000000ffff7fb224 */ /* 0x000fe200078e0a7f */
[----:B------:R-:W-:Y:S01]  /*6c80*/  IABS R132, R6 ;  /* 0x0000000600847213 */ /* 0x000fe20000000000 */
[----:B------:R-:W-:Y:S01]  /*6c90*/  IMAD.HI.U32 R237, R3, R233, RZ ;  /* 0x000000e903ed7227 */ /* 0x000fe200078e00ff */
[----:B------:R-:W-:-:S02]  /*6ca0*/  ISETP.GE.AND P3, PT, R6, RZ, PT ;  /* 0x000000ff0600720c */ /* 0x000fc40003f66270 */
[----:B------:R-:W-:Y:S01]  /*6cb0*/  ISETP.GT.U32.AND P5, PT, R246, R130, PT ;  /* 0x00000082f600720c */ /* 0x000fe20003fa4070 */
[----:B------:R-:W-:Y:S01]  /*6cc0*/  IMAD.HI.U32 R5, R3, R132, RZ ;  /* 0x0000008403057227 */ /* 0x000fe200078e00ff */
[----:B------:R-:W-:-:S03]  /*6cd0*/  ISETP.GE.AND P0, PT, R131, RZ, PT ;  /* 0x000000ff8300720c */ /* 0x000fc60003f06270 */
[----:B------:R-:W-:-:S04]  /*6ce0*/  IMAD.HI.U32 R6, R3, R133, RZ ;  /* 0x0000008503067227 */ /* 0x000fc800078e00ff */
[----:B------:R-:W-:-:S04]  /*6cf0*/  IMAD.HI.U32 R131, R3, R134, RZ ;  /* 0x0000008603837227 */ /* 0x000fc800078e00ff */
[----:B------:R-:W-:Y:S02]  /*6d00*/  IMAD.MOV R5, RZ, RZ, -R5 ;  /* 0x000000ffff057224 */ /* 0x000fe400078e0a05 */
[----:B------:R-:W-:Y:S01]  /*6d10*/  @!P2 IMAD.IADD R128, R128, 0x1, -R246 ;  /* 0x000000018080a824 */ /* 0x000fe200078e0af6 */
[----:B------:R-:W-:Y:S01]  /*6d20*/  ISETP.GE.AND P2, PT, R135, RZ, PT ;  /* 0x000000ff8700720c */ /* 0x000fe20003f46270 */
[----:B------:R-:W-:Y:S02]  /*6d30*/  IMAD.MOV R6, RZ, RZ, -R6 ;  /* 0x000000ffff067224 */ /* 0x000fe400078e0a06 */
[----:B------:R-:W-:Y:S02]  /*6d40*/  IMAD.MOV R135, RZ, RZ, -R131 ;  /* 0x000000ffff877224 */ /* 0x000fe400078e0a83 */
[----:B------:R-:W-:Y:S02]  /*6d50*/  @!P4 IMAD.IADD R129, R129, 0x1, -R246 ;  /* 0x000000018181c824 */ /* 0x000fe400078e0af6 */
[----:B------:R-:W-:Y:S01]  /*6d60*/  IMAD R131, R246, R5, R132 ;  /* 0x00000005f6837224 */ /* 0x000fe200078e0284 */
[----:B------:R-:W-:Y:S01]  /*6d70*/  LOP3.LUT R5, R4, 0x10e, RZ, 0xfc, !PT ;  /* 0x0000010e04057812 */ /* 0x000fe200078efcff */
[C---:B------:R-:W-:Y:S01]  /*6d80*/  IMAD R132, R246.reuse, R6, R133 ;  /* 0x00000006f6847224 */ /* 0x040fe200078e0285 */
[----:B------:R-:W-:Y:S01]  /*6d90*/  ISETP.GT.U32.AND P4, PT, R246, R129, PT ;  /* 0x00000081f600720c */ /* 0x000fe20003f84070 */
[----:B------:R-:W-:-:S02]  /*6da0*/  @!P5 IMAD.IADD R130, R130, 0x1, -R246 ;  /* 0x000000018282d824 */ /* 0x000fc400078e0af6 */
[----:B------:R-:W-:Y:S01]  /*6db0*/  @!P1 IMAD.MOV R128, RZ, RZ, -R128 ;  /* 0x000000ffff809224 */ /* 0x000fe200078e0a80 */
[C---:B------:R-:W-:Y:S01]  /*6dc0*/  ISETP.GT.U32.AND P5, PT, R246.reuse, R132, PT ;  /* 0x00000084f600720c */ /* 0x040fe20003fa4070 */
[C---:B------:R-:W-:Y:S01]  /*6dd0*/  IMAD R133, R246.reuse, R135, R134 ;  /* 0x00000087f6857224 */ /* 0x040fe200078e0286 */
[----:B------:R-:W-:Y:S01]  /*6de0*/  ISETP.GT.U32.AND P1, PT, R246, R131, PT ;  /* 0x00000083f600720c */ /* 0x000fe20003f24070 */
[----:B------:R-:W-:-:S04]  /*6df0*/  IMAD.HI.U32 R134, R3, R138, RZ ;  /* 0x0000008a03867227 */ /* 0x000fc800078e00ff */
[----:B------:R-:W-:Y:S01]  /*6e00*/  @!P6 IMAD.MOV R130, RZ, RZ, -R130 ;  /* 0x000000ffff82e224 */ /* 0x000fe200078e0a82 */
[----:B------:R-:W-:Y:S01]  /*6e10*/  ISETP.GT.U32.AND P6, PT, R246, R133, PT ;  /* 0x00000085f600720c */ /* 0x000fe20003fc4070 */
[----:B------:R-:W-:Y:S01]  /*6e20*/  @!P4 IMAD.IADD R129, R129, 0x1, -R246 ;  /* 0x000000018181c824 */ /* 0x000fe200078e0af6 */
[----:B------:R-:W-:Y:S01]  /*6e30*/  ISETP.GE.AND P4, PT, R136, RZ, PT ;  /* 0x000000ff8800720c */ /* 0x000fe20003f86270 */
[----:B------:R-:W-:Y:S01]  /*6e40*/  IMAD.MOV R139, RZ, RZ, -R134 ;  /* 0x000000ffff8b7224 */ /* 0x000fe200078e0a86 */
[----:B------:R-:W-:Y:S01]  /*6e50*/  IABS R136, R5 ;  /* 0x0000000500887213 */ /* 0x000fe20000000000 */
[----:B------:R-:W-:Y:S02]  /*6e60*/  @!P5 IMAD.IADD R132, R132, 0x1, -R246 ;  /* 0x000000018484d824 */ /* 0x000fe400078e0af6 */
[----:B------:R-:W-:Y:S01]  /*6e70*/  @!P0 IMAD.MOV R129, RZ, RZ, -R129 ;  /* 0x000000ffff818224 */ /* 0x000fe200078e0a81 */
[----:B------:R-:W-:Y:S01]  /*6e80*/  ISETP.GE.AND P0, PT, R5, RZ, PT ;  /* 0x000000ff0500720c */ /* 0x000fe20003f06270 */
[----:B------:R-:W-:Y:S01]  /*6e90*/  IMAD.HI.U32 R5, R3, R136, RZ ;  /* 0x0000008803057227 */ /* 0x000fe200078e00ff */
[----:B------:R-:W-:-:S03]  /*6ea0*/  ISETP.GT.U32.AND P5, PT, R246, R132, PT ;  /* 0x00000084f600720c */ /* 0x000fc60003fa4070 */
[----:B------:R-:W-:Y:S02]  /*6eb0*/  IMAD.MOV R5, RZ, RZ, -R5 ;  /* 0x000000ffff057224 */ /* 0x000fe400078e0a05 */
[----:B------:R-:W-:Y:S02]  /*6ec0*/  @!P1 IMAD.IADD R131, R131, 0x1, -R246 ;  /* 0x0000000183839824 */ /* 0x000fe400078e0af6 */
[----:B------:R-:W-:-:S03]  /*6ed0*/  IMAD.HI.U32 R6, R3, R137, RZ ;  /* 0x0000008903067227 */ /* 0x000fc600078e00ff */
[C---:B------:R-:W-:Y:S01]  /*6ee0*/  ISETP.GT.U32.AND P1, PT, R246.reuse, R131, PT ;  /* 0x00000083f600720c */ /* 0x040fe20003f24070 */
[----:B------:R-:W-:Y:S02]  /*6ef0*/  IMAD R134, R246, R5, R136 ;  /* 0x00000005f6867224 */ /* 0x000fe400078e0288 */
[----:B------:R-:W-:-:S04]  /*6f00*/  IMAD.HI.U32 R135, R3, R140, RZ ;  /* 0x0000008c03877227 */ /* 0x000fc800078e00ff */
[----:B------:R-:W-:Y:S02]  /*6f10*/  IMAD.MOV R6, RZ, RZ, -R6 ;  /* 0x000000ffff067224 */ /* 0x000fe400078e0a06 */
[--C-:B------:R-:W-:Y:S01]  /*6f20*/  @!P5 IMAD.IADD R132, R132, 0x1, -R246.reuse ;  /* 0x000000018484d824 */ /* 0x100fe200078e0af6 */
[C---:B------:R-:W-:Y:S01]  /*6f30*/  ISETP.GT.U32.AND P5, PT, R246.reuse, R134, PT ;  /* 0x00000086f600720c */ /* 0x040fe20003fa4070 */
[----:B------:R-:W-:Y:S02]  /*6f40*/  IMAD.MOV R141, RZ, RZ, -R135 ;  /* 0x000000ffff8d7224 */ /* 0x000fe400078e0a87 */
[C---:B------:R-:W-:Y:S02]  /*6f50*/  IMAD R135, R246.reuse, R6, R137 ;  /* 0x00000006f6877224 */ /* 0x040fe400078e0289 */
[--C-:B------:R-:W-:Y:S02]  /*6f60*/  @!P6 IMAD.IADD R133, R133, 0x1, -R246.reuse ;  /* 0x000000018585e824 */ /* 0x100fe400078e0af6 */
[----:B------:R-:W-:Y:S01]  /*6f70*/  @!P1 IMAD.IADD R131, R131, 0x1, -R246 ;  /* 0x0000000183839824 */ /* 0x000fe200078e0af6 */
[C---:B------:R-:W-:Y:S01]  /*6f80*/  ISETP.GT.U32.AND P6, PT, R246.reuse, R135, PT ;  /* 0x00000087f600720c */ /* 0x040fe20003fc4070 */
[----:B------:R-:W-:Y:S01]  /*6f90*/  IMAD R136, R246, R139, R138 ;  /* 0x0000008bf6887224 */ /* 0x000fe200078e028a */
[----:B------:R-:W-:Y:S01]  /*6fa0*/  IABS R138, R146 ;  /* 0x00000092008a7213 */ /* 0x000fe20000000000 */
[----:B------:R-:W-:Y:S01]  /*6fb0*/  @!P3 IMAD.MOV R131, RZ, RZ, -R131 ;  /* 0x000000ffff83b224 */ /* 0x000fe200078e0a83 */
[----:B------:R-:W-:Y:S01]  /*6fc0*/  IABS R139, R147 ;  /* 0x00000093008b7213 */ /* 0x000fe20000000000 */
[----:B------:R-:W-:Y:S01]  /*6fd0*/  @!P5 IMAD.IADD R134, R134, 0x1, -R246 ;  /* 0x000000018686d824 */ /* 0x000fe200078e0af6 */
[----:B------:R-:W-:Y:S01]  /*6fe0*/  ISETP.GT.U32.AND P5, PT, R246, R133, PT ;  /* 0x00000085f600720c */ /* 0x000fe20003fa4070 */
[----:B------:R-:W-:Y:S01]  /*6ff0*/  IMAD.HI.U32 R5, R3, R138, RZ ;  /* 0x0000008a03057227 */ /* 0x000fe200078e00ff */
[----:B------:R-:W-:-:S02]  /*7000*/  ISETP.GE.AND P1, PT, R142, RZ, PT ;  /* 0x000000ff8e00720c */ /* 0x000fc40003f26270 */
[----:B------:R-:W-:Y:S01]  /*7010*/  ISETP.GT.U32.AND P3, PT, R246, R134, PT ;  /* 0x00000086f600720c */ /* 0x000fe20003f64070 */
[----:B------:R-:W-:Y:S01]  /*7020*/  IMAD.MOV R5, RZ, RZ, -R5 ;  /* 0x000000ffff057224 */ /* 0x000fe200078e0a05 */
[----:B------:R-:W-:Y:S01]  /*7030*/  IABS R142, R149 ;  /* 0x00000095008e7213 */ /* 0x000fe20000000000 */
[----:B------:R-:W-:Y:S02]  /*7040*/  @!P6 IMAD.IADD R135, R135, 0x1, -R246 ;  /* 0x000000018787e824 */ /* 0x000fe400078e0af6 */
[----:B------:R-:W-:-:S03]  /*7050*/  IMAD.HI.U32 R6, R3, R139, RZ ;  /* 0x0000008b03067227 */ /* 0x000fc600078e00ff */
[C---:B------:R-:W-:Y:S01]  /*7060*/  ISETP.GT.U32.AND P6, PT, R246.reuse, R135, PT ;  /* 0x00000087f600720c */ /* 0x040fe20003fc4070 */
[----:B------:R-:W-:Y:S01]  /*7070*/  @!P2 IMAD.MOV R132, RZ, RZ, -R132 ;  /* 0x000000ffff84a224 */ /* 0x000fe200078e0a84 */
[C---:B------:R-:W-:Y:S01]  /*7080*/  ISETP.GT.U32.AND P2, PT, R246.reuse, R136, PT ;  /* 0x00000088f600720c */ /* 0x040fe20003f44070 */
[C---:B------:R-:W-:Y:S02]  /*7090*/  IMAD R138, R246.reuse, R5, R138 ;  /* 0x00000005f68a7224 */ /* 0x040fe400078e028a */
[----:B------:R-:W-:Y:S01]  /*70a0*/  IMAD R137, R246, R141, R140 ;  /* 0x0000008df6897224 */ /* 0x000fe200078e028c */
[----:B------:R-:W-:Y:S01]  /*70b0*/  IABS R141, R148 ;  /* 0x00000094008d7213 */ /* 0x000fe20000000000 */
[----:B------:R-:W-:Y:S02]  /*70c0*/  IMAD.MOV R140, RZ, RZ, -R6 ;  /* 0x000000ffff8c7224 */ /* 0x000fe400078e0a06 */
[--C-:B------:R-:W-:Y:S01]  /*70d0*/  @!P3 IMAD.IADD R134, R134, 0x1, -R246.reuse ;  /* 0x000000018686b824 */ /* 0x100fe200078e0af6 */
[C---:B------:R-:W-:Y:S01]  /*70e0*/  ISETP.GT.U32.AND P3, PT, R246.reuse, R138, PT ;  /* 0x0000008af600720c */ /* 0x040fe20003f64070 */
[----:B------:R-:W-:Y:S01]  /*70f0*/  @!P5 IMAD.IADD R133, R133, 0x1, -R246 ;  /* 0x000000018585d824 */ /* 0x000fe200078e0af6 */
[C---:B------:R-:W-:Y:S01]  /*7100*/  ISETP.GT.U32.AND P5, PT, R246.reuse, R137, PT ;  /* 0x00000089f600720c */ /* 0x040fe20003fa4070 */
[----:B------:R-:W-:-:S02]  /*7110*/  IMAD R139, R246, R140, R139 ;  /* 0x0000008cf68b7224 */ /* 0x000fc400078e028b */
[--C-:B------:R-:W-:Y:S02]  /*7120*/  @!P6 IMAD.IADD R135, R135, 0x1, -R246.reuse ;  /* 0x000000018787e824 */ /* 0x100fe400078e0af6 */
[--C-:B------:R-:W-:Y:S01]  /*7130*/  @!P2 IMAD.IADD R136, R136, 0x1, -R246.reuse ;  /* 0x000000018888a824 */ /* 0x100fe200078e0af6 */
[----:B------:R-:W-:Y:S01]  /*7140*/  ISETP.GT.U32.AND P6, PT, R246, R139, PT ;  /* 0x0000008bf600720c */ /* 0x000fe20003fc4070 */
[C---:B------:R-:W-:Y:S01]  /*7150*/  IMAD.HI.U32 R5, R3.reuse, R141, RZ ;  /* 0x0000008d03057227 */ /* 0x040fe200078e00ff */
[----:B------:R-:W-:Y:S02]  /*7160*/  ISETP.GE.AND P2, PT, R144, RZ, PT ;  /* 0x000000ff9000720c */ /* 0x000fe40003f46270 */
[----:B------:R-:W-:Y:S01]  /*7170*/  LOP3.LUT R144, R4, 0x11e, RZ, 0xfc, !PT ;  /* 0x0000011e04907812 */ /* 0x000fe200078efcff */
[----:B------:R-:W-:Y:S01]  /*7180*/  @!P3 IMAD.IADD R138, R138, 0x1, -R246 ;  /* 0x000000018a8ab824 */ /* 0x000fe200078e0af6 */
[----:B------:R-:W-:Y:S01]  /*7190*/  ISETP.GT.U32.AND P3, PT, R246, R136, PT ;  /* 0x00000088f600720c */ /* 0x000fe20003f64070 */
[----:B------:R-:W-:-:S04]  /*71a0*/  IMAD.HI.U32 R6, R3, R142, RZ ;  /* 0x0000008e03067227 */ /* 0x000fc800078e00ff */
[----:B------:R-:W-:Y:S01]  /*71b0*/  @!P5 IMAD.IADD R137, R137, 0x1, -R246 ;  /* 0x000000018989d824 */ /* 0x000fe200078e0af6 */
[----:B------:R-:W-:Y:S01]  /*71c0*/  ISETP.GE.AND P5, PT, R145, RZ, PT ;  /* 0x000000ff9100720c */ /* 0x000fe20003fa6270 */
[----:B------:R-:W-:Y:S01]  /*71d0*/  @!P4 IMAD.MOV R133, RZ, RZ, -R133 ;  /* 0x000000ffff85c224 */ /* 0x000fe200078e0a85 */
[----:B------:R-:W-:Y:S01]  /*71e0*/  ISETP.GT.U32.AND P4, PT, R246, R138, PT ;  /* 0x0000008af600720c */ /* 0x000fe20003f84070 */
[----:B------:R-:W-:Y:S01]  /*71f0*/  IMAD.MOV R5, RZ, RZ, -R5 ;  /* 0x000000ffff057224 */ /* 0x000fe200078e0a05 */
[----:B------:R-:W-:Y:S01]  /*7200*/  LOP3.LUT R145, R4, 0x120, RZ, 0xfc, !PT ;  /* 0x0000012004917812 */ /* 0x000fe200078efcff */
[----:B------:R-:W-:Y:S02]  /*7210*/  IMAD.MOV R143, RZ, RZ, -R6 ;  /* 0x000000ffff8f7224 */ /* 0x000fe400078e0a06 */
[----:B------:R-:W-:Y:S01]  /*7220*/  @!P6 IMAD.IADD R139, R139, 0x1, -R246 ;  /* 0x000000018b8be824 */ /* 0x000fe200078e0af6 */
[C---:B------:R-:W-:Y:S01]  /*7230*/  ISETP.GT.U32.AND P6, PT, R246.reuse, R137, PT ;  /* 0x00000089f600720c */ /* 0x040fe20003fc4070 */
[----:B------:R-:W-:-:S02]  /*7240*/  IMAD R140, R246, R5, R141 ;  /* 0x00000005f68c7224 */ /* 0x000fc400078e028d */
[C---:B------:R-:W-:Y:S01]  /*7250*/  IMAD R141, R246.reuse, R143, R142 ;  /* 0x0000008ff68d7224 */ /* 0x040fe200078e028e */
[----:B------:R-:W-:Y:S01]  /*7260*/  IABS R142, R144 ;  /* 0x00000090008e7213 */ /* 0x000fe20000000000 */
[----:B------:R-:W-:Y:S01]  /*7270*/  @!P1 IMAD.MOV R135, RZ, RZ, -R135 ;  /* 0x000000ffff879224 */ /* 0x000fe200078e0a87 */
[C---:B------:R-:W-:Y:S01]  /*7280*/  ISETP.GT.U32.AND P1, PT, R246.reuse, R140, PT ;  /* 0x0000008cf600720c */ /* 0x040fe20003f24070 */
[----:B------:R-:W-:Y:S01]  /*7290*/  @!P0 IMAD.MOV R134, RZ, RZ, -R134 ;  /* 0x000000ffff868224 */ /* 0x000fe200078e0a86 */
[----:B------:R-:W-:Y:S01]  /*72a0*/  ISETP.GT.U32.AND P0, PT, R246, R139, PT ;  /* 0x0000008bf600720c */ /* 0x000fe20003f04070 */
[--C-:B------:R-:W-:Y:S01]  /*72b0*/  @!P3 IMAD.IADD R136, R136, 0x1, -R246.reuse ;  /* 0x000000018888b824 */ /* 0x100fe200078e0af6 */
[----:B------:R-:W-:Y:S01]  /*72c0*/  IABS R143, R145 ;  /* 0x00000091008f7213 */ /* 0x000fe20000000000 */
[----:B------:R-:W-:Y:S01]  /*72d0*/  IMAD.HI.U32 R5, R3, R142, RZ ;  /* 0x0000008e03057227 */ /* 0x000fe200078e00ff */
[----:B------:R-:W-:Y:S02]  /*72e0*/  ISETP.GE.AND P3, PT, R146, RZ, PT ;  /* 0x000000ff9200720c */ /* 0x000fe40003f66270 */
[----:B------:R-:W-:Y:S01]  /*72f0*/  LOP3.LUT R146, R4, 0x126, RZ, 0xfc, !PT ;  /* 0x0000012604927812 */ /* 0x000fe200078efcff */
[----:B------:R-:W-:Y:S01]  /*7300*/  @!P4 IMAD.IADD R138, R138, 0x1, -R246 ;  /* 0x000000018a8ac824 */ /* 0x000fe200078e0af6 */
[----:B------:R-:W-:Y:S01]  /*7310*/  ISETP.GE.AND P4, PT, R147, RZ, PT ;  /* 0x000000ff9300720c */ /* 0x000fe20003f86270 */
[----:B------:R-:W-:-:S04]  /*7320*/  IMAD.HI.U32 R6, R3, R143, RZ ;  /* 0x0000008f03067227 */ /* 0x000fc800078e00ff */
[----:B------:R-:W-:Y:S02]  /*7330*/  IMAD.MOV R5, RZ, RZ, -R5 ;  /* 0x000000ffff057224 */ /* 0x000fe400078e0a05 */
[----:B------:R-:W-:Y:S01]  /*7340*/  @!P6 IMAD.IADD R137, R137, 0x1, -R246 ;  /* 0x000000018989e824 */ /* 0x000fe200078e0af6 */
[C---:B------:R-:W-:Y:S01]  /*7350*/  ISETP.GT.U32.AND P6, PT, R246.reuse, R141, PT ;  /* 0x0000008df600720c */ /* 0x040fe20003fc4070 */
[----:B------:R-:W-:Y:S02]  /*7360*/  IMAD.MOV R6, RZ, RZ, -R6 ;  /* 0x000000ffff067224 */ /* 0x000fe400078e0a06 */
[----:B------:R-:W-:Y:S01]  /*7370*/  IMAD R142, R246, R5, R142 ;  /* 0x00000005f68e7224 */ /* 0x000fe200078e028e */
        /* <DEDUP_REMOVED lines=17> */
[----:B------:R-:W-:Y:S01]  /*7490*/  IMAD.MOV R237, RZ, RZ, -R237 ;  /* 0x000000ffffed7224 */ /* 0x000fe200078e0aed */
[----:B------:R-:W-:-:S02]  /*74a0*/  ISETP.GT.U32.AND P5, PT, R246, R141, PT ;  /* 0x0000008df600720c */ /* 0x000fc40003fa4070 */
[----:B------:R-:W-:Y:S01]  /*74b0*/  LOP3.LUT R148, R4, 0x12a, RZ, 0xfc, !PT ;  /* 0x0000012a04947812 */ /* 0x000fe200078efcff */
[--C-:B------:R-:W-:Y:S01]  /*74c0*/  @!P3 IMAD.IADD R142, R142, 0x1, -R246.reuse ;  /* 0x000000018e8eb824 */ /* 0x100fe200078e0af6 */
[----:B------:R-:W-:Y:S01]  /*74d0*/  ISETP.GE.AND P3, PT, R6, RZ, PT ;  /* 0x000000ff0600720c */ /* 0x000fe20003f66270 */
[--C-:B------:R-:W-:Y:S01]  /*74e0*/  @!P2 IMAD.IADD R140, R140, 0x1, -R246.reuse ;  /* 0x000000018c8ca824 */ /* 0x100fe200078e0af6 */
[----:B------:R-:W-:Y:S01]  /*74f0*/  ISETP.GE.AND P2, PT, R145, RZ, PT ;  /* 0x000000ff9100720c */ /* 0x000fe20003f46270 */
[----:B------:R-:W-:Y:S01]  /*7500*/  @!P4 IMAD.IADD R143, R143, 0x1, -R246 ;  /* 0x000000018f8fc824 */ /* 0x000fe200078e0af6 */
[----:B------:R-:W-:Y:S01]  /*7510*/  IABS R145, R6 ;  /* 0x0000000600917213 */ /* 0x000fe20000000000 */
[----:B------:R-:W-:Y:S01]  /*7520*/  @!P0 IMAD.MOV R140, RZ, RZ, -R140 ;  /* 0x000000ffff8c8224 */ /* 0x000fe200078e0a8c */
[C---:B------:R-:W-:Y:S02]  /*7530*/  ISETP.GT.U32.AND P4, PT, R246.reuse, R142, PT ;  /* 0x0000008ef600720c */ /* 0x040fe40003f84070 */
[----:B------:R-:W-:Y:S01]  /*7540*/  ISETP.GT.U32.AND P0, PT, R246, R143, PT ;  /* 0x0000008ff600720c */ /* 0x000fe20003f04070 */
[----:B------:R-:W-:Y:S01]  /*7550*/  IMAD.HI.U32 R6, R3, R145, RZ ;  /* 0x0000009103067227 */ /* 0x000fe200078e00ff */
[----:B------:R-:W-:-:S03]  /*7560*/  IABS R149, R154 ;  /* 0x0000009a00957213 */ /* 0x000fc60000000000 */
[----:B------:R-:W-:Y:S01]  /*7570*/  @!P5 IMAD.IADD R141, R141, 0x1, -R246 ;  /* 0x000000018d8dd824 */ /* 0x000fe200078e0af6 */
[----:B------:R-:W-:Y:S01]  /*7580*/  ISETP.GE.AND P5, PT, R5, RZ, PT ;  /* 0x000000ff0500720c */ /* 0x000fe20003fa6270 */
[----:B------:R-:W-:-:S04]  /*7590*/  IMAD.HI.U32 R5, R3, R144, RZ ;  /* 0x0000009003057227 */ /* 0x000fc800078e00ff */
[----:B------:R-:W-:Y:S02]  /*75a0*/  IMAD.MOV R6, RZ, RZ, -R6 ;  /* 0x000000ffff067224 */ /* 0x000fe400078e0a06 */
[----:B------:R-:W-:Y:S02]  /*75b0*/  IMAD.MOV R5, RZ, RZ, -R5 ;  /* 0x000000ffff057224 */ /* 0x000fe400078e0a05 */
[----:B------:R-:W-:Y:S02]  /*75c0*/  IMAD R145, R246, R6, R145 ;  /* 0x00000006f6917224 */ /* 0x000fe400078e0291 */
[----:B------:R-:W-:Y:S02]  /*75d0*/  @!P4 IMAD.IADD R142, R142, 0x1, -R246 ;  /* 0x000000018e8ec824 */ /* 0x000fe400078e0af6 */
[----:B------:R-:W-:Y:S01]  /*75e0*/  @!P1 IMAD.MOV R141, RZ, RZ, -R141 ;  /* 0x000000ffff8d9224 */ /* 0x000fe200078e0a8d */
[----:B------:R-:W-:Y:S01]  /*75f0*/  ISETP.GE.AND P1, PT, R146, RZ, PT ;  /* 0x000000ff9200720c */ /* 0x000fe20003f26270 */
[----:B------:R-:W-:Y:S01]  /*7600*/  IMAD R144, R246, R5, R144 ;  /* 0x00000005f6907224 */ /* 0x000fe200078e0290 */
[----:B------:R-:W-:Y:S01]  /*7610*/  IABS R146, R146 ;  /* 0x0000009200927213 */ /* 0x000fe20000000000 */
[----:B------:R-:W-:Y:S01]  /*7620*/  @!P6 IMAD.MOV R142, RZ, RZ, -R142 ;  /* 0x000000ffff8ee224 */ /* 0x000fe200078e0a8e */
[----:B------:R-:W-:Y:S01]  /*7630*/  LOP3.LUT R5, R4, 0x128, RZ, 0xfc, !PT ;  /* 0x0000012804057812 */ /* 0x000fe200078efcff */
[----:B------:R-:W-:Y:S01]  /*7640*/  @!P0 IMAD.IADD R143, R143, 0x1, -R246 ;  /* 0x000000018f8f8824 */ /* 0x000fe200078e0af6 */
[----:B------:R-:W-:-:S02]  /*7650*/  ISETP.GT.U32.AND P6, PT, R246, R145, PT ;  /* 0x00000091f600720c */ /* 0x000fc40003fc4070 */
[----:B------:R-:W-:Y:S01]  /*7660*/  ISETP.GE.AND P0, PT, R5, RZ, PT ;  /* 0x000000ff0500720c */ /* 0x000fe20003f06270 */
[----:B------:R-:W-:Y:S01]  /*7670*/  @!P2 IMAD.MOV R143, RZ, RZ, -R143 ;  /* 0x000000ffff8fa224 */ /* 0x000fe200078e0a8f */
[----:B------:R-:W-:Y:S01]  /*7680*/  IABS R6, R5 ;  /* 0x0000000500067213 */ /* 0x000fe20000000000 */
[C---:B------:R-:W-:Y:S01]  /*7690*/  IMAD.HI.U32 R5, R3.reuse, R146, RZ ;  /* 0x0000009203057227 */ /* 0x040fe200078e00ff */
[----:B------:R-:W-:Y:S02]  /*76a0*/  ISETP.GT.U32.AND P4, PT, R246, R144, PT ;  /* 0x00000090f600720c */ /* 0x000fe40003f84070 */
[----:B------:R-:W-:Y:S01]  /*76b0*/  ISETP.GE.AND P2, PT, R148, RZ, PT ;  /* 0x000000ff9400720c */ /* 0x000fe20003f46270 */
[----:B------:R-:W-:Y:S01]  /*76c0*/  IMAD.MOV R147, RZ, RZ, -R5 ;  /* 0x000000ffff937224 */ /* 0x000fe200078e0a05 */
[----:B------:R-:W-:Y:S01]  /*76d0*/  IABS R148, R148 ;  /* 0x0000009400947213 */ /* 0x000fe20000000000 */
[----:B------:R-:W-:-:S04]  /*76e0*/  IMAD.HI.U32 R5, R3, R6, RZ ;  /* 0x0000000603057227 */ /* 0x000fc800078e00ff */
[----:B------:R-:W-:Y:S02]  /*76f0*/  @!P6 IMAD.IADD R145, R145, 0x1, -R246 ;  /* 0x000000019191e824 */ /* 0x000fe400078e0af6 */
[----:B------:R-:W-:Y:S02]  /*7700*/  IMAD.MOV R5, RZ, RZ, -R5 ;  /* 0x000000ffff057224 */ /* 0x000fe400078e0a05 */
[C---:B------:R-:W-:Y:S01]  /*7710*/  IMAD R146, R246.reuse, R147, R146 ;  /* 0x00000093f6927224 */ /* 0x040fe200078e0292 */
[C---:B------:R-:W-:Y:S01]  /*7720*/  ISETP.GT.U32.AND P6, PT, R246.reuse, R145, PT ;  /* 0x00000091f600720c */ /* 0x040fe20003fc4070 */
[----:B------:R-:W-:Y:S02]  /*7730*/  IMAD R147, R246, R5, R6 ;  /* 0x00000005f6937224 */ /* 0x000fe400078e0206 */
[----:B------:R-:W-:-:S04]  /*7740*/  IMAD.HI.U32 R5, R3, R148, RZ ;  /* 0x0000009403057227 */ /* 0x000fc800078e00ff */
[----:B------:R-:W-:Y:S02]  /*7750*/  @!P4 IMAD.IADD R144, R144, 0x1, -R246 ;  /* 0x000000019090c824 */ /* 0x000fe400078e0af6 */
[----:B------:R-:W-:Y:S02]  /*7760*/  IMAD.MOV R5, RZ, RZ, -R5 ;  /* 0x000000ffff057224 */ /* 0x000fe400078e0a05 */
[----:B------:R-:W-:Y:S01]  /*7770*/  IMAD.HI.U32 R6, R3, R149, RZ ;  /* 0x0000009503067227 */ /* 0x000fe200078e00ff */
[----:B------:R-:W-:-:S03]  /*7780*/  ISETP.GT.U32.AND P4, PT, R246, R144, PT ;  /* 0x00000090f600720c */ /* 0x000fc60003f84070 */
[C---:B------:R-:W-:Y:S02]  /*7790*/  IMAD R148, R246.reuse, R5, R148 ;  /* 0x00000005f6947224 */ /* 0x040fe400078e0294 */
[----:B------:R-:W-:Y:S02]  /*77a0*/  @!P6 IMAD.IADD R145, R145, 0x1, -R246 ;  /* 0x000000019191e824 */ /* 0x000fe400078e0af6 */
[----:B------:R-:W-:Y:S01]  /*77b0*/  IMAD.HI.U32 R5, R3, R150, RZ ;  /* 0x0000009603057227 */ /* 0x000fe200078e00ff */
[----:B------:R-:W-:-:S03]  /*77c0*/  ISETP.GT.U32.AND P6, PT, R246, R148, PT ;  /* 0x00000094f600720c */ /* 0x000fc60003fc4070 */
[----:B------:R-:W-:Y:S02]  /*77d0*/  IMAD.MOV R5, RZ, RZ, -R5 ;  /* 0x000000ffff057224 */ /* 0x000fe400078e0a05 */
[----:B------:R-:W-:Y:S01]  /*77e0*/  @!P4 IMAD.IADD R144, R144, 0x1, -R246 ;  /* 0x000000019090c824 */ /* 0x000fe200078e0af6 */
[C---:B------:R-:W-:Y:S01]  /*77f0*/  ISETP.GT.U32.AND P4, PT, R246.reuse, R146, PT ;  /* 0x00000092f600720c */ /* 0x040fe20003f84070 */
[----:B------:R-:W-:Y:S02]  /*7800*/  @!P3 IMAD.MOV R145, RZ, RZ, -R145 ;  /* 0x000000ffff91b224 */ /* 0x000fe400078e0a91 */
[----:B------:R-:W-:Y:S01]  /*7810*/  @!P5 IMAD.MOV R144, RZ, RZ, -R144 ;  /* 0x000000ffff90d224 */ /* 0x000fe200078e0a90 */
[C---:B------:R-:W-:Y:S01]  /*7820*/  ISETP.GT.U32.AND P5, PT, R246.reuse, R147, PT ;  /* 0x00000093f600720c */ /* 0x040fe20003fa4070 */
[----:B------:R-:W-:Y:S02]  /*7830*/  IMAD R150, R246, R5, R150 ;  /* 0x00000005f6967224 */ /* 0x000fe400078e0296 */
[----:B------:R-:W-:-:S02]  /*7840*/  @!P6 IMAD.IADD R148, R148, 0x1, -R246 ;  /* 0x000000019494e824 */ /* 0x000fc400078e0af6 */
[----:B------:R-:W-:-:S03]  /*7850*/  IMAD.HI.U32 R5, R3, R151, RZ ;  /* 0x0000009703057227 */ /* 0x000fc600078e00ff */
[C---:B------:R-:W-:Y:S01]  /*7860*/  ISETP.GT.U32.AND P3, PT, R246.reuse, R148, PT ;  /* 0x00000094f600720c */ /* 0x040fe20003f64070 */
[----:B------:R-:W-:Y:S02]  /*7870*/  IMAD.MOV R5, RZ, RZ, -R5 ;  /* 0x000000ffff057224 */ /* 0x000fe400078e0a05 */
[----:B------:R-:W-:Y:S02]  /*7880*/  IMAD.MOV R6, RZ, RZ, -R6 ;  /* 0x000000ffff067224 */ /* 0x000fe400078e0a06 */
[--C-:B------:R-:W-:Y:S02]  /*7890*/  @!P5 IMAD.IADD R147, R147, 0x1, -R246.reuse ;  /* 0x000000019393d824 */ /* 0x100fe400078e0af6 */
[C---:B------:R-:W-:Y:S02]  /*78a0*/  IMAD R151, R246.reuse, R5, R151 ;  /* 0x00000005f6977224 */ /* 0x040fe400078e0297 */
[C---:B------:R-:W-:Y:S01]  /*78b0*/  IMAD R149, R246.reuse, R6, R149 ;  /* 0x00000006f6957224 */ /* 0x040fe200078e0295 */
[----:B------:R-:W-:Y:S01]  /*78c0*/  ISETP.GT.U32.AND P6, PT, R246, R147, PT ;  /* 0x00000093f600720c */ /* 0x000fe20003fc4070 */
[----:B------:R-:W-:-:S02]  /*78d0*/  @!P4 IMAD.IADD R146, R146, 0x1, -R246 ;  /* 0x000000019292c824 */ /* 0x000fc400078e0af6 */
[----:B------:R-:W-:Y:S01]  /*78e0*/  @!P3 IMAD.IADD R148, R148, 0x1, -R246 ;  /* 0x000000019494b824 */ /* 0x000fe200078e0af6 */
[C---:B------:R-:W-:Y:S01]  /*78f0*/  ISETP.GT.U32.AND P3, PT, R246.reuse, R151, PT ;  /* 0x00000097f600720c */ /* 0x040fe20003f64070 */
[C---:B------:R-:W-:Y:S01]  /*7900*/  IMAD.HI.U32 R5, R3.reuse, R152, RZ ;  /* 0x0000009803057227 */ /* 0x040fe200078e00ff */
[C---:B------:R-:W-:Y:S02]  /*7910*/  ISETP.GT.U32.AND P4, PT, R246.reuse, R149, PT ;  /* 0x00000095f600720c */ /* 0x040fe40003f84070 */
[----:B------:R-:W-:Y:S01]  /*7920*/  ISETP.GT.U32.AND P5, PT, R246, R146, PT ;  /* 0x00000092f600720c */ /* 0x000fe20003fa4070 */
[----:B------:R-:W-:Y:S02]  /*7930*/  IMAD.MOV R5, RZ, RZ, -R5 ;  /* 0x000000ffff057224 */ /* 0x000fe400078e0a05 */
[----:B------:R-:W-:-:S04]  /*7940*/  IMAD.HI.U32 R6, R3, R153, RZ ;  /* 0x0000009903067227 */ /* 0x000fc800078e00ff */
[--C-:B------:R-:W-:Y:S01]  /*7950*/  @!P6 IMAD.IADD R147, R147, 0x1, -R246.reuse ;  /* 0x000000019393e824 */ /* 0x100fe200078e0af6 */
[----:B------:R-:W-:Y:S01]  /*7960*/  ISETP.GE.AND P6, PT, R154, RZ, PT ;  /* 0x000000ff9a00720c */ /* 0x000fe20003fc6270 */
[--C-:B------:R-:W-:Y:S01]  /*7970*/  @!P3 IMAD.IADD R151, R151, 0x1, -R246.reuse ;  /* 0x000000019797b824 */ /* 0x100fe200078e0af6 */
[----:B------:R-:W-:Y:S01]  /*7980*/  IABS R154, R159 ;  /* 0x0000009f009a7213 */ /* 0x000fe20000000000 */
[----:B------:R-:W-:Y:S02]  /*7990*/  @!P0 IMAD.MOV R147, RZ, RZ, -R147 ;  /* 0x000000ffff938224 */ /* 0x000fe400078e0a93 */
[----:B------:R-:W-:Y:S01]  /*79a0*/  @!P4 IMAD.IADD R149, R149, 0x1, -R246 ;  /* 0x000000019595c824 */ /* 0x000fe200078e0af6 */
[C---:B------:R-:W-:Y:S01]  /*79b0*/  ISETP.GT.U32.AND P0, PT, R246.reuse, R151, PT ;  /* 0x00000097f600720c */ /* 0x040fe20003f04070 */
[C---:B------:R-:W-:Y:S02]  /*79c0*/  IMAD R152, R246.reuse, R5, R152 ;  /* 0x00000005f6987224 */ /* 0x040fe400078e0298 */
[----:B------:R-:W-:Y:S01]  /*79d0*/  IMAD.HI.U32 R5, R3, R154, RZ ;  /* 0x0000009a03057227 */ /* 0x000fe200078e00ff */
[----:B------:R-:W-:-:S02]  /*79e0*/  ISETP.GT.U32.AND P4, PT, R246, R149, PT ;  /* 0x00000095f600720c */ /* 0x000fc40003f84070 */
[----:B------:R-:W-:Y:S01]  /*79f0*/  ISETP.GT.U32.AND P3, PT, R246, R152, PT ;  /* 0x00000098f600720c */ /* 0x000fe20003f64070 */
[----:B------:R-:W-:Y:S01]  /*7a00*/  @!P5 IMAD.IADD R146, R146, 0x1, -R246 ;  /* 0x000000019292d824 */ /* 0x000fe200078e0af6 */
[C---:B------:R-:W-:Y:S01]  /*7a10*/  ISETP.GT.U32.AND P5, PT, R246.reuse, R150, PT ;  /* 0x00000096f600720c */ /* 0x040fe20003fa4070 */
[----:B------:R-:W-:Y:S02]  /*7a20*/  IMAD.MOV R5, RZ, RZ, -R5 ;  /* 0x000000ffff057224 */ /* 0x000fe400078e0a05 */
[----:B------:R-:W-:Y:S02]  /*7a30*/  IMAD.MOV R6, RZ, RZ, -R6 ;  /* 0x000000ffff067224 */ /* 0x000fe400078e0a06 */
[C---:B------:R-:W-:Y:S02]  /*7a40*/  IMAD R154, R246.reuse, R5, R154 ;  /* 0x00000005f69a7224 */ /* 0x040fe400078e029a */
[--C-:B------:R-:W-:Y:S02]  /*7a50*/  @!P0 IMAD.IADD R151, R151, 0x1, -R246.reuse ;  /* 0x0000000197978824 */ /* 0x100fe400078e0af6 */
[--C-:B------:R-:W-:Y:S01]  /*7a60*/  @!P4 IMAD.IADD R149, R149, 0x1, -R246.reuse ;  /* 0x000000019595c824 */ /* 0x100fe200078e0af6 */
[C---:B------:R-:W-:Y:S01]  /*7a70*/  ISETP.GT.U32.AND P0, PT, R246.reuse, R154, PT ;  /* 0x0000009af600720c */ /* 0x040fe20003f04070 */
[----:B------:R-:W-:Y:S01]  /*7a80*/  IMAD R153, R246, R6, R153 ;  /* 0x00000006f6997224 */ /* 0x000fe200078e0299 */
[----:B------:R-:W-:Y:S01]  /*7a90*/  ISETP.GE.AND P4, PT, R155, RZ, PT ;  /* 0x000000ff9b00720c */ /* 0x000fe20003f86270 */
[----:B------:R-:W-:Y:S01]  /*7aa0*/  @!P5 IMAD.IADD R150, R150, 0x1, -R246 ;  /* 0x000000019696d824 */ /* 0x000fe200078e0af6 */
[----:B------:R-:W-:Y:S01]  /*7ab0*/  IABS R155, R160 ;  /* 0x000000a0009b7213 */ /* 0x000fe20000000000 */
[----:B------:R-:W-:Y:S01]  /*7ac0*/  @!P1 IMAD.MOV R146, RZ, RZ, -R146 ;  /* 0x000000ffff929224 */ /* 0x000fe200078e0a92 */
[----:B------:R-:W-:Y:S01]  /*7ad0*/  ISETP.GE.AND P5, PT, R156, RZ, PT ;  /* 0x000000ff9c00720c */ /* 0x000fe20003fa6270 */
[----:B------:R-:W-:Y:S01]  /*7ae0*/  @!P6 IMAD.MOV R149, RZ, RZ, -R149 ;  /* 0x000000ffff95e224 */ /* 0x000fe200078e0a95 */
[C---:B------:R-:W-:Y:S01]  /*7af0*/  ISETP.GT.U32.AND P1, PT, R246.reuse, R150, PT ;  /* 0x00000096f600720c */ /* 0x040fe20003f24070 */
[----:B------:R-:W-:Y:S01]  /*7b00*/  IMAD.HI.U32 R5, R3, R155, RZ ;  /* 0x0000009b03057227 */ /* 0x000fe200078e00ff */
[----:B------:R-:W-:-:S02]  /*7b10*/  ISETP.GT.U32.AND P6, PT, R246, R153, PT ;  /* 0x00000099f600720c */ /* 0x000fc40003fc4070 */
[----:B------:R-:W-:Y:S01]  /*7b20*/  IABS R156, R161 ;  /* 0x000000a1009c7213 */ /* 0x000fe20000000000 */
[----:B------:R-:W-:Y:S02]  /*7b30*/  @!P0 IMAD.IADD R154, R154, 0x1, -R246 ;  /* 0x000000019a9a8824 */ /* 0x000fe400078e0af6 */
[----:B------:R-:W-:Y:S02]  /*7b40*/  IMAD.MOV R6, RZ, RZ, -R5 ;  /* 0x000000ffff067224 */ /* 0x000fe400078e0a05 */
[----:B------:R-:W-:Y:S01]  /*7b50*/  IMAD.HI.U32 R5, R3, R156, RZ ;  /* 0x0000009c03057227 */ /* 0x000fe200078e00ff */
[----:B------:R-:W-:-:S03]  /*7b60*/  ISETP.GT.U32.AND P0, PT, R246, R154, PT ;  /* 0x0000009af600720c */ /* 0x000fc60003f04070 */
[--C-:B------:R-:W-:Y:S01]  /*7b70*/  @!P1 IMAD.IADD R150, R150, 0x1, -R246.reuse ;  /* 0x0000000196969824 */ /* 0x100fe200078e0af6 */
[----:B------:R-:W-:Y:S01]  /*7b80*/  ISETP.GE.AND P1, PT, R158, RZ, PT ;  /* 0x000000ff9e00720c */ /* 0x000fe20003f26270 */
[--C-:B------:R-:W-:Y:S01]  /*7b90*/  @!P6 IMAD.IADD R153, R153, 0x1, -R246.reuse ;  /* 0x000000019999e824 */ /* 0x100fe200078e0af6 */
[----:B------:R-:W-:Y:S01]  /*7ba0*/  IABS R158, R163 ;  /* 0x000000a3009e7213 */ /* 0x000fe20000000000 */
[----:B------:R-:W-:Y:S01]  /*7bb0*/  @!P3 IMAD.IADD R152, R152, 0x1, -R246 ;  /* 0x000000019898b824 */ /* 0x000fe200078e0af6 */
[----:B------:R-:W-:Y:S01]  /*7bc0*/  ISETP.GE.AND P3, PT, R159, RZ, PT ;  /* 0x000000ff9f00720c */ /* 0x000fe20003f66270 */
[----:B------:R-:W-:Y:S02]  /*7bd0*/  IMAD.MOV R5, RZ, RZ, -R5 ;  /* 0x000000ffff057224 */ /* 0x000fe400078e0a05 */
[----:B------:R-:W-:Y:S01]  /*7be0*/  @!P4 IMAD.MOV R150, RZ, RZ, -R150 ;  /* 0x000000ffff96c224 */ /* 0x000fe200078e0a96 */
[C---:B------:R-:W-:Y:S01]  /*7bf0*/  ISETP.GT.U32.AND P4, PT, R246.reuse, R153, PT ;  /* 0x00000099f600720c */ /* 0x040fe20003f84070 */
[C---:B------:R-:W-:Y:S01]  /*7c00*/  IMAD R156, R246.reuse, R5, R156 ;  /* 0x00000005f69c7224 */ /* 0x040fe200078e029c */
[----:B------:R-:W-:Y:S01]  /*7c10*/  ISETP.GT.U32.AND P6, PT, R246, R152, PT ;  /* 0x00000098f600720c */ /* 0x000fe20003fc4070 */
[----:B------:R-:W-:-:S02]  /*7c20*/  @!P0 IMAD.IADD R154, R154, 0x1, -R246 ;  /* 0x000000019a9a8824 */ /* 0x000fc400078e0af6 */
[----:B------:R-:W-:Y:S01]  /*7c30*/  @!P2 IMAD.MOV R148, RZ, RZ, -R148 ;  /* 0x000000ffff94a224 */ /* 0x000fe200078e0a94 */
[C---:B------:R-:W-:Y:S01]  /*7c40*/  ISETP.GT.U32.AND P0, PT, R246.reuse, R156, PT ;  /* 0x0000009cf600720c */ /* 0x040fe20003f04070 */
[----:B------:R-:W-:Y:S01]  /*7c50*/  IMAD R155, R246, R6, R155 ;  /* 0x00000006f69b7224 */ /* 0x000fe200078e029b */
[----:B------:R-:W-:Y:S01]  /*7c60*/  ISETP.GE.AND P2, PT, R157, RZ, PT ;  /* 0x000000ff9d00720c */ /* 0x000fe20003f46270 */
[----:B------:R-:W-:Y:S01]  /*7c70*/  IMAD.HI.U32 R6, R3, R158, RZ ;  /* 0x0000009e03067227 */ /* 0x000fe200078e00ff */
[----:B------:R-:W-:-:S03]  /*7c80*/  IABS R157, R162 ;  /* 0x000000a2009d7213 */ /* 0x000fc60000000000 */
[--C-:B------:R-:W-:Y:S01]  /*7c90*/  @!P4 IMAD.IADD R153, R153, 0x1, -R246.reuse ;  /* 0x000000019999c824 */ /* 0x100fe200078e0af6 */
[----:B------:R-:W-:Y:S01]  /*7ca0*/  ISETP.GE.AND P4, PT, R160, RZ, PT ;  /* 0x000000ffa000720c */ /* 0x000fe20003f86270 */
[----:B------:R-:W-:Y:S01]  /*7cb0*/  @!P6 IMAD.IADD R152, R152, 0x1, -R246 ;  /* 0x000000019898e824 */ /* 0x000fe200078e0af6 */
[----:B------:R-:W-:Y:S01]  /*7cc0*/  ISETP.GT.U32.AND P6, PT, R246, R155, PT ;  /* 0x0000009bf600720c */ /* 0x000fe20003fc4070 */
[----:B------:R-:W-:Y:S01]  /*7cd0*/  IMAD.HI.U32 R5, R3, R157, RZ ;  /* 0x0000009d03057227 */ /* 0x000fe200078e00ff */
[----:B------:R-:W-:-:S03]  /*7ce0*/  IABS R160, R164 ;  /* 0x000000a400a07213 */ /* 0x000fc60000000000 */
[----:B------:R-:W-:Y:S02]  /*7cf0*/  @!P0 IMAD.IADD R156, R156, 0x1, -R246 ;  /* 0x000000019c9c8824 */ /* 0x000fe400078e0af6 */
[----:B------:R-:W-:Y:S02]  /*7d00*/  IMAD.MOV R5, RZ, RZ, -R5 ;  /* 0x000000ffff057224 */ /* 0x000fe400078e0a05 */
[----:B------:R-:W-:Y:S02]  /*7d10*/  IMAD.MOV R159, RZ, RZ, -R6 ;  /* 0x000000ffff9f7224 */ /* 0x000fe400078e0a06 */
[----:B------:R-:W-:Y:S01]  /*7d20*/  IMAD.MOV.U32 R6, RZ, RZ, R160 ;  /* 0x000000ffff067224 */ /* 0x000fe200078e00a0 */
[----:B------:R-:W-:Y:S01]  /*7d30*/  IABS R160, R165 ;  /* 0x000000a500a07213 */ /* 0x000fe20000000000 */
[----:B------:R-:W-:Y:S01]  /*7d40*/  @!P5 IMAD.MOV R151, RZ, RZ, -R151 ;  /* 0x000000ffff97d224 */ /* 0x000fe200078e0a97 */
[C---:B------:R-:W-:Y:S01]  /*7d50*/  ISETP.GT.U32.AND P5, PT, R246.reuse, R156, PT ;  /* 0x0000009cf600720c */ /* 0x040fe20003fa4070 */
[----:B------:R-:W-:-:S02]  /*7d60*/  IMAD R157, R246, R5, R157 ;  /* 0x00000005f69d7224 */ /* 0x000fc400078e029d */
[----:B------:R-:W-:-:S04]  /*7d70*/  IMAD.HI.U32 R5, R3, R6, RZ ;  /* 0x0000000603057227 */ /* 0x000fc800078e00ff */
[----:B------:R-:W-:Y:S01]  /*7d80*/  @!P6 IMAD.IADD R155, R155, 0x1, -R246 ;  /* 0x000000019b9be824 */ /* 0x000fe200078e0af6 */
[----:B------:R-:W-:Y:S01]  /*7d90*/  ISETP.GE.AND P6, PT, R161, RZ, PT ;  /* 0x000000ffa100720c */ /* 0x000fe20003fc6270 */
[----:B------:R-:W-:Y:S02]  /*7da0*/  IMAD.MOV R5, RZ, RZ, -R5 ;  /* 0x000000ffff057224 */ /* 0x000fe400078e0a05 */
[C---:B------:R-:W-:Y:S01]  /*7db0*/  IMAD R158, R246.reuse, R159, R158 ;  /* 0x0000009ff69e7224 */ /* 0x040fe200078e029e */
[C---:B------:R-:W-:Y:S01]  /*7dc0*/  ISETP.GT.U32.AND P0, PT, R246.reuse, R155, PT ;  /* 0x0000009bf600720c */ /* 0x040fe20003f04070 */
[----:B------:R-:W-:Y:S01]  /*7dd0*/  @!P2 IMAD.MOV R152, RZ, RZ, -R152 ;  /* 0x000000ffff98a224 */ /* 0x000fe200078e0a98 */
[C---:B------:R-:W-:Y:S01]  /*7de0*/  ISETP.GT.U32.AND P2, PT, R246.reuse, R157, PT ;  /* 0x0000009df600720c */ /* 0x040fe20003f44070 */
[----:B------:R-:W-:Y:S01]  /*7df0*/  IMAD R159, R246, R5, R6 ;  /* 0x00000005f69f7224 */ /* 0x000fe200078e0206 */
[----:B------:R-:W-:Y:S01]  /*7e00*/  LOP3.LUT R6, R4, 0x144, RZ, 0xfc, !PT ;  /* 0x0000014404067812 */ /* 0x000fe200078efcff */
[----:B------:R-:W-:-:S02]  /*7e10*/  @!P5 IMAD.IADD R156, R156, 0x1, -R246 ;  /* 0x000000019c9cd824 */ /* 0x000fc400078e0af6 */
[----:B------:R-:W-:Y:S01]  /*7e20*/  IMAD.HI.U32 R5, R3, R160, RZ ;  /* 0x000000a003057227 */ /* 0x000fe200078e00ff */
[----:B------:R-:W-:Y:S02]  /*7e30*/  ISETP.GT.U32.AND P5, PT, R246, R159, PT ;  /* 0x0000009ff600720c */ /* 0x000fe40003fa4070 */
[----:B------:R-:W-:Y:S01]  /*7e40*/  IABS R161, R6 ;  /* 0x0000000600a17213 */ /* 0x000fe20000000000 */
[----:B------:R-:W-:Y:S02]  /*7e50*/  IMAD.MOV R5, RZ, RZ, -R5 ;  /* 0x000000ffff057224 */ /* 0x000fe400078e0a05 */
[--C-:B------:R-:W-:Y:S01]  /*7e60*/  @!P0 IMAD.IADD R155, R155, 0x1, -R246.reuse ;  /* 0x000000019b9b8824 */ /* 0x100fe200078e0af6 */
[----:B------:R-:W-:Y:S01]  /*7e70*/  ISETP.GE.AND P0, PT, R163, RZ, PT ;  /* 0x000000ffa300720c */ /* 0x000fe20003f06270 */
[----:B------:R-:W-:Y:S01]  /*7e80*/  @!P2 IMAD.IADD R157, R157, 0x1, -R246 ;  /* 0x000000019d9da824 */ /* 0x000fe200078e0af6 */
[----:B------:R-:W-:Y:S01]  /*7e90*/  ISETP.GE.AND P2, PT, R164, RZ, PT ;  /* 0x000000ffa400720c */ /* 0x000fe20003f46270 */
[----:B------:R-:W-:Y:S01]  /*7ea0*/  @!P4 IMAD.MOV R155, RZ, RZ, -R155 ;  /* 0x000000ffff9bc224 */ /* 0x000fe200078e0a9b */
[----:B------:R-:W-:Y:S01]  /*7eb0*/  IABS R164, R167 ;  /* 0x000000a700a47213 */ /* 0x000fe20000000000 */
[----:B------:R-:W-:Y:S01]  /*7ec0*/  @!P3 IMAD.MOV R154, RZ, RZ, -R154 ;  /* 0x000000ffff9ab224 */ /* 0x000fe200078e0a9a */
[C---:B------:R-:W-:Y:S01]  /*7ed0*/  ISETP.GT.U32.AND P4, PT, R246.reuse, R157, PT ;  /* 0x0000009df600720c */ /* 0x040fe20003f84070 */
[----:B------:R-:W-:Y:S01]  /*7ee0*/  @!P5 IMAD.IADD R159, R159, 0x1, -R246 ;  /* 0x000000019f9fd824 */ /* 0x000fe200078e0af6 */
[C---:B------:R-:W-:Y:S01]  /*7ef0*/  ISETP.GT.U32.AND P3, PT, R246.reuse, R158, PT ;  /* 0x0000009ef600720c */ /* 0x040fe20003f64070 */
[----:B------:R-:W-:-:S02]  /*7f00*/  IMAD R160, R246, R5, R160 ;  /* 0x00000005f6a07224 */ /* 0x000fc400078e02a0 */
[----:B------:R-:W-:Y:S01]  /*7f10*/  IMAD.HI.U32 R5, R3, R161, RZ ;  /* 0x000000a103057227 */ /* 0x000fe200078e00ff */
[----:B------:R-:W-:-:S03]  /*7f20*/  ISETP.GT.U32.AND P5, PT, R246, R159, PT ;  /* 0x0000009ff600720c */ /* 0x000fc60003fa4070 */
[----:B------:R-:W-:Y:S02]  /*7f30*/  IMAD.MOV R5, RZ, RZ, -R5 ;  /* 0x000000ffff057224 */ /* 0x000fe400078e0a05 */
[----:B------:R-:W-:Y:S01]  /*7f40*/  @!P1 IMAD.MOV R153, RZ, RZ, -R153 ;  /* 0x000000ffff999224 */ /* 0x000fe200078e0a99 */
[----:B------:R-:W-:Y:S01]  /*7f50*/  ISETP.GE.AND P1, PT, R162, RZ, PT ;  /* 0x000000ffa200720c */ /* 0x000fe20003f26270 */
[--C-:B------:R-:W-:Y:S01]  /*7f60*/  @!P4 IMAD.IADD R157, R157, 0x1, -R246.reuse ;  /* 0x000000019d9dc824 */ /* 0x100fe200078e0af6 */
[C---:B------:R-:W-:Y:S01]  /*7f70*/  ISETP.GT.U32.AND P4, PT, R246.reuse, R160, PT ;  /* 0x000000a0f600720c */ /* 0x040fe20003f84070 */
[----:B------:R-:W-:Y:S01]  /*7f80*/  IMAD R161, R246, R5, R161 ;  /* 0x00000005f6a17224 */ /* 0x000fe200078e02a1 */
[----:B------:R-:W-:Y:S01]  /*7f90*/  IABS R162, R166 ;  /* 0x000000a600a27213 */ /* 0x000fe20000000000 */
[--C-:B------:R-:W-:Y:S02]  /*7fa0*/  @!P3 IMAD.IADD R158, R158, 0x1, -R246.reuse ;  /* 0x000000019e9eb824 */ /* 0x100fe400078e0af6 */
[----:B------:R-:W-:Y:S01]  /*7fb0*/  @!P5 IMAD.IADD R159, R159, 0x1, -R246 ;  /* 0x000000019f9fd824 */ /* 0x000fe200078e0af6 */
[C---:B------:R-:W-:Y:S01]  /*7fc0*/  ISETP.GT.U32.AND P5, PT, R246.reuse, R161, PT ;  /* 0x000000a1f600720c */ /* 0x040fe20003fa4070 */
[----:B------:R-:W-:Y:S01]  /*7fd0*/  @!P6 IMAD.MOV R156, RZ, RZ, -R156 ;  /* 0x000000ffff9ce224 */ /* 0x000fe200078e0a9c */
[----:B------:R-:W-:Y:S01]  /*7fe0*/  ISETP.GT.U32.AND P3, PT, R246, R158, PT ;  /* 0x0000009ef600720c */ /* 0x000fe20003f64070 */
[----:B------:R-:W-:Y:S01]  /*7ff0*/  IMAD.HI.U32 R5, R3, R162, RZ ;  /* 0x000000a203057227 */ /* 0x000fe200078e00ff */
[----:B------:R-:W-:-:S02]  /*8000*/  ISETP.GE.AND P6, PT, R165, RZ, PT ;  /* 0x000000ffa500720c */ /* 0x000fc40003fc6270 */
[----:B------:R-:W-:Y:S01]  /*8010*/  LOP3.LUT R165, R4, 0x148, RZ, 0xfc, !PT ;  /* 0x0000014804a57812 */ /* 0x000fe200078efcff */
[--C-:B------:R-:W-:Y:S01]  /*8020*/  @!P4 IMAD.IADD R160, R160, 0x1, -R246.reuse ;  /* 0x00000001a0a0c824 */ /* 0x100fe200078e0af6 */
[----:B------:R-:W-:Y:S01]  /*8030*/  ISETP.GE.AND P4, PT, R166, RZ, PT ;  /* 0x000000ffa600720c */ /* 0x000fe20003f86270 */
[----:B------:R-:W-:Y:S01]  /*8040*/  @!P1 IMAD.MOV R157, RZ, RZ, -R157 ;  /* 0x000000ffff9d9224 */ /* 0x000fe200078e0a9d */
[----:B------:R-:W-:Y:S01]  /*8050*/  IABS R163, R165 ;  /* 0x000000a500a37213 */ /* 0x000fe20000000000 */
[----:B------:R-:W-:Y:S01]  /*8060*/  IMAD.MOV R5, RZ, RZ, -R5 ;  /* 0x000000ffff057224 */ /* 0x000fe200078e0a05 */
[----:B------:R-:W-:Y:S01]  /*8070*/  ISETP.GT.U32.AND P1, PT, R246, R160, PT ;  /* 0x000000a0f600720c */ /* 0x000fe20003f24070 */
[--C-:B------:R-:W-:Y:S02]  /*8080*/  @!P5 IMAD.IADD R161, R161, 0x1, -R246.reuse ;  /* 0x00000001a1a1d824 */ /* 0x100fe400078e0af6 */
[----:B------:R-:W-:Y:S01]  /*8090*/  @!P3 IMAD.IADD R158, R158, 0x1, -R246 ;  /* 0x000000019e9eb824 */ /* 0x000fe200078e0af6 */
[----:B------:R-:W-:Y:S01]  /*80a0*/  ISETP.GE.AND P3, PT, R6, RZ, PT ;  /* 0x000000ff0600720c */ /* 0x000fe20003f66270 */
[C---:B------:R-:W-:Y:S01]  /*80b0*/  IMAD R162, R246.reuse, R5, R162 ;  /* 0x00000005f6a27224 */ /* 0x040fe200078e02a2 */
[----:B------:R-:W-:Y:S01]  /*80c0*/  ISETP.GT.U32.AND P5, PT, R246, R161, PT ;  /* 0x000000a1f600720c */ /* 0x000fe20003fa4070 */
[----:B------:R-:W-:-:S04]  /*80d0*/  IMAD.HI.U32 R5, R3, R163, RZ ;  /* 0x000000a303057227 */ /* 0x000fc800078e00ff */
[----:B------:R-:W-:-:S04]  /*80e0*/  IMAD.HI.U32 R6, R3, R164, RZ ;  /* 0x000000a403067227 */ /* 0x000fc800078e00ff */
[----:B------:R-:W-:Y:S01]  /*80f0*/  @!P2 IMAD.MOV R159, RZ, RZ, -R159 ;  /* 0x000000ffff9fa224 */ /* 0x000fe200078e0a9f */
[----:B------:R-:W-:Y:S01]  /*8100*/  ISETP.GE.AND P2, PT, R165, RZ, PT ;  /* 0x000000ffa500720c */ /* 0x000fe20003f46270 */
[----:B------:R-:W-:Y:S02]  /*8110*/  IMAD.MOV R5, RZ, RZ, -R5 ;  /* 0x000000ffff057224 */ /* 0x000fe400078e0a05 */
[----:B------:R-:W-:Y:S01]  /*8120*/  IMAD.MOV R165, RZ, RZ, -R6 ;  /* 0x000000ffffa57224 */ /* 0x000fe200078e0a06 */
[----:B------:R-:W-:Y:S01]  /*8130*/  LOP3.LUT R6, R4, 0x14c, RZ, 0xfc, !PT ;  /* 0x0000014c04067812 */ /* 0x000fe200078efcff */
[----:B------:R-:W-:Y:S01]  /*8140*/  @!P0 IMAD.MOV R158, RZ, RZ, -R158 ;  /* 0x000000ffff9e8224 */ /* 0x000fe200078e0a9e */
[----:B------:R-:W-:Y:S01]  /*8150*/  ISETP.GT.U32.AND P0, PT, R246, R162, PT ;  /* 0x000000a2f600720c */ /* 0x000fe20003f04070 */
[----:B------:R-:W-:Y:S01]  /*8160*/  @!P1 IMAD.IADD R160, R160, 0x1, -R246 ;  /* 0x00000001a0a09824 */ /* 0x000fe200078e0af6 */
[----:B------:R-:W-:Y:S01]  /*8170*/  ISETP.GE.AND P1, PT, R167, RZ, PT ;  /* 0x000000ffa700720c */ /* 0x000fe20003f26270 */
[C---:B------:R-:W-:Y:S01]  /*8180*/  IMAD R163, R246.reuse, R5, R163 ;  /* 0x00000005f6a37224 */ /* 0x040fe200078e02a3 */
[----:B------:R-:W-:Y:S01]  /*8190*/  IABS R167, R169 ;  /* 0x000000a900a77213 */ /* 0x000fe20000000000 */
[C---:B------:R-:W-:Y:S01]  /*81a0*/  IMAD R164, R246.reuse, R165, R164 ;  /* 0x000000a5f6a47224 */ /* 0x040fe200078e02a4 */
[----:B------:R-:W-:Y:S01]  /*81b0*/  IABS R165, R6 ;  /* 0x0000000600a57213 */ /* 0x000fe20000000000 */
[----:B------:R-:W-:Y:S01]  /*81c0*/  @!P5 IMAD.IADD R161, R161, 0x1, -R246 ;  /* 0x00000001a1a1d824 */ /* 0x000fe200078e0af6 */
[C---:B------:R-:W-:Y:S01]  /*81d0*/  ISETP.GT.U32.AND P5, PT, R246.reuse, R163, PT ;  /* 0x000000a3f600720c */ /* 0x040fe20003fa4070 */
[----:B------:R-:W-:Y:S01]  /*81e0*/  @!P6 IMAD.MOV R160, RZ, RZ, -R160 ;  /* 0x000000ffffa0e224 */ /* 0x000fe200078e0aa0 */
[----:B------:R-:W-:Y:S01]  /*81f0*/  ISETP.GT.U32.AND P6, PT, R246, R164, PT ;  /* 0x000000a4f600720c */ /* 0x000fe20003fc4070 */
[----:B------:R-:W-:-:S04]  /*8200*/  IMAD.HI.U32 R5, R3, R165, RZ ;  /* 0x000000a503057227 */ /* 0x000fc800078e00ff */
[--C-:B------:R-:W-:Y:S02]  /*8210*/  @!P0 IMAD.IADD R162, R162, 0x1, -R246.reuse ;  /* 0x00000001a2a28824 */ /* 0x100fe400078e0af6 */
[----:B------:R-:W-:Y:S01]  /*8220*/  @!P3 IMAD.MOV R161, RZ, RZ, -R161 ;  /* 0x000000ffffa1b224 */ /* 0x000fe200078e0aa1 */
[----:B------:R-:W-:Y:S01]  /*8230*/  ISETP.GE.AND P3, PT, R6, RZ, PT ;  /* 0x000000ff0600720c */ /* 0x000fe20003f66270 */
[----:B------:R-:W-:Y:S01]  /*8240*/  IMAD.MOV R166, RZ, RZ, -R5 ;  /* 0x000000ffffa67224 */ /* 0x000fe200078e0a05 */
[----:B------:R-:W-:Y:S01]  /*8250*/  ISETP.GT.U32.AND P0, PT, R246, R162, PT ;  /* 0x000000a2f600720c */ /* 0x000fe20003f04070 */
[--C-:B------:R-:W-:Y:S02]  /*8260*/  @!P5 IMAD.IADD R163, R163, 0x1, -R246.reuse ;  /* 0x00000001a3a3d824 */ /* 0x100fe400078e0af6 */
[----:B------:R-:W-:Y:S02]  /*8270*/  @!P6 IMAD.IADD R164, R164, 0x1, -R246 ;  /* 0x00000001a4a4e824 */ /* 0x000fe400078e0af6 */
[----:B------:R-:W-:Y:S01]  /*8280*/  IMAD.HI.U32 R5, R3, R167, RZ ;  /* 0x000000a703057227 */ /* 0x000fe200078e00ff */
[----:B------:R-:W-:-:S02]  /*8290*/  ISETP.GT.U32.AND P5, PT, R246, R163, PT ;  /* 0x000000a3f600720c */ /* 0x000fc40003fa4070 */
[----:B------:R-:W-:Y:S01]  /*82a0*/  ISETP.GT.U32.AND P6, PT, R246, R164, PT ;  /* 0x000000a4f600720c */ /* 0x000fe20003fc4070 */
[----:B------:R-:W-:-:S04]  /*82b0*/  IMAD.HI.U32 R6, R3, R168, RZ ;  /* 0x000000a803067227 */ /* 0x000fc800078e00ff */
[----:B------:R-:W-:Y:S01]  /*82c0*/  @!P0 IMAD.IADD R162, R162, 0x1, -R246 ;  /* 0x00000001a2a28824 */ /* 0x000fe200078e0af6 */
[----:B------:R-:W-:Y:S01]  /*82d0*/  ISETP.GE.AND P0, PT, R169, RZ, PT ;  /* 0x000000ffa900720c */ /* 0x000fe20003f06270 */
[----:B------:R-:W-:Y:S02]  /*82e0*/  IMAD.MOV R5, RZ, RZ, -R5 ;  /* 0x000000ffff057224 */ /* 0x000fe400078e0a05 */
[----:B------:R-:W-:Y:S02]  /*82f0*/  IMAD.MOV R169, RZ, RZ, -R6 ;  /* 0x000000ffffa97224 */ /* 0x000fe400078e0a06 */
[C---:B------:R-:W-:Y:S02]  /*8300*/  IMAD R165, R246.reuse, R166, R165 ;  /* 0x000000a6f6a57224 */ /* 0x040fe400078e02a5 */
[----:B------:R-:W-:Y:S01]  /*8310*/  IMAD R166, R246, R5, R167 ;  /* 0x00000005f6a67224 */ /* 0x000fe200078e02a7 */
[----:B------:R-:W-:Y:S01]  /*8320*/  LOP3.LUT R5, R4, 0x152, RZ, 0xfc, !PT ;  /* 0x0000015204057812 */ /* 0x000fe200078efcff */
[----:B------:R-:W-:Y:S01]  /*8330*/  @!P5 IMAD.IADD R163, R163, 0x1, -R246 ;  /* 0x00000001a3a3d824 */ /* 0x000fe200078e0af6 */
[C---:B------:R-:W-:Y:S01]  /*8340*/  ISETP.GT.U32.AND P5, PT, R246.reuse, R165, PT ;  /* 0x000000a5f600720c */ /* 0x040fe20003fa4070 */
[----:B------:R-:W-:Y:S01]  /*8350*/  IMAD R167, R246, R169, R168 ;  /* 0x000000a9f6a77224 */ /* 0x000fe200078e02a8 */
[----:B------:R-:W-:Y:S01]  /*8360*/  IABS R168, R5 ;  /* 0x0000000500a87213 */ /* 0x000fe20000000000 */
[----:B------:R-:W-:Y:S01]  /*8370*/  @!P6 IMAD.IADD R164, R164, 0x1, -R246 ;  /* 0x00000001a4a4e824 */ /* 0x000fe200078e0af6 */
[----:B------:R-:W-:Y:S01]  /*8380*/  ISETP.GE.AND P6, PT, R5, RZ, PT ;  /* 0x000000ff0500720c */ /* 0x000fe20003fc6270 */
[----:B------:R-:W-:Y:S01]  /*8390*/  @!P2 IMAD.MOV R163, RZ, RZ, -R163 ;  /* 0x000000ffffa3a224 */ /* 0x000fe200078e0aa3 */
[C---:B------:R-:W-:Y:S01]  /*83a0*/  ISETP.GT.U32.AND P2, PT, R246.reuse, R166, PT ;  /* 0x000000a6f600720c */ /* 0x040fe20003f44070 */
[----:B------:R-:W-:Y:S01]  /*83b0*/  @!P1 IMAD.MOV R164, RZ, RZ, -R164 ;  /* 0x000000ffffa49224 */ /* 0x000fe200078e0aa4 */
[----:B------:R-:W-:Y:S01]  /*83c0*/  ISETP.GT.U32.AND P1, PT, R246, R167, PT ;  /* 0x000000a7f600720c */ /* 0x000fe20003f24070 */
[----:B------:R-:W-:Y:S01]  /*83d0*/  @!P4 IMAD.MOV R162, RZ, RZ, -R162 ;  /* 0x000000ffffa2c224 */ /* 0x000fe200078e0aa2 */
[----:B------:R-:W-:Y:S01]  /*83e0*/  ISETP.GE.AND P4, PT, R170, RZ, PT ;  /* 0x000000ffaa00720c */ /* 0x000fe20003f86270 */
[----:B------:R-:W-:Y:S01]  /*83f0*/  IMAD.HI.U32 R5, R3, R168, RZ ;  /* 0x000000a803057227 */ /* 0x000fe200078e00ff */
[----:B------:R-:W-:-:S03]  /*8400*/  IABS R170, R174 ;  /* 0x000000ae00aa7213 */ /* 0x000fc60000000000 */
[----:B------:R-:W-:Y:S02]  /*8410*/  @!P5 IMAD.IADD R165, R165, 0x1, -R246 ;  /* 0x00000001a5a5d824 */ /* 0x000fe400078e0af6 */
[----:B------:R-:W-:-:S03]  /*8420*/  IMAD.HI.U32 R6, R3, R170, RZ ;  /* 0x000000aa03067227 */ /* 0x000fc600078e00ff */
[----:B------:R-:W-:Y:S01]  /*8430*/  ISETP.GT.U32.AND P5, PT, R246, R165, PT ;  /* 0x000000a5f600720c */ /* 0x000fe20003fa4070 */
[--C-:B------:R-:W-:Y:S02]  /*8440*/  @!P2 IMAD.IADD R166, R166, 0x1, -R246.reuse ;  /* 0x00000001a6a6a824 */ /* 0x100fe400078e0af6 */
[----:B------:R-:W-:Y:S02]  /*8450*/  @!P1 IMAD.IADD R167, R167, 0x1, -R246 ;  /* 0x00000001a7a79824 */ /* 0x000fe400078e0af6 */
[----:B------:R-:W-:Y:S01]  /*8460*/  IMAD.MOV R171, RZ, RZ, -R6 ;  /* 0x000000ffffab7224 */ /* 0x000fe200078e0a06 */
[C---:B------:R-:W-:Y:S01]  /*8470*/  ISETP.GT.U32.AND P2, PT, R246.reuse, R166, PT ;  /* 0x000000a6f600720c */ /* 0x040fe20003f44070 */
[----:B------:R-:W-:Y:S01]  /*8480*/  IMAD.HI.U32 R6, R3, R173, RZ ;  /* 0x000000ad03067227 */ /* 0x000fe200078e00ff */
[----:B------:R-:W-:-:S03]  /*8490*/  ISETP.GT.U32.AND P1, PT, R246, R167, PT ;  /* 0x000000a7f600720c */ /* 0x000fc60003f24070 */
[----:B------:R-:W-:Y:S02]  /*84a0*/  IMAD.MOV R169, RZ, RZ, -R5 ;  /* 0x000000ffffa97224 */ /* 0x000fe400078e0a05 */
[----:B------:R-:W-:Y:S02]  /*84b0*/  IMAD.MOV R6, RZ, RZ, -R6 ;  /* 0x000000ffff067224 */ /* 0x000fe400078e0a06 */
[C---:B------:R-:W-:Y:S02]  /*84c0*/  IMAD R168, R246.reuse, R169, R168 ;  /* 0x000000a9f6a87224 */ /* 0x040fe400078e02a8 */
[----:B------:R-:W-:Y:S02]  /*84d0*/  IMAD R169, R246, R171, R170 ;  /* 0x000000abf6a97224 */ /* 0x000fe400078e02aa */
[--C-:B------:R-:W-:Y:S01]  /*84e0*/  @!P2 IMAD.IADD R166, R166, 0x1, -R246.reuse ;  /* 0x00000001a6a6a824 */ /* 0x100fe200078e0af6 */
[C---:B------:R-:W-:Y:S01]  /*84f0*/  ISETP.GT.U32.AND P2, PT, R246.reuse, R168, PT ;  /* 0x000000a8f600720c */ /* 0x040fe20003f44070 */
[----:B------:R-:W-:Y:S01]  /*8500*/  IMAD R171, R246, R6, R173 ;  /* 0x00000006f6ab7224 */ /* 0x000fe200078e02ad */
[----:B------:R-:W-:Y:S01]  /*8510*/  IABS R173, R177 ;  /* 0x000000b100ad7213 */ /* 0x000fe20000000000 */
[----:B------:R-:W-:-:S02]  /*8520*/  @!P1 IMAD.IADD R167, R167, 0x1, -R246 ;  /* 0x00000001a7a79824 */ /* 0x000fc400078e0af6 */
[----:B------:R-:W-:-:S04]  /*8530*/  IMAD.HI.U32 R5, R3, R172, RZ ;  /* 0x000000ac03057227 */ /* 0x000fc800078e00ff */
[----:B------:R-:W-:Y:S01]  /*8540*/  @!P5 IMAD.IADD R165, R165, 0x1, -R246 ;  /* 0x00000001a5a5d824 */ /* 0x000fe200078e0af6 */
[----:B------:R-:W-:Y:S01]  /*8550*/  ISETP.GE.AND P5, PT, R174, RZ, PT ;  /* 0x000000ffae00720c */ /* 0x000fe20003fa6270 */
[----:B------:R-:W-:Y:S01]  /*8560*/  @!P0 IMAD.MOV R166, RZ, RZ, -R166 ;  /* 0x000000ffffa68224 */ /* 0x000fe200078e0aa6 */
[----:B------:R-:W-:Y:S01]  /*8570*/  ISETP.GE.AND P0, PT, R175, RZ, PT ;  /* 0x000000ffaf00720c */ /* 0x000fe20003f06270 */
[----:B------:R-:W-:Y:S01]  /*8580*/  @!P4 IMAD.MOV R167, RZ, RZ, -R167 ;  /* 0x000000ffffa7c224 */ /* 0x000fe200078e0aa7 */
[----:B------:R-:W-:Y:S01]  /*8590*/  ISETP.GT.U32.AND P4, PT, R246, R171, PT ;  /* 0x000000abf600720c */ /* 0x000fe20003f84070 */
[----:B------:R-:W-:Y:S01]  /*85a0*/  IMAD.MOV R5, RZ, RZ, -R5 ;  /* 0x000000ffff057224 */ /* 0x000fe200078e0a05 */
[----:B------:R-:W-:Y:S01]  /*85b0*/  LOP3.LUT R175, R4, 0x15a, RZ, 0xfc, !PT ;  /* 0x0000015a04af7812 */ /* 0x000fe200078efcff */
[----:B------:R-:W-:Y:S01]  /*85c0*/  @!P3 IMAD.MOV R165, RZ, RZ, -R165 ;  /* 0x000000ffffa5b224 */ /* 0x000fe200078e0aa5 */
[C---:B------:R-:W-:Y:S01]  /*85d0*/  ISETP.GT.U32.AND P3, PT, R246.reuse, R169, PT ;  /* 0x000000a9f600720c */ /* 0x040fe20003f64070 */
[----:B------:R-:W-:Y:S01]  /*85e0*/  IMAD R170, R246, R5, R172 ;  /* 0x00000005f6aa7224 */ /* 0x000fe200078e02ac */
[----:B------:R-:W-:Y:S01]  /*85f0*/  IABS R172, R175 ;  /* 0x000000af00ac7213 */ /* 0x000fe20000000000 */
[----:B------:R-:W-:Y:S01]  /*8600*/  @!P2 IMAD.IADD R168, R168, 0x1, -R246 ;  /* 0x00000001a8a8a824 */ /* 0x000fe200078e0af6 */
[----:B------:R-:W-:-:S02]  /*8610*/  IABS R174, R178 ;  /* 0x000000b200ae7213 */ /* 0x000fc40000000000 */
[C---:B------:R-:W-:Y:S01]  /*8620*/  ISETP.GT.U32.AND P1, PT, R246.reuse, R170, PT ;  /* 0x000000aaf600720c */ /* 0x040fe20003f24070 */
[----:B------:R-:W-:Y:S01]  /*8630*/  IMAD.HI.U32 R5, R3, R172, RZ ;  /* 0x000000ac03057227 */ /* 0x000fe200078e00ff */
[----:B------:R-:W-:-:S03]  /*8640*/  ISETP.GT.U32.AND P2, PT, R246, R168, PT ;  /* 0x000000a8f600720c */ /* 0x000fc60003f44070 */
[--C-:B------:R-:W-:Y:S02]  /*8650*/  @!P4 IMAD.IADD R171, R171, 0x1, -R246.reuse ;  /* 0x00000001ababc824 */ /* 0x100fe400078e0af6 */
[----:B------:R-:W-:Y:S02]  /*8660*/  @!P3 IMAD.IADD R169, R169, 0x1, -R246 ;  /* 0x00000001a9a9b824 */ /* 0x000fe400078e0af6 */
[----:B------:R-:W-:Y:S01]  /*8670*/  IMAD.MOV R5, RZ, RZ, -R5 ;  /* 0x000000ffff057224 */ /* 0x000fe200078e0a05 */
[C---:B------:R-:W-:Y:S01]  /*8680*/  ISETP.GT.U32.AND P4, PT, R246.reuse, R171, PT ;  /* 0x000000abf600720c */ /* 0x040fe20003f84070 */
[----:B------:R-:W-:Y:S01]  /*8690*/  IMAD.HI.U32 R6, R3, R174, RZ ;  /* 0x000000ae03067227 */ /* 0x000fe200078e00ff */
[----:B------:R-:W-:-:S03]  /*86a0*/  ISETP.GT.U32.AND P3, PT, R246, R169, PT ;  /* 0x000000a9f600720c */ /* 0x000fc60003f64070 */
[----:B------:R-:W-:Y:S02]  /*86b0*/  IMAD R172, R246, R5, R172 ;  /* 0x00000005f6ac7224 */ /* 0x000fe400078e02ac */
[----:B------:R-:W-:-:S04]  /*86c0*/  IMAD.HI.U32 R5, R3, R173, RZ ;  /* 0x000000ad03057227 */ /* 0x000fc800078e00ff */
[----:B------:R-:W-:Y:S02]  /*86d0*/  IMAD.MOV R5, RZ, RZ, -R5 ;  /* 0x000000ffff057224 */ /* 0x000fe400078e0a05 */
        /* <DEDUP_REMOVED lines=8> */
[----:B------:R-:W-:Y:S01]  /*8760*/  ISETP.GT.U32.AND P3, PT, R246, R172, PT ;  /* 0x000000acf600720c */ /* 0x000fe20003f64070 */
[----:B------:R-:W-:Y:S01]  /*8770*/  @!P5 IMAD.MOV R169, RZ, RZ, -R169 ;  /* 0x000000ffffa9d224 */ /* 0x000fe200078e0aa9 */
[----:B------:R-:W-:Y:S01]  /*8780*/  ISETP.GE.AND P2, PT, R176, RZ, PT ;  /* 0x000000ffb000720c */ /* 0x000fe20003f46270 */
[----:B------:R-:W-:Y:S01]  /*8790*/  @!P6 IMAD.MOV R168, RZ, RZ, -R168 ;  /* 0x000000ffffa8e224 */ /* 0x000fe200078e0aa8 */
[----:B------:R-:W-:Y:S01]  /*87a0*/  ISETP.GE.AND P6, PT, R175, RZ, PT ;  /* 0x000000ffaf00720c */ /* 0x000fe20003fc6270 */
[----:B------:R-:W-:Y:S01]  /*87b0*/  IMAD.MOV R175, RZ, RZ, -R6 ;  /* 0x000000ffffaf7224 */ /* 0x000fe200078e0a06 */
[----:B------:R-:W-:-:S02]  /*87c0*/  LOP3.LUT R6, R4, 0x162, RZ, 0xfc, !PT ;  /* 0x0000016204067812 */ /* 0x000fc400078efcff */
[----:B------:R-:W-:Y:S01]  /*87d0*/  ISETP.GE.AND P5, PT, R177, RZ, PT ;  /* 0x000000ffb100720c */ /* 0x000fe20003fa6270 */
[----:B------:R-:W-:Y:S01]  /*87e0*/  @!P1 IMAD.IADD R170, R170, 0x1, -R246 ;  /* 0x00000001aaaa9824 */ /* 0x000fe200078e0af6 */
[----:B------:R-:W-:Y:S01]  /*87f0*/  IABS R176, R6 ;  /* 0x0000000600b07213 */ /* 0x000fe20000000000 */
[----:B------:R-:W-:Y:S01]  /*8800*/  IMAD R174, R246, R175, R174 ;  /* 0x000000aff6ae7224 */ /* 0x000fe200078e02ae */
[----:B------:R-:W-:Y:S01]  /*8810*/  IABS R175, R5 ;  /* 0x0000000500af7213 */ /* 0x000fe20000000000 */
[--C-:B------:R-:W-:Y:S01]  /*8820*/  @!P4 IMAD.IADD R173, R173, 0x1, -R246.reuse ;  /* 0x00000001adadc824 */ /* 0x100fe200078e0af6 */
[----:B------:R-:W-:Y:S01]  /*8830*/  ISETP.GE.AND P1, PT, R178, RZ, PT ;  /* 0x000000ffb200720c */ /* 0x000fe20003f26270 */
[----:B------:R-:W-:Y:S01]  /*8840*/  @!P3 IMAD.IADD R172, R172, 0x1, -R246 ;  /* 0x00000001acacb824 */ /* 0x000fe200078e0af6 */
[----:B------:R-:W-:Y:S01]  /*8850*/  IABS R178, R180 ;  /* 0x000000b400b27213 */ /* 0x000fe20000000000 */
[----:B------:R-:W-:Y:S01]  /*8860*/  @!P0 IMAD.MOV R170, RZ, RZ, -R170 ;  /* 0x000000ffffaa8224 */ /* 0x000fe200078e0aaa */
[----:B------:R-:W-:Y:S01]  /*8870*/  ISETP.GE.AND P0, PT, R5, RZ, PT ;  /* 0x000000ff0500720c */ /* 0x000fe20003f06270 */
[----:B------:R-:W-:Y:S01]  /*8880*/  IMAD.HI.U32 R5, R3, R175, RZ ;  /* 0x000000af03057227 */ /* 0x000fe200078e00ff */
[----:B------:R-:W-:-:S02]  /*8890*/  ISETP.GT.U32.AND P4, PT, R246, R173, PT ;  /* 0x000000adf600720c */ /* 0x000fc40003f84070 */
[----:B------:R-:W-:Y:S01]  /*88a0*/  ISETP.GT.U32.AND P3, PT, R246, R172, PT ;  /* 0x000000acf600720c */ /* 0x000fe20003f64070 */
[----:B------:R-:W-:Y:S01]  /*88b0*/  @!P2 IMAD.MOV R171, RZ, RZ, -R171 ;  /* 0x000000ffffaba224 */ /* 0x000fe200078e0aab */
[----:B------:R-:W-:Y:S01]  /*88c0*/  ISETP.GE.AND P2, PT, R6, RZ, PT ;  /* 0x000000ff0600720c */ /* 0x000fe20003f46270 */
[----:B------:R-:W-:Y:S02]  /*88d0*/  IMAD.MOV R5, RZ, RZ, -R5 ;  /* 0x000000ffff057224 */ /* 0x000fe400078e0a05 */
[----:B------:R-:W-:-:S04]  /*88e0*/  IMAD.HI.U32 R6, R3, R176, RZ ;  /* 0x000000b003067227 */ /* 0x000fc800078e00ff */
[C---:B------:R-:W-:Y:S02]  /*88f0*/  IMAD R175, R246.reuse, R5, R175 ;  /* 0x00000005f6af7224 */ /* 0x040fe400078e02af */
[----:B------:R-:W-:Y:S02]  /*8900*/  IMAD.MOV R177, RZ, RZ, -R6 ;  /* 0x000000ffffb17224 */ /* 0x000fe400078e0a06 */
[--C-:B------:R-:W-:Y:S01]  /*8910*/  @!P4 IMAD.IADD R173, R173, 0x1, -R246.reuse ;  /* 0x00000001adadc824 */ /* 0x100fe200078e0af6 */
[----:B------:R-:W-:Y:S01]  /*8920*/  ISETP.GT.U32.AND P4, PT, R246, R175, PT ;  /* 0x000000aff600720c */ /* 0x000fe20003f84070 */
[----:B------:R-:W-:Y:S01]  /*8930*/  @!P3 IMAD.IADD R172, R172, 0x1, -R246 ;  /* 0x00000001acacb824 */ /* 0x000fe200078e0af6 */
[C---:B------:R-:W-:Y:S01]  /*8940*/  ISETP.GT.U32.AND P3, PT, R246.reuse, R174, PT ;  /* 0x000000aef600720c */ /* 0x040fe20003f64070 */
[----:B------:R-:W-:Y:S02]  /*8950*/  IMAD R176, R246, R177, R176 ;  /* 0x000000b1f6b07224 */ /* 0x000fe400078e02b0 */
[----:B------:R-:W-:-:S02]  /*8960*/  @!P6 IMAD.MOV R172, RZ, RZ, -R172 ;  /* 0x000000fffface224 */ /* 0x000fc400078e0aac */
[----:B------:R-:W-:Y:S01]  /*8970*/  IMAD.HI.U32 R5, R3, R178, RZ ;  /* 0x000000b203057227 */ /* 0x000fe200078e00ff */
[----:B------:R-:W-:-:S03]  /*8980*/  ISETP.GT.U32.AND P6, PT, R246, R176, PT ;  /* 0x000000b0f600720c */ /* 0x000fc60003fc4070 */
[----:B------:R-:W-:-:S04]  /*8990*/  IMAD.HI.U32 R6, R3, R179, RZ ;  /* 0x000000b303067227 */ /* 0x000fc800078e00ff */
[----:B------:R-:W-:Y:S02]  /*89a0*/  @!P4 IMAD.IADD R175, R175, 0x1, -R246 ;  /* 0x00000001afafc824 */ /* 0x000fe400078e0af6 */
[----:B------:R-:W-:Y:S02]  /*89b0*/  IMAD.MOV R5, RZ, RZ, -R5 ;  /* 0x000000ffff057224 */ /* 0x000fe400078e0a05 */
[----:B------:R-:W-:Y:S01]  /*89c0*/  IMAD.MOV R6, RZ, RZ, -R6 ;  /* 0x000000ffff067224 */ /* 0x000fe200078e0a06 */
[----:B------:R-:W-:Y:S01]  /*89d0*/  ISETP.GT.U32.AND P4, PT, R246, R175, PT ;  /* 0x000000aff600720c */ /* 0x000fe20003f84070 */
[----:B------:R-:W-:Y:S02]  /*89e0*/  @!P6 IMAD.IADD R176, R176, 0x1, -R246 ;  /* 0x00000001b0b0e824 */ /* 0x000fe400078e0af6 */
[C---:B------:R-:W-:Y:S02]  /*89f0*/  IMAD R177, R246.reuse, R5, R178 ;  /* 0x00000005f6b17224 */ /* 0x040fe400078e02b2 */
[C---:B------:R-:W-:Y:S01]  /*8a00*/  IMAD R178, R246.reuse, R6, R179 ;  /* 0x00000006f6b27224 */ /* 0x040fe200078e02b3 */
[----:B------:R-:W-:Y:S01]  /*8a10*/  ISETP.GT.U32.AND P6, PT, R246, R176, PT ;  /* 0x000000b0f600720c */ /* 0x000fe20003fc4070 */
[----:B------:R-:W-:Y:S01]  /*8a20*/  @!P3 IMAD.IADD R174, R174, 0x1, -R246 ;  /* 0x00000001aeaeb824 */ /* 0x000fe200078e0af6 */
[----:B------:R-:W-:Y:S01]  /*8a30*/  IABS R179, R188 ;  /* 0x000000bc00b37213 */ /* 0x000fe20000000000 */
[----:B------:R-:W-:Y:S01]  /*8a40*/  @!P5 IMAD.MOV R173, RZ, RZ, -R173 ;  /* 0x000000ffffadd224 */ /* 0x000fe200078e0aad */
[----:B------:R-:W-:Y:S01]  /*8a50*/  ISETP.GE.AND P5, PT, R180, RZ, PT ;  /* 0x000000ffb400720c */ /* 0x000fe20003fa6270 */
[----:B------:R-:W-:Y:S01]  /*8a60*/  IMAD.HI.U32 R6, R3, R184, RZ ;  /* 0x000000b803067227 */ /* 0x000fe200078e00ff */
[----:B------:R-:W-:-:S03]  /*8a70*/  ISETP.GT.U32.AND P3, PT, R246, R174, PT ;  /* 0x000000aef600720c */ /* 0x000fc60003f64070 */
[----:B------:R-:W-:Y:S01]  /*8a80*/  @!P4 IMAD.IADD R175, R175, 0x1, -R246 ;  /* 0x00000001afafc824 */ /* 0x000fe200078e0af6 */
[----:B------:R-:W-:Y:S01]  /*8a90*/  ISETP.GT.U32.AND P4, PT, R246, R177, PT ;  /* 0x000000b1f600720c */ /* 0x000fe20003f84070 */
[----:B------:R-:W-:-:S04]  /*8aa0*/  IMAD.HI.U32 R5, R3, R179, RZ ;  /* 0x000000b303057227 */ /* 0x000fc800078e00ff */
[----:B------:R-:W-:Y:S01]  /*8ab0*/  @!P6 IMAD.IADD R176, R176, 0x1, -R246 ;  /* 0x00000001b0b0e824 */ /* 0x000fe200078e0af6 */
[----:B------:R-:W-:Y:S01]  /*8ac0*/  ISETP.GT.U32.AND P6, PT, R246, R178, PT ;  /* 0x000000b2f600720c */ /* 0x000fe20003fc4070 */
[----:B------:R-:W-:Y:S02]  /*8ad0*/  IMAD.MOV R180, RZ, RZ, -R5 ;  /* 0x000000ffffb47224 */ /* 0x000fe400078e0a05 */
[----:B------:R-:W-:-:S04]  /*8ae0*/  IMAD.HI.U32 R5, R3, R182, RZ ;  /* 0x000000b603057227 */ /* 0x000fc800078e00ff */
[C---:B------:R-:W-:Y:S02]  /*8af0*/  IMAD R179, R246.reuse, R180, R179 ;  /* 0x000000b4f6b37224 */ /* 0x040fe400078e02b3 */
[----:B------:R-:W-:Y:S02]  /*8b00*/  IMAD.MOV R183, RZ, RZ, -R5 ;  /* 0x000000ffffb77224 */ /* 0x000fe400078e0a05 */
[----:B------:R-:W-:Y:S01]  /*8b10*/  @!P4 IMAD.IADD R177, R177, 0x1, -R246 ;  /* 0x00000001b1b1c824 */ /* 0x000fe200078e0af6 */
[C---:B------:R-:W-:Y:S01]  /*8b20*/  ISETP.GT.U32.AND P4, PT, R246.reuse, R179, PT ;  /* 0x000000b3f600720c */ /* 0x040fe20003f84070 */
[----:B------:R-:W-:Y:S02]  /*8b30*/  IMAD R180, R246, R183, R182 ;  /* 0x000000b7f6b47224 */ /* 0x000fe400078e02b6 */
[----:B------:R-:W-:Y:S01]  /*8b40*/  @!P3 IMAD.IADD R174, R174, 0x1, -R246 ;  /* 0x00000001aeaeb824 */ /* 0x000fe200078e0af6 */
[----:B------:R-:W-:Y:S01]  /*8b50*/  ISETP.GE.AND P3, PT, R181, RZ, PT ;  /* 0x000000ffb500720c */ /* 0x000fe20003f66270 */
[----:B------:R-:W-:-:S04]  /*8b60*/  IMAD.HI.U32 R181, R3, R186, RZ ;  /* 0x000000ba03b57227 */ /* 0x000fc800078e00ff */
[----:B------:R-:W-:Y:S01]  /*8b70*/  @!P6 IMAD.IADD R178, R178, 0x1, -R246 ;  /* 0x00000001b2b2e824 */ /* 0x000fe200078e0af6 */
[C---:B------:R-:W-:Y:S01]  /*8b80*/  ISETP.GT.U32.AND P6, PT, R246.reuse, R180, PT ;  /* 0x000000b4f600720c */ /* 0x040fe20003fc4070 */
[----:B------:R-:W-:Y:S02]  /*8b90*/  IMAD.MOV R185, RZ, RZ, -R6 ;  /* 0x000000ffffb97224 */ /* 0x000fe400078e0a06 */
[----:B------:R-:W-:Y:S02]  /*8ba0*/  IMAD.MOV R183, RZ, RZ, -R181 ;  /* 0x000000ffffb77224 */ /* 0x000fe400078e0ab5 */
[C---:B------:R-:W-:Y:S01]  /*8bb0*/  IMAD R181, R246.reuse, R185, R184 ;  /* 0x000000b9f6b57224 */ /* 0x040fe200078e02b8 */
[----:B------:R-:W-:Y:S01]  /*8bc0*/  IABS R185, R194 ;  /* 0x000000c200b97213 */ /* 0x000fe20000000000 */
[----:B------:R-:W-:Y:S01]  /*8bd0*/  @!P4 IMAD.IADD R179, R179, 0x1, -R246 ;  /* 0x00000001b3b3c824 */ /* 0x000fe200078e0af6 */
[C---:B------:R-:W-:Y:S01]  /*8be0*/  ISETP.GT.U32.AND P4, PT, R246.reuse, R177, PT ;  /* 0x000000b1f600720c */ /* 0x040fe20003f84070 */
[----:B------:R-:W-:Y:S01]  /*8bf0*/  @!P2 IMAD.MOV R176, RZ, RZ, -R176 ;  /* 0x000000ffffb0a224 */ /* 0x000fe200078e0ab0 */
[----:B------:R-:W-:Y:S01]  /*8c00*/  ISETP.GT.U32.AND P2, PT, R246, R181, PT ;  /* 0x000000b5f600720c */ /* 0x000fe20003f44070 */
[----:B------:R-:W-:Y:S01]  /*8c10*/  IMAD.HI.U32 R5, R3, R187, RZ ;  /* 0x000000bb03057227 */ /* 0x000fe200078e00ff */
[----:B------:R-:W-:-:S03]  /*8c20*/  IABS R184, R193 ;  /* 0x000000c100b87213 */ /* 0x000fc60000000000 */
        /* <DEDUP_REMOVED lines=8> */
[----:B------:R-:W-:-:S02]  /*8cb0*/  @!P4 IMAD.IADD R177, R177, 0x1, -R246 ;  /* 0x00000001b1b1c824 */ /* 0x000fc400078e0af6 */
[--C-:B------:R-:W-:Y:S01]  /*8cc0*/  @!P2 IMAD.IADD R181, R181, 0x1, -R246.reuse ;  /* 0x00000001b5b5a824 */ /* 0x100fe200078e0af6 */
[C---:B------:R-:W-:Y:S01]  /*8cd0*/  ISETP.GT.U32.AND P4, PT, R246.reuse, R182, PT ;  /* 0x000000b6f600720c */ /* 0x040fe20003f84070 */
[----:B------:R-:W-:Y:S01]  /*8ce0*/  IMAD R183, R246, R5, R187 ;  /* 0x00000005f6b77224 */ /* 0x000fe200078e02bb */
[----:B------:R-:W-:Y:S01]  /*8cf0*/  ISETP.GE.AND P2, PT, R190, RZ, PT ;  /* 0x000000ffbe00720c */ /* 0x000fe20003f46270 */
[----:B------:R-:W-:Y:S01]  /*8d00*/  @!P5 IMAD.MOV R177, RZ, RZ, -R177 ;  /* 0x000000ffffb1d224 */ /* 0x000fe200078e0ab1 */
[C---:B------:R-:W-:Y:S01]  /*8d10*/  ISETP.GT.U32.AND P5, PT, R246.reuse, R181, PT ;  /* 0x000000b5f600720c */ /* 0x040fe20003fa4070 */
[----:B------:R-:W-:Y:S01]  /*8d20*/  @!P6 IMAD.IADD R179, R179, 0x1, -R246 ;  /* 0x00000001b3b3e824 */ /* 0x000fe200078e0af6 */
[----:B------:R-:W-:Y:S01]  /*8d30*/  ISETP.GT.U32.AND P6, PT, R246, R183, PT ;  /* 0x000000b7f600720c */ /* 0x000fe20003fc4070 */
[----:B------:R-:W-:-:S04]  /*8d40*/  IMAD.HI.U32 R6, R3, R185, RZ ;  /* 0x000000b903067227 */ /* 0x000fc800078e00ff */
[----:B------:R-:W-:Y:S01]  /*8d50*/  @!P1 IMAD.IADD R178, R178, 0x1, -R246 ;  /* 0x00000001b2b29824 */ /* 0x000fe200078e0af6 */
[----:B------:R-:W-:Y:S01]  /*8d60*/  ISETP.GE.AND P1, PT, R188, RZ, PT ;  /* 0x000000ffbc00720c */ /* 0x000fe20003f26270 */
[----:B------:R-:W-:Y:S01]  /*8d70*/  IMAD.HI.U32 R5, R3, R184, RZ ;  /* 0x000000b803057227 */ /* 0x000fe200078e00ff */
[----:B------:R-:W-:-:S03]  /*8d80*/  LOP3.LUT R188, R4, 0x178, RZ, 0xfc, !PT ;  /* 0x0000017804bc7812 */ /* 0x000fc600078efcff */
[----:B------:R-:W-:Y:S01]  /*8d90*/  IMAD.MOV R6, RZ, RZ, -R6 ;  /* 0x000000ffff067224 */ /* 0x000fe200078e0a06 */
[----:B------:R-:W-:Y:S01]  /*8da0*/  IABS R187, R188 ;  /* 0x000000bc00bb7213 */ /* 0x000fe20000000000 */
[----:B------:R-:W-:Y:S01]  /*8db0*/  @!P0 IMAD.IADD R180, R180, 0x1, -R246 ;  /* 0x00000001b4b48824 */ /* 0x000fe200078e0af6 */
[----:B------:R-:W-:Y:S01]  /*8dc0*/  ISETP.GE.AND P0, PT, R189, RZ, PT ;  /* 0x000000ffbd00720c */ /* 0x000fe20003f06270 */
[----:B------:R-:W-:Y:S02]  /*8dd0*/  IMAD.MOV R5, RZ, RZ, -R5 ;  /* 0x000000ffff057224 */ /* 0x000fe400078e0a05 */
[----:B------:R-:W-:Y:S01]  /*8de0*/  IMAD R185, R246, R6, R185 ;  /* 0x00000006f6b97224 */ /* 0x000fe200078e02b9 */
[----:B------:R-:W-:Y:S01]  /*8df0*/  LOP3.LUT R6, R4, 0x176, RZ, 0xfc, !PT ;  /* 0x0000017604067812 */ /* 0x000fe200078efcff */
[C---:B------:R-:W-:Y:S02]  /*8e00*/  IMAD R184, R246.reuse, R5, R184 ;  /* 0x00000005f6b87224 */ /* 0x040fe400078e02b8 */
[--C-:B------:R-:W-:Y:S01]  /*8e10*/  @!P5 IMAD.IADD R181, R181, 0x1, -R246.reuse ;  /* 0x00000001b5b5d824 */ /* 0x100fe200078e0af6 */
[C---:B------:R-:W-:Y:S01]  /*8e20*/  ISETP.GT.U32.AND P5, PT, R246.reuse, R185, PT ;  /* 0x000000b9f600720c */ /* 0x040fe20003fa4070 */
[----:B------:R-:W-:Y:S01]  /*8e30*/  @!P6 IMAD.IADD R183, R183, 0x1, -R246 ;  /* 0x00000001b7b7e824 */ /* 0x000fe200078e0af6 */
[----:B------:R-:W-:Y:S01]  /*8e40*/  IABS R186, R6 ;  /* 0x0000000600ba7213 */ /* 0x000fe20000000000 */
[----:B------:R-:W-:Y:S01]  /*8e50*/  @!P1 IMAD.MOV R179, RZ, RZ, -R179 ;  /* 0x000000ffffb39224 */ /* 0x000fe200078e0ab3 */
[C---:B------:R-:W-:Y:S01]  /*8e60*/  ISETP.GT.U32.AND P1, PT, R246.reuse, R184, PT ;  /* 0x000000b8f600720c */ /* 0x040fe20003f24070 */
[----:B------:R-:W-:Y:S01]  /*8e70*/  @!P0 IMAD.MOV R180, RZ, RZ, -R180 ;  /* 0x000000ffffb48224 */ /* 0x000fe200078e0ab4 */
[----:B------:R-:W-:Y:S01]  /*8e80*/  ISETP.GT.U32.AND P6, PT, R246, R183, PT ;  /* 0x000000b7f600720c */ /* 0x000fe20003fc4070 */
[----:B------:R-:W-:Y:S01]  /*8e90*/  IMAD.HI.U32 R5, R3, R186, RZ ;  /* 0x000000ba03057227 */ /* 0x000fe200078e00ff */
[----:B------:R-:W-:-:S03]  /*8ea0*/  ISETP.GE.AND P0, PT, R192, RZ, PT ;  /* 0x000000ffc000720c */ /* 0x000fc60003f06270 */
[--C-:B------:R-:W-:Y:S01]  /*8eb0*/  @!P4 IMAD.IADD R182, R182, 0x1, -R246.reuse ;  /* 0x00000001b6b6c824 */ /* 0x100fe200078e0af6 */
[----:B------:R-:W-:Y:S01]  /*8ec0*/  ISETP.GE.AND P4, PT, R191, RZ, PT ;  /* 0x000000ffbf00720c */ /* 0x000fe20003f86270 */
[----:B------:R-:W-:Y:S02]  /*8ed0*/  @!P5 IMAD.IADD R185, R185, 0x1, -R246 ;  /* 0x00000001b9b9d824 */ /* 0x000fe400078e0af6 */
[----:B------:R-:W-:Y:S02]  /*8ee0*/  IMAD.MOV R5, RZ, RZ, -R5 ;  /* 0x000000ffff057224 */ /* 0x000fe400078e0a05 */
[----:B------:R-:W-:Y:S01]  /*8ef0*/  @!P3 IMAD.MOV R178, RZ, RZ, -R178 ;  /* 0x000000ffffb2b224 */ /* 0x000fe200078e0ab2 */
[----:B------:R-:W-:Y:S01]  /*8f00*/  ISETP.GT.U32.AND P3, PT, R246, R182, PT ;  /* 0x000000b6f600720c */ /* 0x000fe20003f64070 */
[--C-:B------:R-:W-:Y:S01]  /*8f10*/  @!P1 IMAD.IADD R184, R184, 0x1, -R246.reuse ;  /* 0x00000001b8b89824 */ /* 0x100fe200078e0af6 */
[----:B------:R-:W-:Y:S01]  /*8f20*/  ISETP.GE.AND P1, PT, R6, RZ, PT ;  /* 0x000000ff0600720c */ /* 0x000fe20003f26270 */
[----:B------:R-:W-:Y:S01]  /*8f30*/  @!P6 IMAD.IADD R183, R183, 0x1, -R246 ;  /* 0x00000001b7b7e824 */ /* 0x000fe200078e0af6 */
[C---:B------:R-:W-:Y:S01]  /*8f40*/  ISETP.GT.U32.AND P5, PT, R246.reuse, R185, PT ;  /* 0x000000b9f600720c */ /* 0x040fe20003fa4070 */
[----:B------:R-:W-:Y:S01]  /*8f50*/  IMAD R186, R246, R5, R186 ;  /* 0x00000005f6ba7224 */ /* 0x000fe200078e02ba */
[----:B------:R-:W-:Y:S01]  /*8f60*/  LOP3.LUT R5, R4, 0x17a, RZ, 0xfc, !PT ;  /* 0x0000017a04057812 */ /* 0x000fe200078efcff */
[----:B------:R-:W-:Y:S01]  /*8f70*/  IMAD.HI.U32 R6, R3, R187, RZ ;  /* 0x000000bb03067227 */ /* 0x000fe200078e00ff */
[----:B------:R-:W-:-:S02]  /*8f80*/  ISETP.GE.AND P6, PT, R194, RZ, PT ;  /* 0x000000ffc200720c */ /* 0x000fc40003fc6270 */
[----:B------:R-:W-:Y:S01]  /*8f90*/  IABS R194, R198 ;  /* 0x000000c600c27213 */ /* 0x000fe20000000000 */
[----:B------:R-:W-:Y:S01]  /*8fa0*/  @!P0 IMAD.MOV R183, RZ, RZ, -R183 ;  /* 0x000000ffffb78224 */ /* 0x000fe200078e0ab7 */
[C---:B------:R-:W-:Y:S01]  /*8fb0*/  ISETP.GT.U32.AND P0, PT, R246.reuse, R186, PT ;  /* 0x000000baf600720c */ /* 0x040fe20003f04070 */
[----:B------:R-:W-:Y:S02]  /*8fc0*/  IMAD.MOV R6, RZ, RZ, -R6 ;  /* 0x000000ffff067224 */ /* 0x000fe400078e0a06 */
[----:B------:R-:W-:Y:S01]  /*8fd0*/  @!P2 IMAD.MOV R181, RZ, RZ, -R181 ;  /* 0x000000ffffb5a224 */ /* 0x000fe200078e0ab5 */
[C---:B------:R-:W-:Y:S01]  /*8fe0*/  ISETP.GT.U32.AND P2, PT, R246.reuse, R184, PT ;  /* 0x000000b8f600720c */ /* 0x040fe20003f44070 */
[----:B------:R-:W-:Y:S01]  /*8ff0*/  IMAD R187, R246, R6, R187 ;  /* 0x00000006f6bb7224 */ /* 0x000fe200078e02bb */
[----:B------:R-:W-:Y:S01]  /*9000*/  LOP3.LUT R6, R4, 0x17c, RZ, 0xfc, !PT ;  /* 0x0000017c04067812 */ /* 0x000fe200078efcff */
[--C-:B------:R-:W-:Y:S01]  /*9010*/  @!P3 IMAD.IADD R182, R182, 0x1, -R246.reuse ;  /* 0x00000001b6b6b824 */ /* 0x100fe200078e0af6 */
[----:B------:R-:W-:Y:S01]  /*9020*/  ISETP.GE.AND P3, PT, R193, RZ, PT ;  /* 0x000000ffc100720c */ /* 0x000fe20003f66270 */
[----:B------:R-:W-:Y:S01]  /*9030*/  @!P5 IMAD.IADD R185, R185, 0x1, -R246 ;  /* 0x00000001b9b9d824 */ /* 0x000fe200078e0af6 */
[----:B------:R-:W-:Y:S01]  /*9040*/  ISETP.GT.U32.AND P5, PT, R246, R187, PT ;  /* 0x000000bbf600720c */ /* 0x000fe20003fa4070 */
[----:B------:R-:W-:Y:S01]  /*9050*/  @!P4 IMAD.MOV R182, RZ, RZ, -R182 ;  /* 0x000000ffffb6c224 */ /* 0x000fe200078e0ab6 */
[----:B------:R-:W-:Y:S01]  /*9060*/  ISETP.GE.AND P4, PT, R188, RZ, PT ;  /* 0x000000ffbc00720c */ /* 0x000fe20003f86270 */
[--C-:B------:R-:W-:Y:S01]  /*9070*/  @!P0 IMAD.IADD R186, R186, 0x1, -R246.reuse ;  /* 0x00000001baba8824 */ /* 0x100fe200078e0af6 */
[----:B------:R-:W-:Y:S01]  /*9080*/  IABS R188, R5 ;  /* 0x0000000500bc7213 */ /* 0x000fe20000000000 */
[----:B------:R-:W-:Y:S01]  /*9090*/  @!P6 IMAD.MOV R185, RZ, RZ, -R185 ;  /* 0x000000ffffb9e224 */ /* 0x000fe200078e0ab9 */
[----:B------:R-:W-:Y:S01]  /*90a0*/  LOP3.LUT R193, R4, 0x17e, RZ, 0xfc, !PT ;  /* 0x0000017e04c17812 */ /* 0x000fe200078efcff */
[----:B------:R-:W-:Y:S01]  /*90b0*/  @!P2 IMAD.IADD R184, R184, 0x1, -R246 ;  /* 0x00000001b8b8a824 */ /* 0x000fe200078e0af6 */
[----:B------:R-:W-:Y:S01]  /*90c0*/  ISETP.GE.AND P2, PT, R5, RZ, PT ;  /* 0x000000ff0500720c */ /* 0x000fe20003f46270 */
[----:B------:R-:W-:Y:S01]  /*90d0*/  IMAD.HI.U32 R5, R3, R188, RZ ;  /* 0x000000bc03057227 */ /* 0x000fe200078e00ff */
[----:B------:R-:W-:-:S02]  /*90e0*/  IABS R190, R6 ;  /* 0x0000000600be7213 */ /* 0x000fc40000000000 */
[----:B------:R-:W-:Y:S01]  /*90f0*/  IABS R192, R193 ;  /* 0x000000c100c07213 */ /* 0x000fe20000000000 */
[----:B------:R-:W-:Y:S01]  /*9100*/  @!P3 IMAD.MOV R184, RZ, RZ, -R184 ;  /* 0x000000ffffb8b224 */ /* 0x000fe200078e0ab8 */
[----:B------:R-:W-:Y:S01]  /*9110*/  ISETP.GT.U32.AND P0, PT, R246, R186, PT ;  /* 0x000000baf600720c */ /* 0x000fe20003f04070 */
[----:B------:R-:W-:Y:S01]  /*9120*/  @!P5 IMAD.IADD R187, R187, 0x1, -R246 ;  /* 0x00000001bbbbd824 */ /* 0x000fe200078e0af6 */
[----:B------:R-:W-:Y:S01]  /*9130*/  ISETP.GE.AND P3, PT, R6, RZ, PT ;  /* 0x000000ff0600720c */ /* 0x000fe20003f66270 */
[----:B------:R-:W-:Y:S01]  /*9140*/  IMAD.HI.U32 R6, R3, R190, RZ ;  /* 0x000000be03067227 */ /* 0x000fe200078e00ff */
[----:B------:R-:W-:Y:S02]  /*9150*/  ISETP.GE.AND P6, PT, R193, RZ, PT ;  /* 0x000000ffc100720c */ /* 0x000fe40003fc6270 */
[----:B------:R-:W-:Y:S01]  /*9160*/  ISETP.GT.U32.AND P5, PT, R246, R187, PT ;  /* 0x000000bbf600720c */ /* 0x000fe20003fa4070 */
[----:B------:R-:W-:Y:S02]  /*9170*/  IMAD.MOV R5, RZ, RZ, -R5 ;  /* 0x000000ffff057224 */ /* 0x000fe400078e0a05 */
[----:B------:R-:W-:-:S04]  /*9180*/  IMAD.HI.U32 R189, R3, R192, RZ ;  /* 0x000000c003bd7227 */ /* 0x000fc800078e00ff */
[----:B------:R-:W-:Y:S01]  /*9190*/  IMAD.MOV R191, RZ, RZ, -R6 ;  /* 0x000000ffffbf7224 */ /* 0x000fe200078e0a06 */
[----:B------:R-:W-:Y:S01]  /*91a0*/  LOP3.LUT R6, R4, 0x180, RZ, 0xfc, !PT ;  /* 0x0000018004067812 */ /* 0x000fe200078efcff */
[C---:B------:R-:W-:Y:S02]  /*91b0*/  IMAD R188, R246.reuse, R5, R188 ;  /* 0x00000005f6bc7224 */ /* 0x040fe400078e02bc */
[----:B------:R-:W-:Y:S02]  /*91c0*/  IMAD.MOV R5, RZ, RZ, -R189 ;  /* 0x000000ffff057224 */ /* 0x000fe400078e0abd */
[----:B------:R-:W-:Y:S01]  /*91d0*/  IMAD R189, R246, R191, R190 ;  /* 0x000000bff6bd7224 */ /* 0x000fe200078e02be */
[----:B------:R-:W-:Y:S01]  /*91e0*/  IABS R191, R6 ;  /* 0x0000000600bf7213 */ /* 0x000fe20000000000 */
[----:B------:R-:W-:Y:S01]  /*91f0*/  @!P0 IMAD.IADD R186, R186, 0x1, -R246 ;  /* 0x00000001baba8824 */ /* 0x000fe200078e0af6 */
[C---:B------:R-:W-:Y:S01]  /*9200*/  ISETP.GT.U32.AND P0, PT, R246.reuse, R188, PT ;  /* 0x000000bcf600720c */ /* 0x040fe20003f04070 */
[----:B------:R-:W-:Y:S01]  /*9210*/  IMAD R190, R246, R5, R192 ;  /* 0x00000005f6be7224 */ /* 0x000fe200078e02c0 */
[----:B------:R-:W-:Y:S01]  /*9220*/  IABS R192, R197 ;  /* 0x000000c500c07213 */ /* 0x000fe20000000000 */
[----:B------:R-:W-:-:S02]  /*9230*/  @!P1 IMAD.MOV R186, RZ, RZ, -R186 ;  /* 0x000000ffffba9224 */ /* 0x000fc400078e0aba */
[----:B------:R-:W-:Y:S01]  /*9240*/  @!P5 IMAD.IADD R187, R187, 0x1, -R246 ;  /* 0x00000001bbbbd824 */ /* 0x000fe200078e0af6 */
[C---:B------:R-:W-:Y:S01]  /*9250*/  ISETP.GT.U32.AND P1, PT, R246.reuse, R190, PT ;  /* 0x000000bef600720c */ /* 0x040fe20003f24070 */
[----:B------:R-:W-:Y:S01]  /*9260*/  IMAD.HI.U32 R5, R3, R191, RZ ;  /* 0x000000bf03057227 */ /* 0x000fe200078e00ff */
[----:B------:R-:W-:-:S03]  /*9270*/  ISETP.GT.U32.AND P5, PT, R246, R189, PT ;  /* 0x000000bdf600720c */ /* 0x000fc60003fa4070 */
[----:B------:R-:W-:Y:S02]  /*9280*/  IMAD.MOV R5, RZ, RZ, -R5 ;  /* 0x000000ffff057224 */ /* 0x000fe400078e0a05 */
[--C-:B------:R-:W-:Y:S02]  /*9290*/  @!P0 IMAD.IADD R188, R188, 0x1, -R246.reuse ;  /* 0x00000001bcbc8824 */ /* 0x100fe400078e0af6 */
[C---:B------:R-:W-:Y:S02]  /*92a0*/  IMAD R191, R246.reuse, R5, R191 ;  /* 0x00000005f6bf7224 */ /* 0x040fe400078e02bf */
[----:B------:R-:W-:Y:S01]  /*92b0*/  @!P4 IMAD.MOV R187, RZ, RZ, -R187 ;  /* 0x000000ffffbbc224 */ /* 0x000fe200078e0abb */
[----:B------:R-:W-:Y:S01]  /*92c0*/  ISETP.GT.U32.AND P0, PT, R246, R188, PT ;  /* 0x000000bcf600720c */ /* 0x000fe20003f04070 */
[----:B------:R-:W-:Y:S01]  /*92d0*/  @!P1 IMAD.IADD R190, R190, 0x1, -R246 ;  /* 0x00000001bebe9824 */ /* 0x000fe200078e0af6 */
[----:B------:R-:W-:Y:S01]  /*92e0*/  ISETP.GE.AND P4, PT, R6, RZ, PT ;  /* 0x000000ff0600720c */ /* 0x000fe20003f86270 */
[----:B------:R-:W-:-:S03]  /*92f0*/  IMAD.HI.U32 R5, R3, R192, RZ ;  /* 0x000000c003057227 */ /* 0x000fc600078e00ff */
[----:B------:R-:W-:Y:S01]  /*9300*/  ISETP.GT.U32.AND P1, PT, R246, R190, PT ;  /* 0x000000bef600720c */ /* 0x000fe20003f24070 */
[----:B------:R-:W-:Y:S02]  /*9310*/  @!P5 IMAD.IADD R189, R189, 0x1, -R246 ;  /* 0x00000001bdbdd824 */ /* 0x000fe400078e0af6 */
[----:B------:R-:W-:-:S03]  /*9320*/  IMAD.HI.U32 R6, R3, R194, RZ ;  /* 0x000000c203067227 */ /* 0x000fc600078e00ff */
        /* <DEDUP_REMOVED lines=11> */
[----:B------:R-:W-:-:S02]  /*93e0*/  IMAD R194, R246, R5, R196 ;  /* 0x00000005f6c27224 */ /* 0x000fc400078e02c4 */
[--C-:B------:R-:W-:Y:S01]  /*93f0*/  @!P1 IMAD.IADD R190, R190, 0x1, -R246.reuse ;  /* 0x00000001bebe9824 */ /* 0x100fe200078e0af6 */
[C---:B------:R-:W-:Y:S01]  /*9400*/  ISETP.GT.U32.AND P1, PT, R246.reuse, R193, PT ;  /* 0x000000c1f600720c */ /* 0x040fe20003f24070 */
[----:B------:R-:W-:Y:S01]  /*9410*/  @!P5 IMAD.IADD R189, R189, 0x1, -R246 ;  /* 0x00000001bdbdd824 */ /* 0x000fe200078e0af6 */
[----:B------:R-:W-:Y:S01]  /*9420*/  ISETP.GE.AND P5, PT, R197, RZ, PT ;  /* 0x000000ffc500720c */ /* 0x000fe20003fa6270 */
[----:B------:R-:W-:Y:S01]  /*9430*/  @!P6 IMAD.MOV R190, RZ, RZ, -R190 ;  /* 0x000000ffffbee224 */ /* 0x000fe200078e0abe */
[----:B------:R-:W-:Y:S01]  /*9440*/  ISETP.GT.U32.AND P6, PT, R246, R194, PT ;  /* 0x000000c2f600720c */ /* 0x000fe20003fc4070 */
[----:B------:R-:W-:Y:S01]  /*9450*/  @!P3 IMAD.MOV R189, RZ, RZ, -R189 ;  /* 0x000000ffffbdb224 */ /* 0x000fe200078e0abd */
[----:B------:R-:W-:Y:S01]  /*9460*/  ISETP.GE.AND P3, PT, R198, RZ, PT ;  /* 0x000000ffc600720c */ /* 0x000fe20003f66270 */
[----:B------:R-:W-:Y:S01]  /*9470*/  IMAD.HI.U32 R5, R3, R195, RZ ;  /* 0x000000c303057227 */ /* 0x000fe200078e00ff */
[----:B------:R-:W-:Y:S02]  /*9480*/  LOP3.LUT R198, R4, 0x18a, RZ, 0xfc, !PT ;  /* 0x0000018a04c67812 */ /* 0x000fe400078efcff */
[----:B------:R-:W-:Y:S01]  /*9490*/  IABS R197, R201 ;  /* 0x000000c900c57213 */ /* 0x000fe20000000000 */
[--C-:B------:R-:W-:Y:S01]  /*94a0*/  @!P0 IMAD.IADD R191, R191, 0x1, -R246.reuse ;  /* 0x00000001bfbf8824 */ /* 0x100fe200078e0af6 */
[----:B------:R-:W-:Y:S01]  /*94b0*/  ISETP.GT.U32.AND P0, PT, R246, R192, PT ;  /* 0x000000c0f600720c */ /* 0x000fe20003f04070 */
[----:B------:R-:W-:Y:S01]  /*94c0*/  @!P1 IMAD.IADD R193, R193, 0x1, -R246 ;  /* 0x00000001c1c19824 */ /* 0x000fe200078e0af6 */
[----:B------:R-:W-:Y:S01]  /*94d0*/  IABS R196, R198 ;  /* 0x000000c600c47213 */ /* 0x000fe20000000000 */
[----:B------:R-:W-:-:S02]  /*94e0*/  IMAD.MOV R5, RZ, RZ, -R5 ;  /* 0x000000ffff057224 */ /* 0x000fc400078e0a05 */
[----:B------:R-:W-:Y:S01]  /*94f0*/  @!P2 IMAD.MOV R188, RZ, RZ, -R188 ;  /* 0x000000ffffbca224 */ /* 0x000fe200078e0abc */
[----:B------:R-:W-:Y:S01]  /*9500*/  ISETP.GT.U32.AND P2, PT, R246, R191, PT ;  /* 0x000000bff600720c */ /* 0x000fe20003f44070 */
[----:B------:R-:W-:Y:S01]  /*9510*/  @!P6 IMAD.IADD R194, R194, 0x1, -R246 ;  /* 0x00000001c2c2e824 */ /* 0x000fe200078e0af6 */
[C---:B------:R-:W-:Y:S01]  /*9520*/  ISETP.GT.U32.AND P6, PT, R246.reuse, R193, PT ;  /* 0x000000c1f600720c */ /* 0x040fe20003fc4070 */
[----:B------:R-:W-:Y:S02]  /*9530*/  IMAD R195, R246, R5, R195 ;  /* 0x00000005f6c37224 */ /* 0x000fe400078e02c3 */
[----:B------:R-:W-:-:S04]  /*9540*/  IMAD.HI.U32 R5, R3, R196, RZ ;  /* 0x000000c403057227 */ /* 0x000fc800078e00ff */
[----:B------:R-:W-:Y:S02]  /*9550*/  IMAD.MOV R5, RZ, RZ, -R5 ;  /* 0x000000ffff057224 */ /* 0x000fe400078e0a05 */
[----:B------:R-:W-:Y:S01]  /*9560*/  @!P0 IMAD.IADD R192, R192, 0x1, -R246 ;  /* 0x00000001c0c08824 */ /* 0x000fe200078e0af6 */
[----:B------:R-:W-:Y:S01]  /*9570*/  ISETP.GE.AND P0, PT, R6, RZ, PT ;  /* 0x000000ff0600720c */ /* 0x000fe20003f06270 */
[C---:B------:R-:W-:Y:S02]  /*9580*/  IMAD R196, R246.reuse, R5, R196 ;  /* 0x00000005f6c47224 */ /* 0x040fe400078e02c4 */
[--C-:B------:R-:W-:Y:S01]  /*9590*/  @!P2 IMAD.IADD R191, R191, 0x1, -R246.reuse ;  /* 0x00000001bfbfa824 */ /* 0x100fe200078e0af6 */
[C---:B------:R-:W-:Y:S01]  /*95a0*/  ISETP.GT.U32.AND P1, PT, R246.reuse, R192, PT ;  /* 0x000000c0f600720c */ /* 0x040fe20003f24070 */
[----:B------:R-:W-:Y:S01]  /*95b0*/  @!P6 IMAD.IADD R193, R193, 0x1, -R246 ;  /* 0x00000001c1c1e824 */ /* 0x000fe200078e0af6 */
[C---:B------:R-:W-:Y:S01]  /*95c0*/  ISETP.GT.U32.AND P6, PT, R246.reuse, R196, PT ;  /* 0x000000c4f600720c */ /* 0x040fe20003fc4070 */
[----:B------:R-:W-:Y:S01]  /*95d0*/  @!P4 IMAD.MOV R191, RZ, RZ, -R191 ;  /* 0x000000ffffbfc224 */ /* 0x000fe200078e0abf */
[----:B------:R-:W-:Y:S01]  /*95e0*/  ISETP.GT.U32.AND P4, PT, R246, R194, PT ;  /* 0x000000c2f600720c */ /* 0x000fe20003f84070 */
[----:B------:R-:W-:Y:S01]  /*95f0*/  IMAD.HI.U32 R5, R3, R197, RZ ;  /* 0x000000c503057227 */ /* 0x000fe200078e00ff */
[----:B------:R-:W-:-:S02]  /*9600*/  ISETP.GE.AND P2, PT, R199, RZ, PT ;  /* 0x000000ffc700720c */ /* 0x000fc40003f46270 */
[----:B------:R-:W-:Y:S01]  /*9610*/  IABS R199, R202 ;  /* 0x000000ca00c77213 */ /* 0x000fe20000000000 */
[----:B------:R-:W-:Y:S02]  /*9620*/  IMAD.MOV R5, RZ, RZ, -R5 ;  /* 0x000000ffff057224 */ /* 0x000fe400078e0a05 */
[----:B------:R-:W-:Y:S02]  /*9630*/  @!P3 IMAD.MOV R193, RZ, RZ, -R193 ;  /* 0x000000ffffc1b224 */ /* 0x000fe400078e0ac1 */
[--C-:B------:R-:W-:Y:S01]  /*9640*/  @!P1 IMAD.IADD R192, R192, 0x1, -R246.reuse ;  /* 0x00000001c0c09824 */ /* 0x100fe200078e0af6 */
[----:B------:R-:W-:Y:S01]  /*9650*/  ISETP.GT.U32.AND P1, PT, R246, R195, PT ;  /* 0x000000c3f600720c */ /* 0x000fe20003f24070 */
[----:B------:R-:W-:Y:S02]  /*9660*/  @!P6 IMAD.IADD R196, R196, 0x1, -R246 ;  /* 0x00000001c4c4e824 */ /* 0x000fe400078e0af6 */
[----:B------:R-:W-:-:S04]  /*9670*/  IMAD.HI.U32 R6, R3, R199, RZ ;  /* 0x000000c703067227 */ /* 0x000fc800078e00ff */
[----:B------:R-:W-:Y:S01]  /*9680*/  @!P4 IMAD.IADD R194, R194, 0x1, -R246 ;  /* 0x00000001c2c2c824 */ /* 0x000fe200078e0af6 */
[----:B------:R-:W-:Y:S01]  /*9690*/  ISETP.GE.AND P4, PT, R198, RZ, PT ;  /* 0x000000ffc600720c */ /* 0x000fe20003f86270 */
[----:B------:R-:W-:Y:S01]  /*96a0*/  @!P5 IMAD.MOV R192, RZ, RZ, -R192 ;  /* 0x000000ffffc0d224 */ /* 0x000fe200078e0ac0 */
[----:B------:R-:W-:Y:S01]  /*96b0*/  ISETP.GT.U32.AND P5, PT, R246, R196, PT ;  /* 0x000000c4f600720c */ /* 0x000fe20003fa4070 */
[----:B------:R-:W-:-:S04]  /*96c0*/  IMAD.HI.U32 R198, R3, R200, RZ ;  /* 0x000000c803c67227 */ /* 0x000fc800078e00ff */
[----:B------:R-:W-:Y:S02]  /*96d0*/  IMAD.MOV R6, RZ, RZ, -R6 ;  /* 0x000000ffff067224 */ /* 0x000fe400078e0a06 */
[C---:B------:R-:W-:Y:S02]  /*96e0*/  IMAD R197, R246.reuse, R5, R197 ;  /* 0x00000005f6c57224 */ /* 0x040fe400078e02c5 */
[----:B------:R-:W-:Y:S02]  /*96f0*/  IMAD.MOV R5, RZ, RZ, -R198 ;  /* 0x000000ffff057224 */ /* 0x000fe400078e0ac6 */
[C---:B------:R-:W-:Y:S01]  /*9700*/  IMAD R198, R246.reuse, R6, R199 ;  /* 0x00000006f6c67224 */ /* 0x040fe200078e02c7 */
[C---:B------:R-:W-:Y:S01]  /*9710*/  ISETP.GT.U32.AND P3, PT, R246.reuse, R197, PT ;  /* 0x000000c5f600720c */ /* 0x040fe20003f64070 */
[C---:B------:R-:W-:Y:S01]  /*9720*/  IMAD R199, R246.reuse, R5, R200 ;  /* 0x00000005f6c77224 */ /* 0x040fe200078e02c8 */
[----:B------:R-:W-:Y:S01]  /*9730*/  IABS R200, R204 ;  /* 0x000000cc00c87213 */ /* 0x000fe20000000000 */
[----:B------:R-:W-:Y:S01]  /*9740*/  @!P2 IMAD.MOV R194, RZ, RZ, -R194 ;  /* 0x000000ffffc2a224 */ /* 0x000fe200078e0ac2 */
[----:B------:R-:W-:Y:S01]  /*9750*/  ISETP.GT.U32.AND P2, PT, R246, R198, PT ;  /* 0x000000c6f600720c */ /* 0x000fe20003f44070 */
[--C-:B------:R-:W-:Y:S01]  /*9760*/  @!P5 IMAD.IADD R196, R196, 0x1, -R246.reuse ;  /* 0x00000001c4c4d824 */ /* 0x100fe200078e0af6 */
[----:B------:R-:W-:Y:S01]  /*9770*/  ISETP.GT.U32.AND P5, PT, R246, R199, PT ;  /* 0x000000c7f600720c */ /* 0x000fe20003fa4070 */
[----:B------:R-:W-:Y:S01]  /*9780*/  @!P1 IMAD.IADD R195, R195, 0x1, -R246 ;  /* 0x00000001c3c39824 */ /* 0x000fe200078e0af6 */
[----:B------:R-:W-:Y:S01]  /*9790*/  IABS R6, R205 ;  /* 0x000000cd00067213 */ /* 0x000fe20000000000 */
[----:B------:R-:W-:Y:S01]  /*97a0*/  IMAD.HI.U32 R5, R3, R200, RZ ;  /* 0x000000c803057227 */ /* 0x000fe200078e00ff */
[----:B------:R-:W-:-:S02]  /*97b0*/  ISETP.GE.AND P1, PT, R201, RZ, PT ;  /* 0x000000ffc900720c */ /* 0x000fc40003f26270 */
[----:B------:R-:W-:Y:S01]  /*97c0*/  ISETP.GT.U32.AND P6, PT, R246, R195, PT ;  /* 0x000000c3f600720c */ /* 0x000fe20003fc4070 */
[----:B------:R-:W-:Y:S02]  /*97d0*/  IMAD.MOV R201, RZ, RZ, -R5 ;  /* 0x000000ffffc97224 */ /* 0x000fe400078e0a05 */
[----:B------:R-:W-:-:S04]  /*97e0*/  IMAD.HI.U32 R5, R3, R6, RZ ;  /* 0x0000000603057227 */ /* 0x000fc800078e00ff */
[--C-:B------:R-:W-:Y:S02]  /*97f0*/  @!P2 IMAD.IADD R198, R198, 0x1, -R246.reuse ;  /* 0x00000001c6c6a824 */ /* 0x100fe400078e0af6 */
[--C-:B------:R-:W-:Y:S02]  /*9800*/  @!P5 IMAD.IADD R199, R199, 0x1, -R246.reuse ;  /* 0x00000001c7c7d824 */ /* 0x100fe400078e0af6 */
[--C-:B------:R-:W-:Y:S01]  /*9810*/  @!P3 IMAD.IADD R197, R197, 0x1, -R246.reuse ;  /* 0x00000001c5c5b824 */ /* 0x100fe200078e0af6 */
[----:B------:R-:W-:Y:S01]  /*9820*/  ISETP.GT.U32.AND P5, PT, R246, R198, PT ;  /* 0x000000c6f600720c */ /* 0x000fe20003fa4070 */
[----:B------:R-:W-:Y:S01]  /*9830*/  IMAD.MOV R5, RZ, RZ, -R5 ;  /* 0x000000ffff057224 */ /* 0x000fe200078e0a05 */
[----:B------:R-:W-:Y:S01]  /*9840*/  ISETP.GE.AND P3, PT, R203, RZ, PT ;  /* 0x000000ffcb00720c */ /* 0x000fe20003f66270 */
[----:B------:R-:W-:Y:S01]  /*9850*/  @!P6 IMAD.IADD R195, R195, 0x1, -R246 ;  /* 0x00000001c3c3e824 */ /* 0x000fe200078e0af6 */
[----:B------:R-:W-:Y:S01]  /*9860*/  ISETP.GE.AND P6, PT, R202, RZ, PT ;  /* 0x000000ffca00720c */ /* 0x000fe20003fc6270 */
[C---:B------:R-:W-:Y:S01]  /*9870*/  IMAD R200, R246.reuse, R201, R200 ;  /* 0x000000c9f6c87224 */ /* 0x040fe200078e02c8 */
[C---:B------:R-:W-:Y:S01]  /*9880*/  ISETP.GT.U32.AND P2, PT, R246.reuse, R197, PT ;  /* 0x000000c5f600720c */ /* 0x040fe20003f44070 */
[C---:B------:R-:W-:Y:S01]  /*9890*/  IMAD R201, R246.reuse, R5, R6 ;  /* 0x00000005f6c97224 */ /* 0x040fe200078e0206 */
[----:B------:R-:W-:Y:S01]  /*98a0*/  IABS R202, R206 ;  /* 0x000000ce00ca7213 */ /* 0x000fe20000000000 */
[----:B------:R-:W-:Y:S01]  /*98b0*/  @!P0 IMAD.MOV R195, RZ, RZ, -R195 ;  /* 0x000000ffffc38224 */ /* 0x000fe200078e0ac3 */
[----:B------:R-:W-:Y:S01]  /*98c0*/  ISETP.GT.U32.AND P0, PT, R246, R199, PT ;  /* 0x000000c7f600720c */ /* 0x000fe20003f04070 */
[----:B------:R-:W-:Y:S01]  /*98d0*/  @!P4 IMAD.MOV R196, RZ, RZ, -R196 ;  /* 0x000000ffffc4c224 */ /* 0x000fe200078e0ac4 */
[----:B------:R-:W-:Y:S01]  /*98e0*/  IABS R6, R207 ;  /* 0x000000cf00067213 */ /* 0x000fe20000000000 */
[----:B------:R-:W-:-:S04]  /*98f0*/  IMAD.HI.U32 R5, R3, R202, RZ ;  /* 0x000000ca03057227 */ /* 0x000fc800078e00ff */
[--C-:B------:R-:W-:Y:S01]  /*9900*/  @!P5 IMAD.IADD R198, R198, 0x1, -R246.reuse ;  /* 0x00000001c6c6d824 */ /* 0x100fe200078e0af6 */
[C---:B------:R-:W-:Y:S01]  /*9910*/  ISETP.GT.U32.AND P5, PT, R246.reuse, R201, PT ;  /* 0x000000c9f600720c */ /* 0x040fe20003fa4070 */
[----:B------:R-:W-:Y:S02]  /*9920*/  IMAD.MOV R203, RZ, RZ, -R5 ;  /* 0x000000ffffcb7224 */ /* 0x000fe400078e0a05 */
[----:B------:R-:W-:Y:S01]  /*9930*/  @!P2 IMAD.IADD R197, R197, 0x1, -R246 ;  /* 0x00000001c5c5a824 */ /* 0x000fe200078e0af6 */
[C---:B------:R-:W-:Y:S01]  /*9940*/  ISETP.GT.U32.AND P2, PT, R246.reuse, R200, PT ;  /* 0x000000c8f600720c */ /* 0x040fe20003f44070 */
[C---:B------:R-:W-:Y:S02]  /*9950*/  IMAD R202, R246.reuse, R203, R202 ;  /* 0x000000cbf6ca7224 */ /* 0x040fe400078e02ca */
[----:B------:R-:W-:Y:S02]  /*9960*/  @!P1 IMAD.MOV R197, RZ, RZ, -R197 ;  /* 0x000000ffffc59224 */ /* 0x000fe400078e0ac5 */
[----:B------:R-:W-:Y:S01]  /*9970*/  @!P0 IMAD.IADD R199, R199, 0x1, -R246 ;  /* 0x00000001c7c78824 */ /* 0x000fe200078e0af6 */
[----:B------:R-:W-:Y:S01]  /*9980*/  ISETP.GT.U32.AND P1, PT, R246, R202, PT ;  /* 0x000000caf600720c */ /* 0x000fe20003f24070 */
[----:B------:R-:W-:Y:S01]  /*9990*/  IMAD.HI.U32 R5, R3, R6, RZ ;  /* 0x0000000603057227 */ /* 0x000fe200078e00ff */
[----:B------:R-:W-:-:S02]  /*99a0*/  ISETP.GE.AND P0, PT, R204, RZ, PT ;  /* 0x000000ffcc00720c */ /* 0x000fc40003f06270 */
[----:B------:R-:W-:Y:S01]  /*99b0*/  IABS R204, R208 ;  /* 0x000000d000cc7213 */ /* 0x000fe20000000000 */
[--C-:B------:R-:W-:Y:S02]  /*99c0*/  @!P5 IMAD.IADD R201, R201, 0x1, -R246.reuse ;  /* 0x00000001c9c9d824 */ /* 0x100fe400078e0af6 */
[----:B------:R-:W-:Y:S01]  /*99d0*/  @!P2 IMAD.IADD R200, R200, 0x1, -R246 ;  /* 0x00000001c8c8a824 */ /* 0x000fe200078e0af6 */
[----:B------:R-:W-:Y:S01]  /*99e0*/  ISETP.GE.AND P2, PT, R205, RZ, PT ;  /* 0x000000ffcd00720c */ /* 0x000fe20003f46270 */
[----:B------:R-:W-:Y:S01]  /*99f0*/  IMAD.MOV R203, RZ, RZ, -R5 ;  /* 0x000000ffffcb7224 */ /* 0x000fe200078e0a05 */
[C---:B------:R-:W-:Y:S01]  /*9a00*/  ISETP.GT.U32.AND P5, PT, R246.reuse, R201, PT ;  /* 0x000000c9f600720c */ /* 0x040fe20003fa4070 */
[----:B------:R-:W-:Y:S01]  /*9a10*/  IMAD.HI.U32 R5, R3, R204, RZ ;  /* 0x000000cc03057227 */ /* 0x000fe200078e00ff */
[----:B------:R-:W-:-:S03]  /*9a20*/  ISETP.GT.U32.AND P4, PT, R246, R200, PT ;  /* 0x000000c8f600720c */ /* 0x000fc60003f84070 */
[----:B------:R-:W-:Y:S01]  /*9a30*/  IMAD R203, R246, R203, R6 ;  /* 0x000000cbf6cb7224 */ /* 0x000fe200078e0206 */
[----:B------:R-:W-:Y:S01]  /*9a40*/  LOP3.LUT R6, R4, 0x19c, RZ, 0xfc, !PT ;  /* 0x0000019c04067812 */ /* 0x000fe200078efcff */
[----:B------:R-:W-:Y:S02]  /*9a50*/  @!P1 IMAD.IADD R202, R202, 0x1, -R246 ;  /* 0x00000001caca9824 */ /* 0x000fe400078e0af6 */
[----:B------:R-:W-:Y:S01]  /*9a60*/  IMAD.MOV R5, RZ, RZ, -R5 ;  /* 0x000000ffff057224 */ /* 0x000fe200078e0a05 */
[----:B------:R-:W-:Y:S01]  /*9a70*/  IABS R205, R6 ;  /* 0x0000000600cd7213 */ /* 0x000fe20000000000 */
[----:B------:R-:W-:Y:S01]  /*9a80*/  @!P6 IMAD.MOV R198, RZ, RZ, -R198 ;  /* 0x000000ffffc6e224 */ /* 0x000fe200078e0ac6 */
[----:B------:R-:W-:Y:S01]  /*9a90*/  ISETP.GT.U32.AND P1, PT, R246, R202, PT ;  /* 0x000000caf600720c */ /* 0x000fe20003f24070 */
[----:B------:R-:W-:Y:S01]  /*9aa0*/  @!P5 IMAD.IADD R201, R201, 0x1, -R246 ;  /* 0x00000001c9c9d824 */ /* 0x000fe200078e0af6 */
[----:B------:R-:W-:Y:S01]  /*9ab0*/  ISETP.GE.AND P6, PT, R206, RZ, PT ;  /* 0x000000ffce00720c */ /* 0x000fe20003fc6270 */
[C---:B------:R-:W-:Y:S01]  /*9ac0*/  IMAD R204, R246.reuse, R5, R204 ;  /* 0x00000005f6cc7224 */ /* 0x040fe200078e02cc */
[----:B------:R-:W-:Y:S01]  /*9ad0*/  ISETP.GT.U32.AND P5, PT, R246, R203, PT ;  /* 0x000000cbf600720c */ /* 0x000fe20003fa4070 */
[----:B------:R-:W-:-:S04]  /*9ae0*/  IMAD.HI.U32 R5, R3, R205, RZ ;  /* 0x000000cd03057227 */ /* 0x000fc800078e00ff */
[----:B------:R-:W-:Y:S01]  /*9af0*/  @!P2 IMAD.MOV R201, RZ, RZ, -R201 ;  /* 0x000000ffffc9a224 */ /* 0x000fe200078e0ac9 */
[----:B------:R-:W-:Y:S01]  /*9b00*/  ISETP.GT.U32.AND P2, PT, R246, R204, PT ;  /* 0x000000ccf600720c */ /* 0x000fe20003f44070 */
[----:B------:R-:W-:Y:S02]  /*9b10*/  IMAD.MOV R5, RZ, RZ, -R5 ;  /* 0x000000ffff057224 */ /* 0x000fe400078e0a05 */
[--C-:B------:R-:W-:Y:S01]  /*9b20*/  @!P4 IMAD.IADD R200, R200, 0x1, -R246.reuse ;  /* 0x00000001c8c8c824 */ /* 0x100fe200078e0af6 */
[----:B------:R-:W-:Y:S01]  /*9b30*/  ISETP.GE.AND P4, PT, R208, RZ, PT ;  /* 0x000000ffd000720c */ /* 0x000fe20003f86270 */
[----:B------:R-:W-:Y:S01]  /*9b40*/  @!P1 IMAD.IADD R202, R202, 0x1, -R246 ;  /* 0x00000001caca9824 */ /* 0x000fe200078e0af6 */
[----:B------:R-:W-:Y:S01]  /*9b50*/  IABS R208, R210 ;  /* 0x000000d200d07213 */ /* 0x000fe20000000000 */
[----:B------:R-:W-:Y:S02]  /*9b60*/  IMAD R205, R246, R5, R205 ;  /* 0x00000005f6cd7224 */ /* 0x000fe400078e02cd */
[----:B------:R-:W-:Y:S01]  /*9b70*/  @!P0 IMAD.MOV R200, RZ, RZ, -R200 ;  /* 0x000000ffffc88224 */ /* 0x000fe200078e0ac8 */
[----:B------:R-:W-:Y:S01]  /*9b80*/  ISETP.GE.AND P0, PT, R6, RZ, PT ;  /* 0x000000ff0600720c */ /* 0x000fe20003f06270 */
[----:B------:R-:W-:Y:S01]  /*9b90*/  @!P6 IMAD.MOV R202, RZ, RZ, -R202 ;  /* 0x000000ffffcae224 */ /* 0x000fe200078e0aca */
[----:B------:R-:W-:Y:S01]  /*9ba0*/  LOP3.LUT R6, R4, 0x19e, RZ, 0xfc, !PT ;  /* 0x0000019e04067812 */ /* 0x000fe200078efcff */
[--C-:B------:R-:W-:Y:S01]  /*9bb0*/  @!P2 IMAD.IADD R204, R204, 0x1, -R246.reuse ;  /* 0x00000001cccca824 */ /* 0x100fe200078e0af6 */
[C---:B------:R-:W-:Y:S01]  /*9bc0*/  ISETP.GT.U32.AND P6, PT, R246.reuse, R205, PT ;  /* 0x000000cdf600720c */ /* 0x040fe20003fc4070 */
[----:B------:R-:W-:Y:S01]  /*9bd0*/  @!P3 IMAD.MOV R199, RZ, RZ, -R199 ;  /* 0x000000ffffc7b224 */ /* 0x000fe200078e0ac7 */
[----:B------:R-:W-:Y:S01]  /*9be0*/  IABS R206, R6 ;  /* 0x0000000600ce7213 */ /* 0x000fe20000000000 */
[----:B------:R-:W-:Y:S01]  /*9bf0*/  @!P5 IMAD.IADD R203, R203, 0x1, -R246 ;  /* 0x00000001cbcbd824 */ /* 0x000fe200078e0af6 */
[----:B------:R-:W-:-:S02]  /*9c00*/  ISETP.GT.U32.AND P2, PT, R246, R204, PT ;  /* 0x000000ccf600720c */ /* 0x000fc40003f44070 */
[----:B------:R-:W-:Y:S01]  /*9c10*/  ISETP.GE.AND P3, PT, R207, RZ, PT ;  /* 0x000000ffcf00720c */ /* 0x000fe20003f66270 */
[----:B------:R-:W-:Y:S01]  /*9c20*/  IMAD.HI.U32 R5, R3, R206, RZ ;  /* 0x000000ce03057227 */ /* 0x000fe200078e00ff */
[----:B------:R-:W-:Y:S02]  /*9c30*/  IABS R207, R209 ;  /* 0x000000d100cf7213 */ /* 0x000fe40000000000 */
[----:B------:R-:W-:Y:S01]  /*9c40*/  ISETP.GE.AND P1, PT, R6, RZ, PT ;  /* 0x000000ff0600720c */ /* 0x000fe20003f26270 */
[----:B------:R-:W-:Y:S01]  /*9c50*/  IMAD.MOV R5, RZ, RZ, -R5 ;  /* 0x000000ffff057224 */ /* 0x000fe200078e0a05 */
[C---:B------:R-:W-:Y:S01]  /*9c60*/  ISETP.GT.U32.AND P5, PT, R246.reuse, R203, PT ;  /* 0x000000cbf600720c */ /* 0x040fe20003fa4070 */
[----:B------:R-:W-:Y:S02]  /*9c70*/  @!P6 IMAD.IADD R205, R205, 0x1, -R246 ;  /* 0x00000001cdcde824 */ /* 0x000fe400078e0af6 */
[C---:B------:R-:W-:Y:S02]  /*9c80*/  IMAD R206, R246.reuse, R5, R206 ;  /* 0x00000005f6ce7224 */ /* 0x040fe400078e02ce */
[----:B------:R-:W-:Y:S01]  /*9c90*/  IMAD.HI.U32 R6, R3, R207, RZ ;  /* 0x000000cf03067227 */ /* 0x000fe200078e00ff */
[----:B------:R-:W-:-:S03]  /*9ca0*/  ISETP.GT.U32.AND P6, PT, R246, R205, PT ;  /* 0x000000cdf600720c */ /* 0x000fc60003fc4070 */
[----:B------:R-:W-:-:S04]  /*9cb0*/  IMAD.HI.U32 R5, R3, R208, RZ ;  /* 0x000000d003057227 */ /* 0x000fc800078e00ff */
[----:B------:R-:W-:Y:S01]  /*9cc0*/  @!P2 IMAD.IADD R204, R204, 0x1, -R246 ;  /* 0x00000001cccca824 */ /* 0x000fe200078e0af6 */
[C---:B------:R-:W-:Y:S01]  /*9cd0*/  ISETP.GT.U32.AND P2, PT, R246.reuse, R206, PT ;  /* 0x000000cef600720c */ /* 0x040fe20003f44070 */
[----:B------:R-:W-:Y:S02]  /*9ce0*/  IMAD.MOV R6, RZ, RZ, -R6 ;  /* 0x000000ffff067224 */ /* 0x000fe400078e0a06 */
[----:B------:R-:W-:Y:S02]  /*9cf0*/  IMAD.MOV R5, RZ, RZ, -R5 ;  /* 0x000000ffff057224 */ /* 0x000fe400078e0a05 */
[C---:B------:R-:W-:Y:S02]  /*9d00*/  IMAD R207, R246.reuse, R6, R207 ;  /* 0x00000006f6cf7224 */ /* 0x040fe400078e02cf */
[C---:B------:R-:W-:Y:S02]  /*9d10*/  IMAD R208, R246.reuse, R5, R208 ;  /* 0x00000005f6d07224 */ /* 0x040fe400078e02d0 */
[----:B------:R-:W-:Y:S01]  /*9d20*/  @!P4 IMAD.MOV R204, RZ, RZ, -R204 ;  /* 0x000000ffffccc224 */ /* 0x000fe200078e0acc */
[C---:B------:R-:W-:Y:S01]  /*9d30*/  ISETP.GT.U32.AND P4, PT, R246.reuse, R207, PT ;  /* 0x000000cff600720c */ /* 0x040fe20003f84070 */
[--C-:B------:R-:W-:Y:S01]  /*9d40*/  @!P6 IMAD.IADD R205, R205, 0x1, -R246.reuse ;  /* 0x00000001cdcde824 */ /* 0x100fe200078e0af6 */
[----:B------:R-:W-:Y:S01]  /*9d50*/  ISETP.GT.U32.AND P6, PT, R246, R208, PT ;  /* 0x000000d0f600720c */ /* 0x000fe20003fc4070 */
[----:B------:R-:W-:-:S02]  /*9d60*/  @!P2 IMAD.IADD R206, R206, 0x1, -R246 ;  /* 0x00000001cecea824 */ /* 0x000fc400078e0af6 */
[--C-:B------:R-:W-:Y:S01]  /*9d70*/  @!P5 IMAD.IADD R203, R203, 0x1, -R246.reuse ;  /* 0x00000001cbcbd824 */ /* 0x100fe200078e0af6 */
[----:B------:R-:W-:Y:S01]  /*9d80*/  ISETP.GE.AND P5, PT, R209, RZ, PT ;  /* 0x000000ffd100720c */ /* 0x000fe20003fa6270 */
[----:B------:R-:W-:Y:S01]  /*9d90*/  IMAD.HI.U32 R6, R3, R211, RZ ;  /* 0x000000d303067227 */ /* 0x000fe200078e00ff */
[----:B------:R-:W-:Y:S02]  /*9da0*/  LOP3.LUT R209, R4, 0x1a4, RZ, 0xfc, !PT ;  /* 0x000001a404d17812 */ /* 0x000fe400078efcff */
[----:B------:R-:W-:Y:S01]  /*9db0*/  ISETP.GT.U32.AND P2, PT, R246, R206, PT ;  /* 0x000000cef600720c */ /* 0x000fe20003f44070 */
[----:B------:R-:W-:Y:S01]  /*9dc0*/  @!P3 IMAD.MOV R203, RZ, RZ, -R203 ;  /* 0x000000ffffcbb224 */ /* 0x000fe200078e0acb */
[----:B------:R-:W-:Y:S01]  /*9dd0*/  ISETP.GE.AND P3, PT, R210, RZ, PT ;  /* 0x000000ffd200720c */ /* 0x000fe20003f66270 */
[--C-:B------:R-:W-:Y:S01]  /*9de0*/  @!P4 IMAD.IADD R207, R207, 0x1, -R246.reuse ;  /* 0x00000001cfcfc824 */ /* 0x100fe200078e0af6 */
[----:B------:R-:W-:Y:S01]  /*9df0*/  IABS R210, R209 ;  /* 0x000000d100d27213 */ /* 0x000fe20000000000 */
[----:B------:R-:W-:-:S02]  /*9e00*/  @!P6 IMAD.IADD R208, R208, 0x1, -R246 ;  /* 0x00000001d0d0e824 */ /* 0x000fc400078e0af6 */
[----:B------:R-:W-:Y:S01]  /*9e10*/  @!P0 IMAD.MOV R205, RZ, RZ, -R205 ;  /* 0x000000ffffcd8224 */ /* 0x000fe200078e0acd */
[C---:B------:R-:W-:Y:S01]  /*9e20*/  ISETP.GT.U32.AND P4, PT, R246.reuse, R207, PT ;  /* 0x000000cff600720c */ /* 0x040fe20003f84070 */
[----:B------:R-:W-:Y:S01]  /*9e30*/  IMAD.HI.U32 R5, R3, R210, RZ ;  /* 0x000000d203057227 */ /* 0x000fe200078e00ff */
[----:B------:R-:W-:Y:S02]  /*9e40*/  ISETP.GE.AND P0, PT, R209, RZ, PT ;  /* 0x000000ffd100720c */ /* 0x000fe40003f06270 */
[----:B------:R-:W-:Y:S01]  /*9e50*/  ISETP.GT.U32.AND P6, PT, R246, R208, PT ;  /* 0x000000d0f600720c */ /* 0x000fe20003fc4070 */
[----:B------:R-:W-:-:S04]  /*9e60*/  IMAD.HI.U32 R209, R3, R212, RZ ;  /* 0x000000d403d17227 */ /* 0x000fc800078e00ff */
[----:B------:R-:W-:Y:S02]  /*9e70*/  IMAD.MOV R5, RZ, RZ, -R5 ;  /* 0x000000ffff057224 */ /* 0x000fe400078e0a05 */
[----:B------:R-:W-:Y:S02]  /*9e80*/  IMAD.MOV R6, RZ, RZ, -R6 ;  /* 0x000000ffff067224 */ /* 0x000fe400078e0a06 */
[----:B------:R-:W-:Y:S01]  /*9e90*/  @!P2 IMAD.IADD R206, R206, 0x1, -R246 ;  /* 0x00000001cecea824 */ /* 0x000fe200078e0af6 */
[----:B------:R-:W-:Y:S01]  /*9ea0*/  ISETP.GE.AND P2, PT, R213, RZ, PT ;  /* 0x000000ffd500720c */ /* 0x000fe20003f46270 */
[----:B------:R-:W-:Y:S02]  /*9eb0*/  IMAD.MOV R213, RZ, RZ, -R209 ;  /* 0x000000ffffd57224 */ /* 0x000fe400078e0ad1 */
[----:B------:R-:W-:Y:S01]  /*9ec0*/  IMAD R209, R246, R5, R210 ;  /* 0x00000005f6d17224 */ /* 0x000fe200078e02d2 */
[----:B------:R-:W-:Y:S01]  /*9ed0*/  LOP3.LUT R5, R4, 0x1aa, RZ, 0xfc, !PT ;  /* 0x000001aa04057812 */ /* 0x000fe200078efcff */
[----:B------:R-:W-:-:S02]  /*9ee0*/  IMAD R210, R246, R6, R211 ;  /* 0x00000006f6d27224 */ /* 0x000fc400078e02d3 */
[C---:B------:R-:W-:Y:S01]  /*9ef0*/  IMAD R211, R246.reuse, R213, R212 ;  /* 0x000000d5f6d37224 */ /* 0x040fe200078e02d4 */
[----:B------:R-:W-:Y:S01]  /*9f00*/  IABS R213, R215 ;  /* 0x000000d700d57213 */ /* 0x000fe20000000000 */
[----:B------:R-:W-:Y:S01]  /*9f10*/  @!P1 IMAD.MOV R206, RZ, RZ, -R206 ;  /* 0x000000ffffce9224 */ /* 0x000fe200078e0ace */
[C---:B------:R-:W-:Y:S01]  /*9f20*/  ISETP.GT.U32.AND P1, PT, R246.reuse, R210, PT ;  /* 0x000000d2f600720c */ /* 0x040fe20003f24070 */
[--C-:B------:R-:W-:Y:S01]  /*9f30*/  @!P4 IMAD.IADD R207, R207, 0x1, -R246.reuse ;  /* 0x00000001cfcfc824 */ /* 0x100fe200078e0af6 */
[----:B------:R-:W-:Y:S01]  /*9f40*/  ISETP.GT.U32.AND P4, PT, R246, R209, PT ;  /* 0x000000d1f600720c */ /* 0x000fe20003f84070 */
[----:B------:R-:W-:Y:S01]  /*9f50*/  @!P6 IMAD.IADD R208, R208, 0x1, -R246 ;  /* 0x00000001d0d0e824 */ /* 0x000fe200078e0af6 */
[----:B------:R-:W-:Y:S01]  /*9f60*/  ISETP.GT.U32.AND P6, PT, R246, R211, PT ;  /* 0x000000d3f600720c */ /* 0x000fe20003fc4070 */
[----:B------:R-:W-:Y:S01]  /*9f70*/  IMAD.HI.U32 R6, R3, R213, RZ ;  /* 0x000000d503067227 */ /* 0x000fe200078e00ff */
[----:B------:R-:W-:-:S03]  /*9f80*/  IABS R212, R5 ;  /* 0x0000000500d47213 */ /* 0x000fc60000000000 */
[----:B------:R-:W-:Y:S02]  /*9f90*/  IMAD.MOV R6, RZ, RZ, -R6 ;  /* 0x000000ffff067224 */ /* 0x000fe400078e0a06 */
[----:B------:R-:W-:Y:S02]  /*9fa0*/  @!P3 IMAD.MOV R208, RZ, RZ, -R208 ;  /* 0x000000ffffd0b224 */ /* 0x000fe400078e0ad0 */
[--C-:B------:R-:W-:Y:S02]  /*9fb0*/  @!P1 IMAD.IADD R210, R210, 0x1, -R246.reuse ;  /* 0x00000001d2d29824 */ /* 0x100fe400078e0af6 */
[--C-:B------:R-:W-:Y:S01]  /*9fc0*/  @!P4 IMAD.IADD R209, R209, 0x1, -R246.reuse ;  /* 0x00000001d1d1c824 */ /* 0x100fe200078e0af6 */
[----:B------:R-:W-:Y:S01]  /*9fd0*/  ISETP.GE.AND P4, PT, R5, RZ, PT ;  /* 0x000000ff0500720c */ /* 0x000fe20003f86270 */
[----:B------:R-:W-:Y:S01]  /*9fe0*/  @!P6 IMAD.IADD R211, R211, 0x1, -R246 ;  /* 0x00000001d3d3e824 */ /* 0x000fe200078e0af6 */
[C---:B------:R-:W-:Y:S01]  /*9ff0*/  ISETP.GT.U32.AND P6, PT, R246.reuse, R210, PT ;  /* 0x000000d2f600720c */ /* 0x040fe20003fc4070 */
[----:B------:R-:W-:Y:S01]  /*a000*/  IMAD.HI.U32 R5, R3, R212, RZ ;  /* 0x000000d403057227 */ /* 0x000fe200078e00ff */
[----:B------:R-:W-:-:S02]  /*a010*/  ISETP.GT.U32.AND P1, PT, R246, R209, PT ;  /* 0x000000d1f600720c */ /* 0x000fc40003f24070 */
[C---:B------:R-:W-:Y:S01]  /*a020*/  ISETP.GT.U32.AND P3, PT, R246.reuse, R211, PT ;  /* 0x000000d3f600720c */ /* 0x040fe20003f64070 */
[----:B------:R-:W-:Y:S02]  /*a030*/  IMAD.MOV R5, RZ, RZ, -R5 ;  /* 0x000000ffff057224 */ /* 0x000fe400078e0a05 */
[C---:B------:R-:W-:Y:S02]  /*a040*/  IMAD R213, R246.reuse, R6, R213 ;  /* 0x00000006f6d57224 */ /* 0x040fe400078e02d5 */
[----:B------:R-:W-:Y:S02]  /*a050*/  IMAD R212, R246, R5, R212 ;  /* 0x00000005f6d47224 */ /* 0x000fe400078e02d4 */
[----:B------:R-:W-:Y:S01]  /*a060*/  @!P5 IMAD.MOV R207, RZ, RZ, -R207 ;  /* 0x000000ffffcfd224 */ /* 0x000fe200078e0acf */
[----:B------:R-:W-:Y:S01]  /*a070*/  ISETP.GE.AND P5, PT, R214, RZ, PT ;  /* 0x000000ffd600720c */ /* 0x000fe20003fa6270 */
[--C-:B------:R-:W-:Y:S01]  /*a080*/  @!P6 IMAD.IADD R210, R210, 0x1, -R246.reuse ;  /* 0x00000001d2d2e824 */ /* 0x100fe200078e0af6 */
[C---:B------:R-:W-:Y:S01]  /*a090*/  ISETP.GT.U32.AND P6, PT, R246.reuse, R213, PT ;  /* 0x000000d5f600720c */ /* 0x040fe20003fc4070 */
[--C-:B------:R-:W-:Y:S01]  /*a0a0*/  @!P1 IMAD.IADD R209, R209, 0x1, -R246.reuse ;  /* 0x00000001d1d19824 */ /* 0x100fe200078e0af6 */
[----:B------:R-:W-:Y:S01]  /*a0b0*/  IABS R214, R218 ;  /* 0x000000da00d67213 */ /* 0x000fe20000000000 */
[----:B------:R-:W-:Y:S01]  /*a0c0*/  @!P3 IMAD.IADD R211, R211, 0x1, -R246 ;  /* 0x00000001d3d3b824 */ /* 0x000fe200078e0af6 */
[----:B------:R-:W-:Y:S01]  /*a0d0*/  ISETP.GT.U32.AND P1, PT, R246, R212, PT ;  /* 0x000000d4f600720c */ /* 0x000fe20003f24070 */
[----:B------:R-:W-:Y:S01]  /*a0e0*/  @!P0 IMAD.MOV R209, RZ, RZ, -R209 ;  /* 0x000000ffffd18224 */ /* 0x000fe200078e0ad1 */
[----:B------:R-:W-:Y:S01]  /*a0f0*/  ISETP.GE.AND P3, PT, R215, RZ, PT ;  /* 0x000000ffd700720c */ /* 0x000fe20003f66270 */
[----:B------:R-:W-:-:S04]  /*a100*/  IMAD.HI.U32 R5, R3, R214, RZ ;  /* 0x000000d603057227 */ /* 0x000fc800078e00ff */
[----:B------:R-:W-:Y:S02]  /*a110*/  IMAD.MOV R215, RZ, RZ, -R5 ;  /* 0x000000ffffd77224 */ /* 0x000fe400078e0a05 */
[----:B------:R-:W-:Y:S02]  /*a120*/  @!P6 IMAD.IADD R213, R213, 0x1, -R246 ;  /* 0x00000001d5d5e824 */ /* 0x000fe400078e0af6 */
[----:B------:R-:W-:Y:S02]  /*a130*/  IMAD R214, R246, R215, R214 ;  /* 0x000000d7f6d67224 */ /* 0x000fe400078e02d6 */
[----:B------:R-:W-:Y:S01]  /*a140*/  @!P1 IMAD.IADD R212, R212, 0x1, -R246 ;  /* 0x00000001d4d49824 */ /* 0x000fe200078e0af6 */
[----:B------:R-:W-:Y:S01]  /*a150*/  ISETP.GT.U32.AND P6, PT, R246, R213, PT ;  /* 0x000000d5f600720c */ /* 0x000fe20003fc4070 */
[C---:B------:R-:W-:Y:S01]  /*a160*/  IMAD.HI.U32 R5, R3.reuse, R216, RZ ;  /* 0x000000d803057227 */ /* 0x040fe200078e00ff */
[----:B------:R-:W-:Y:S02]  /*a170*/  ISETP.GE.AND P1, PT, R218, RZ, PT ;  /* 0x000000ffda00720c */ /* 0x000fe40003f26270 */
[C---:B------:R-:W-:Y:S01]  /*a180*/  ISETP.GT.U32.AND P0, PT, R246.reuse, R212, PT ;  /* 0x000000d4f600720c */ /* 0x040fe20003f04070 */
[----:B------:R-:W-:Y:S01]  /*a190*/  @!P2 IMAD.MOV R210, RZ, RZ, -R210 ;  /* 0x000000ffffd2a224 */ /* 0x000fe200078e0ad2 */
[----:B------:R-:W-:Y:S01]  /*a1a0*/  ISETP.GT.U32.AND P2, PT, R246, R214, PT ;  /* 0x000000d6f600720c */ /* 0x000fe20003f44070 */
[----:B------:R-:W-:Y:S01]  /*a1b0*/  IMAD.MOV R5, RZ, RZ, -R5 ;  /* 0x000000ffff057224 */ /* 0x000fe200078e0a05 */
[----:B------:R-:W-:Y:S01]  /*a1c0*/  IABS R218, R221 ;  /* 0x000000dd00da7213 */ /* 0x000fe20000000000 */
[----:B------:R-:W-:-:S04]  /*a1d0*/  IMAD.HI.U32 R6, R3, R217, RZ ;  /* 0x000000d903067227 */ /* 0x000fc800078e00ff */
[C---:B------:R-:W-:Y:S02]  /*a1e0*/  IMAD R215, R246.reuse, R5, R216 ;  /* 0x00000005f6d77224 */ /* 0x040fe400078e02d8 */
[----:B------:R-:W-:Y:S02]  /*a1f0*/  @!P6 IMAD.IADD R213, R213, 0x1, -R246 ;  /* 0x00000001d5d5e824 */ /* 0x000fe400078e0af6 */
[----:B------:R-:W-:Y:S01]  /*a200*/  IMAD.MOV R6, RZ, RZ, -R6 ;  /* 0x000000ffff067224 */ /* 0x000fe200078e0a06 */
[----:B------:R-:W-:Y:S01]  /*a210*/  ISETP.GT.U32.AND P6, PT, R246, R215, PT ;  /* 0x000000d7f600720c */ /* 0x000fe20003fc4070 */
[--C-:B------:R-:W-:Y:S01]  /*a220*/  @!P0 IMAD.IADD R212, R212, 0x1, -R246.reuse ;  /* 0x00000001d4d48824 */ /* 0x100fe200078e0af6 */
[----:B------:R-:W-:Y:S01]  /*a230*/  ISETP.GE.AND P0, PT, R220, RZ, PT ;  /* 0x000000ffdc00720c */ /* 0x000fe20003f06270 */
[----:B------:R-:W-:Y:S01]  /*a240*/  @!P2 IMAD.IADD R214, R214, 0x1, -R246 ;  /* 0x00000001d6d6a824 */ /* 0x000fe200078e0af6 */
[----:B------:R-:W-:Y:S01]  /*a250*/  IABS R220, R222 ;  /* 0x000000de00dc7213 */ /* 0x000fe20000000000 */
[----:B------:R-:W-:-:S02]  /*a260*/  IMAD R216, R246, R6, R217 ;  /* 0x00000006f6d87224 */ /* 0x000fc400078e02d9 */
[----:B------:R-:W-:Y:S01]  /*a270*/  @!P4 IMAD.MOV R212, RZ, RZ, -R212 ;  /* 0x000000ffffd4c224 */ /* 0x000fe200078e0ad4 */
[C---:B------:R-:W-:Y:S01]  /*a280*/  ISETP.GT.U32.AND P4, PT, R246.reuse, R214, PT ;  /* 0x000000d6f600720c */ /* 0x040fe20003f84070 */
[----:B------:R-:W-:Y:S01]  /*a290*/  @!P5 IMAD.MOV R211, RZ, RZ, -R211 ;  /* 0x000000ffffd3d224 */ /* 0x000fe200078e0ad3 */
[----:B------:R-:W-:Y:S01]  /*a2a0*/  ISETP.GE.AND P5, PT, R219, RZ, PT ;  /* 0x000000ffdb00720c */ /* 0x000fe20003fa6270 */
[----:B------:R-:W-:Y:S01]  /*a2b0*/  IMAD.HI.U32 R6, R3, R218, RZ ;  /* 0x000000da03067227 */ /* 0x000fe200078e00ff */
[----:B------:R-:W-:Y:S02]  /*a2c0*/  ISETP.GT.U32.AND P2, PT, R246, R216, PT ;  /* 0x000000d8f600720c */ /* 0x000fe40003f44070 */
[----:B------:R-:W-:Y:S01]  /*a2d0*/  LOP3.LUT R219, R4, 0x1b4, RZ, 0xfc, !PT ;  /* 0x000001b404db7812 */ /* 0x000fe200078efcff */
[----:B------:R-:W-:Y:S02]  /*a2e0*/  @!P6 IMAD.IADD R215, R215, 0x1, -R246 ;  /* 0x00000001d7d7e824 */ /* 0x000fe400078e0af6 */
[----:B------:R-:W-:Y:S01]  /*a2f0*/  @!P3 IMAD.MOV R213, RZ, RZ, -R213 ;  /* 0x000000ffffd5b224 */ /* 0x000fe200078e0ad5 */
[----:B------:R-:W-:-:S02]  /*a300*/  IABS R217, R219 ;  /* 0x000000db00d97213 */ /* 0x000fc40000000000 */
[----:B------:R-:W-:Y:S01]  /*a310*/  ISETP.GE.AND P6, PT, R219, RZ, PT ;  /* 0x000000ffdb00720c */ /* 0x000fe20003fc6270 */
[----:B------:R-:W-:Y:S01]  /*a320*/  IMAD.MOV R219, RZ, RZ, -R6 ;  /* 0x000000ffffdb7224 */ /* 0x000fe200078e0a06 */
[----:B------:R-:W-:Y:S01]  /*a330*/  ISETP.GT.U32.AND P3, PT, R246, R215, PT ;  /* 0x000000d7f600720c */ /* 0x000fe20003f64070 */
[----:B------:R-:W-:Y:S01]  /*a340*/  @!P4 IMAD.IADD R214, R214, 0x1, -R246 ;  /* 0x00000001d6d6c824 */ /* 0x000fe200078e0af6 */
[----:B------:R-:W-:Y:S01]  /*a350*/  ISETP.GE.AND P4, PT, R221, RZ, PT ;  /* 0x000000ffdd00720c */ /* 0x000fe20003f86270 */
[----:B------:R-:W-:Y:S01]  /*a360*/  IMAD R218, R246, R219, R218 ;  /* 0x000000dbf6da7224 */ /* 0x000fe200078e02da */
[----:B------:R-:W-:Y:S01]  /*a370*/  LOP3.LUT R219, R4, 0x1ba, RZ, 0xfc, !PT ;  /* 0x000001ba04db7812 */ /* 0x000fe200078efcff */
[----:B------:R-:W-:Y:S01]  /*a380*/  @!P2 IMAD.IADD R216, R216, 0x1, -R246 ;  /* 0x00000001d8d8a824 */ /* 0x000fe200078e0af6 */
[----:B------:R-:W-:Y:S01]  /*a390*/  IABS R221, R226 ;  /* 0x000000e200dd7213 */ /* 0x000fe20000000000 */
[----:B------:R-:W-:Y:S01]  /*a3a0*/  @!P1 IMAD.MOV R214, RZ, RZ, -R214 ;  /* 0x000000ffffd69224 */ /* 0x000fe200078e0ad6 */
[C---:B------:R-:W-:Y:S01]  /*a3b0*/  ISETP.GT.U32.AND P1, PT, R246.reuse, R218, PT ;  /* 0x000000daf600720c */ /* 0x040fe20003f24070 */
[----:B------:R-:W-:Y:S01]  /*a3c0*/  IMAD.HI.U32 R5, R3, R217, RZ ;  /* 0x000000d903057227 */ /* 0x000fe200078e00ff */
[----:B------:R-:W-:-:S03]  /*a3d0*/  ISETP.GT.U32.AND P2, PT, R246, R216, PT ;  /* 0x000000d8f600720c */ /* 0x000fc60003f44070 */
[----:B------:R-:W-:Y:S02]  /*a3e0*/  IMAD.MOV R5, RZ, RZ, -R5 ;  /* 0x000000ffff057224 */ /* 0x000fe400078e0a05 */
[----:B------:R-:W-:Y:S01]  /*a3f0*/  IMAD.MOV.U32 R6, RZ, RZ, R220 ;  /* 0x000000ffff067224 */ /* 0x000fe200078e00dc */
[----:B------:R-:W-:Y:S01]  /*a400*/  IABS R220, R219 ;  /* 0x000000db00dc7213 */ /* 0x000fe20000000000 */
[----:B------:R-:W-:Y:S02]  /*a410*/  IMAD R217, R246, R5, R217 ;  /* 0x00000005f6d97224 */ /* 0x000fe400078e02d9 */
[----:B------:R-:W-:-:S04]  /*a420*/  IMAD.HI.U32 R5, R3, R6, RZ ;  /* 0x0000000603057227 */ /* 0x000fc800078e00ff */
[--C-:B------:R-:W-:Y:S01]  /*a430*/  @!P3 IMAD.IADD R215, R215, 0x1, -R246.reuse ;  /* 0x00000001d7d7b824 */ /* 0x100fe200078e0af6 */
[----:B------:R-:W-:Y:S01]  /*a440*/  ISETP.GT.U32.AND P3, PT, R246, R217, PT ;  /* 0x000000d9f600720c */ /* 0x000fe20003f64070 */
[--C-:B------:R-:W-:Y:S02]  /*a450*/  @!P1 IMAD.IADD R218, R218, 0x1, -R246.reuse ;  /* 0x00000001dada9824 */ /* 0x100fe400078e0af6 */
[----:B------:R-:W-:Y:S02]  /*a460*/  IMAD.MOV R5, RZ, RZ, -R5 ;  /* 0x000000ffff057224 */ /* 0x000fe400078e0a05 */
[----:B------:R-:W-:Y:S01]  /*a470*/  @!P2 IMAD.IADD R216, R216, 0x1, -R246 ;  /* 0x00000001d8d8a824 */ /* 0x000fe200078e0af6 */
[----:B------:R-:W-:Y:S01]  /*a480*/  ISETP.GE.AND P2, PT, R219, RZ, PT ;  /* 0x000000ffdb00720c */ /* 0x000fe20003f46270 */
[C---:B------:R-:W-:Y:S01]  /*a490*/  IMAD R219, R246.reuse, R5, R6 ;  /* 0x00000005f6db7224 */ /* 0x040fe200078e0206 */
[----:B------:R-:W-:Y:S01]  /*a4a0*/  ISETP.GT.U32.AND P1, PT, R246, R218, PT ;  /* 0x000000daf600720c */ /* 0x000fe20003f24070 */
[----:B------:R-:W-:-:S04]  /*a4b0*/  IMAD.HI.U32 R5, R3, R220, RZ ;  /* 0x000000dc03057227 */ /* 0x000fc800078e00ff */
[----:B------:R-:W-:Y:S02]  /*a4c0*/  IMAD.MOV R5, RZ, RZ, -R5 ;  /* 0x000000ffff057224 */ /* 0x000fe400078e0a05 */
[----:B------:R-:W-:Y:S01]  /*a4d0*/  @!P5 IMAD.MOV R215, RZ, RZ, -R215 ;  /* 0x000000ffffd7d224 */ /* 0x000fe200078e0ad7 */
[----:B------:R-:W-:Y:S01]  /*a4e0*/  ISETP.GE.AND P5, PT, R222, RZ, PT ;  /* 0x000000ffde00720c */ /* 0x000fe20003fa6270 */
[----:B------:R-:W-:Y:S01]  /*a4f0*/  @!P3 IMAD.IADD R217, R217, 0x1, -R246 ;  /* 0x00000001d9d9b824 */ /* 0x000fe200078e0af6 */
[----:B------:R-:W-:Y:S01]  /*a500*/  IABS R222, R227 ;  /* 0x000000e300de7213 */ /* 0x000fe20000000000 */
[----:B------:R-:W-:Y:S02]  /*a510*/  IMAD R220, R246, R5, R220 ;  /* 0x00000005f6dc7224 */ /* 0x000fe400078e02dc */
[----:B------:R-:W-:Y:S01]  /*a520*/  @!P1 IMAD.IADD R218, R218, 0x1, -R246 ;  /* 0x00000001dada9824 */ /* 0x000fe200078e0af6 */
[C---:B------:R-:W-:Y:S01]  /*a530*/  ISETP.GT.U32.AND P3, PT, R246.reuse, R217, PT ;  /* 0x000000d9f600720c */ /* 0x040fe20003f64070 */
[----:B------:R-:W-:Y:S01]  /*a540*/  IMAD.HI.U32 R6, R3, R222, RZ ;  /* 0x000000de03067227 */ /* 0x000fe200078e00ff */
[----:B------:R-:W-:-:S03]  /*a550*/  ISETP.GT.U32.AND P1, PT, R246, R220, PT ;  /* 0x000000dcf600720c */ /* 0x000fc60003f24070 */
[----:B------:R-:W-:Y:S01]  /*a560*/  IMAD.MOV R225, RZ, RZ, -R6 ;  /* 0x000000ffffe17224 */ /* 0x000fe200078e0a06 */
[----:B------:R-:W-:Y:S01]  /*a570*/  LOP3.LUT R6, R4, 0x1c6, RZ, 0xfc, !PT ;  /* 0x000001c604067812 */ /* 0x000fe200078efcff */
[----:B------:R-:W-:-:S04]  /*a580*/  IMAD.HI.U32 R5, R3, R221, RZ ;  /* 0x000000dd03057227 */ /* 0x000fc800078e00ff */
[C---:B------:R-:W-:Y:S02]  /*a590*/  IMAD R222, R246.reuse, R225, R222 ;  /* 0x000000e1f6de7224 */ /* 0x040fe400078e02de */
        /* <DEDUP_REMOVED lines=8> */
[----:B------:R-:W-:Y:S01]  /*a620*/  @!P0 IMAD.MOV R216, RZ, RZ, -R216 ;  /* 0x000000ffffd88224 */ /* 0x000fe200078e0ad8 */
[C---:B------:R-:W-:Y:S01]  /*a630*/  ISETP.GT.U32.AND P0, PT, R246.reuse, R220, PT ;  /* 0x000000dcf600720c */ /* 0x040fe20003f04070 */
[--C-:B------:R-:W-:Y:S01]  /*a640*/  @!P3 IMAD.IADD R219, R219, 0x1, -R246.reuse ;  /* 0x00000001dbdbb824 */ /* 0x100fe200078e0af6 */
[----:B------:R-:W-:Y:S01]  /*a650*/  ISETP.GT.U32.AND P3, PT, R246, R221, PT ;  /* 0x000000ddf600720c */ /* 0x000fe20003f64070 */
[----:B------:R-:W-:Y:S01]  /*a660*/  @!P1 IMAD.IADD R222, R222, 0x1, -R246 ;  /* 0x00000001dede9824 */ /* 0x000fe200078e0af6 */
[----:B------:R-:W-:Y:S01]  /*a670*/  IABS R232, R5 ;  /* 0x0000000500e87213 */ /* 0x000fe20000000000 */
[----:B------:R-:W-:Y:S02]  /*a680*/  IMAD.MOV R231, RZ, RZ, -R225 ;  /* 0x000000ffffe77224 */ /* 0x000fe400078e0ae1 */
[----:B------:R-:W-:Y:S01]  /*a690*/  @!P4 IMAD.MOV R218, RZ, RZ, -R218 ;  /* 0x000000ffffdac224 */ /* 0x000fe200078e0ada */
[C---:B------:R-:W-:Y:S01]  /*a6a0*/  ISETP.GT.U32.AND P1, PT, R246.reuse, R222, PT ;  /* 0x000000def600720c */ /* 0x040fe20003f24070 */
[----:B------:R-:W-:Y:S01]  /*a6b0*/  IMAD R223, R246, R231, R223 ;  /* 0x000000e7f6df7224 */ /* 0x000fe200078e02df */
[----:B------:R-:W-:Y:S01]  /*a6c0*/  IABS R231, R6 ;  /* 0x0000000600e77213 */ /* 0x000fe20000000000 */
[----:B------:R-:W-:-:S02]  /*a6d0*/  IMAD.MOV.U32 R225, RZ, RZ, R232 ;  /* 0x000000ffffe17224 */ /* 0x000fc400078e00e8 */
[--C-:B------:R-:W-:Y:S01]  /*a6e0*/  @!P0 IMAD.IADD R220, R220, 0x1, -R246.reuse ;  /* 0x00000001dcdc8824 */ /* 0x100fe200078e0af6 */
[C---:B------:R-:W-:Y:S01]  /*a6f0*/  ISETP.GT.U32.AND P4, PT, R246.reuse, R223, PT ;  /* 0x000000dff600720c */ /* 0x040fe20003f84070 */
[----:B------:R-:W-:Y:S01]  /*a700*/  @!P3 IMAD.IADD R221, R221, 0x1, -R246 ;  /* 0x00000001ddddb824 */ /* 0x000fe200078e0af6 */
[----:B------:R-:W-:Y:S01]  /*a710*/  ISETP.GT.U32.AND P3, PT, R246, R219, PT ;  /* 0x000000dbf600720c */ /* 0x000fe20003f64070 */
[----:B------:R-:W-:Y:S01]  /*a720*/  @!P6 IMAD.MOV R217, RZ, RZ, -R217 ;  /* 0x000000ffffd9e224 */ /* 0x000fe200078e0ad9 */
[----:B------:R-:W-:Y:S01]  /*a730*/  ISETP.GE.AND P0, PT, R226, RZ, PT ;  /* 0x000000ffe200720c */ /* 0x000fe20003f06270 */
[----:B------:R-:W-:Y:S01]  /*a740*/  IMAD.HI.U32 R226, R3, R231, RZ ;  /* 0x000000e703e27227 */ /* 0x000fe200078e00ff */
[----:B------:R-:W-:-:S03]  /*a750*/  ISETP.GT.U32.AND P6, PT, R246, R221, PT ;  /* 0x000000ddf600720c */ /* 0x000fc60003fc4070 */
[----:B------:R-:W-:Y:S01]  /*a760*/  @!P1 IMAD.IADD R222, R222, 0x1, -R246 ;  /* 0x00000001dede9824 */ /* 0x000fe200078e0af6 */
[----:B------:R-:W-:Y:S01]  /*a770*/  ISETP.GE.AND P1, PT, R227, RZ, PT ;  /* 0x000000ffe300720c */ /* 0x000fe20003f26270 */
[----:B------:R-:W-:-:S04]  /*a780*/  IMAD.HI.U32 R230, R3, R225, RZ ;  /* 0x000000e103e67227 */ /* 0x000fc800078e00ff */
[----:B------:R-:W-:Y:S02]  /*a790*/  IMAD.MOV R226, RZ, RZ, -R226 ;  /* 0x000000ffffe27224 */ /* 0x000fe400078e0ae2 */
[----:B------:R-:W-:Y:S02]  /*a7a0*/  IMAD.MOV R230, RZ, RZ, -R230 ;  /* 0x000000ffffe67224 */ /* 0x000fe400078e0ae6 */
[--C-:B------:R-:W-:Y:S01]  /*a7b0*/  @!P3 IMAD.IADD R219, R219, 0x1, -R246.reuse ;  /* 0x00000001dbdbb824 */ /* 0x100fe200078e0af6 */
[C---:B------:R-:W-:Y:S01]  /*a7c0*/  ISETP.GT.U32.AND P3, PT, R246.reuse, R224, PT ;  /* 0x000000e0f600720c */ /* 0x040fe20003f64070 */
[----:B------:R-:W-:Y:S01]  /*a7d0*/  @!P4 IMAD.IADD R223, R223, 0x1, -R246 ;  /* 0x00000001dfdfc824 */ /* 0x000fe200078e0af6 */
[----:B------:R-:W-:Y:S01]  /*a7e0*/  ISETP.GE.AND P4, PT, R229, RZ, PT ;  /* 0x000000ffe500720c */ /* 0x000fe20003f86270 */
[----:B------:R-:W-:Y:S01]  /*a7f0*/  IMAD R226, R246, R226, R231 ;  /* 0x000000e2f6e27224 */ /* 0x000fe200078e02e7 */
[----:B------:R-:W-:Y:S01]  /*a800*/  LOP3.LUT R229, R4, 0x1ca, RZ, 0xfc, !PT ;  /* 0x000001ca04e57812 */ /* 0x000fe200078efcff */
[----:B------:R-:W-:Y:S01]  /*a810*/  IMAD R225, R246, R230, R225 ;  /* 0x000000e6f6e17224 */ /* 0x000fe200078e02e1 */
[----:B------:R-:W-:Y:S01]  /*a820*/  LOP3.LUT R230, R4, 0x1c8, RZ, 0xfc, !PT ;  /* 0x000001c804e67812 */ /* 0x000fe200078efcff */
[----:B------:R-:W-:Y:S01]  /*a830*/  @!P5 IMAD.MOV R219, RZ, RZ, -R219 ;  /* 0x000000ffffdbd224 */ /* 0x000fe200078e0adb */
[C---:B------:R-:W-:Y:S01]  /*a840*/  ISETP.GT.U32.AND P5, PT, R246.reuse, R223, PT ;  /* 0x000000dff600720c */ /* 0x040fe20003fa4070 */
[----:B------:R-:W-:Y:S01]  /*a850*/  @!P1 IMAD.MOV R222, RZ, RZ, -R222 ;  /* 0x000000ffffde9224 */ /* 0x000fe200078e0ade */
[C---:B------:R-:W-:Y:S01]  /*a860*/  ISETP.GT.U32.AND P1, PT, R246.reuse, R226, PT ;  /* 0x000000e2f600720c */ /* 0x040fe20003f24070 */
[--C-:B------:R-:W-:Y:S01]  /*a870*/  @!P6 IMAD.IADD R221, R221, 0x1, -R246.reuse ;  /* 0x00000001dddde824 */ /* 0x100fe200078e0af6 */
[----:B------:R-:W-:Y:S01]  /*a880*/  ISETP.GT.U32.AND P6, PT, R246, R225, PT ;  /* 0x000000e1f600720c */ /* 0x000fe20003fc4070 */
[----:B------:R-:W-:Y:S01]  /*a890*/  @!P3 IMAD.IADD R224, R224, 0x1, -R246 ;  /* 0x00000001e0e0b824 */ /* 0x000fe200078e0af6 */
[----:B------:R-:W-:Y:S01]  /*a8a0*/  IABS R227, R230 ;  /* 0x000000e600e37213 */ /* 0x000fe20000000000 */
[----:B------:R-:W-:Y:S01]  /*a8b0*/  @!P2 IMAD.MOV R220, RZ, RZ, -R220 ;  /* 0x000000ffffdca224 */ /* 0x000fe200078e0adc */
[----:B------:R-:W-:Y:S01]  /*a8c0*/  IABS R231, R229 ;  /* 0x000000e500e77213 */ /* 0x000fe20000000000 */
[----:B------:R-:W-:Y:S01]  /*a8d0*/  @!P0 IMAD.MOV R221, RZ, RZ, -R221 ;  /* 0x000000ffffdd8224 */ /* 0x000fe200078e0add */
[----:B------:R-:W-:-:S02]  /*a8e0*/  ISETP.GT.U32.AND P2, PT, R246, R224, PT ;  /* 0x000000e0f600720c */ /* 0x000fc40003f44070 */
[----:B------:R-:W-:Y:S01]  /*a8f0*/  ISETP.GE.AND P3, PT, R228, RZ, PT ;  /* 0x000000ffe400720c */ /* 0x000fe20003f66270 */
[--C-:B------:R-:W-:Y:S01]  /*a900*/  @!P5 IMAD.IADD R223, R223, 0x1, -R246.reuse ;  /* 0x00000001dfdfd824 */ /* 0x100fe200078e0af6 */
[----:B------:R-:W-:Y:S01]  /*a910*/  ISETP.GE.AND P0, PT, R5, RZ, PT ;  /* 0x000000ff0500720c */ /* 0x000fe20003f06270 */
[--C-:B------:R-:W-:Y:S01]  /*a920*/  @!P1 IMAD.IADD R226, R226, 0x1, -R246.reuse ;  /* 0x00000001e2e29824 */ /* 0x100fe200078e0af6 */
[----:B------:R-:W-:Y:S01]  /*a930*/  ISETP.GE.AND P1, PT, R229, RZ, PT ;  /* 0x000000ffe500720c */ /* 0x000fe20003f26270 */
[----:B------:R-:W-:Y:S01]  /*a940*/  @!P6 IMAD.IADD R225, R225, 0x1, -R246 ;  /* 0x00000001e1e1e824 */ /* 0x000fe200078e0af6 */
[----:B------:R-:W-:Y:S01]  /*a950*/  ISETP.GE.AND P5, PT, R6, RZ, PT ;  /* 0x000000ff0600720c */ /* 0x000fe20003fa6270 */
[----:B------:R-:W-:Y:S01]  /*a960*/  @!P4 IMAD.MOV R223, RZ, RZ, -R223 ;  /* 0x000000ffffdfc224 */ /* 0x000fe200078e0adf */
[C---:B------:R-:W-:Y:S01]  /*a970*/  ISETP.GT.U32.AND P4, PT, R246.reuse, R226, PT ;  /* 0x000000e2f600720c */ /* 0x040fe20003f84070 */
[----:B------:R-:W-:Y:S01]  /*a980*/  IMAD.HI.U32 R228, R3, R227, RZ ;  /* 0x000000e303e47227 */ /* 0x000fe200078e00ff */
[----:B------:R-:W-:-:S02]  /*a990*/  ISETP.GT.U32.AND P6, PT, R246, R225, PT ;  /* 0x000000e1f600720c */ /* 0x000fc40003fc4070 */
[----:B------:R-:W-:Y:S01]  /*a9a0*/  LOP3.LUT R6, R4, 0x1d2, RZ, 0xfc, !PT ;  /* 0x000001d204067812 */ /* 0x000fe200078efcff */
[----:B------:R-:W-:-:S03]  /*a9b0*/  IMAD.HI.U32 R5, R3, R231, RZ ;  /* 0x000000e703057227 */ /* 0x000fc600078e00ff */
[----:B------:R-:W-:Y:S01]  /*a9c0*/  IABS R232, R6 ;  /* 0x0000000600e87213 */ /* 0x000fe20000000000 */
[----:B------:R-:W-:Y:S02]  /*a9d0*/  IMAD.MOV R228, RZ, RZ, -R228 ;  /* 0x000000ffffe47224 */ /* 0x000fe400078e0ae4 */
[----:B------:R-:W-:Y:S02]  /*a9e0*/  IMAD.MOV R5, RZ, RZ, -R5 ;  /* 0x000000ffff057224 */ /* 0x000fe400078e0a05 */
[----:B------:R-:W-:Y:S02]  /*a9f0*/  IMAD R227, R246, R228, R227 ;  /* 0x000000e4f6e37224 */ /* 0x000fe400078e02e3 */
[--C-:B------:R-:W-:Y:S01]  /*aa00*/  @!P2 IMAD.IADD R224, R224, 0x1, -R246.reuse ;  /* 0x00000001e0e0a824 */ /* 0x100fe200078e0af6 */
[----:B------:R-:W-:Y:S01]  /*aa10*/  ISETP.GE.AND P2, PT, R230, RZ, PT ;  /* 0x000000ffe600720c */ /* 0x000fe20003f46270 */
[----:B------:R-:W-:Y:S01]  /*aa20*/  IMAD R228, R246, R5, R231 ;  /* 0x00000005f6e47224 */ /* 0x000fe200078e02e7 */
[----:B------:R-:W-:Y:S01]  /*aa30*/  LOP3.LUT R230, R4, 0x1cc, RZ, 0xfc, !PT ;  /* 0x000001cc04e67812 */ /* 0x000fe200078efcff */
[--C-:B------:R-:W-:Y:S01]  /*aa40*/  @!P4 IMAD.IADD R226, R226, 0x1, -R246.reuse ;  /* 0x00000001e2e2c824 */ /* 0x100fe200078e0af6 */
[----:B------:R-:W-:Y:S01]  /*aa50*/  LOP3.LUT R5, R4, 0x1d0, RZ, 0xfc, !PT ;  /* 0x000001d004057812 */ /* 0x000fe200078efcff */
[----:B------:R-:W-:Y:S01]  /*aa60*/  @!P6 IMAD.IADD R225, R225, 0x1, -R246 ;  /* 0x00000001e1e1e824 */ /* 0x000fe200078e0af6 */
[C---:B------:R-:W-:Y:S01]  /*aa70*/  ISETP.GT.U32.AND P4, PT, R246.reuse, R228, PT ;  /* 0x000000e4f600720c */ /* 0x040fe20003f84070 */
[----:B------:R-:W-:Y:S01]  /*aa80*/  @!P3 IMAD.MOV R224, RZ, RZ, -R224 ;  /* 0x000000ffffe0b224 */ /* 0x000fe200078e0ae0 */
[----:B------:R-:W-:Y:S01]  /*aa90*/  ISETP.GT.U32.AND P6, PT, R246, R227, PT ;  /* 0x000000e3f600720c */ /* 0x000fe20003fc4070 */
[----:B------:R-:W-:Y:S01]  /*aaa0*/  @!P0 IMAD.MOV R225, RZ, RZ, -R225 ;  /* 0x000000ffffe18224 */ /* 0x000fe200078e0ae1 */
[----:B------:R-:W-:Y:S01]  /*aab0*/  IABS R229, R230 ;  /* 0x000000e600e57213 */ /* 0x000fe20000000000 */
[----:B------:R-:W-:Y:S01]  /*aac0*/  @!P5 IMAD.MOV R226, RZ, RZ, -R226 ;  /* 0x000000ffffe2d224 */ /* 0x000fe200078e0ae2 */
[----:B------:R-:W-:-:S03]  /*aad0*/  IABS R236, R5 ;  /* 0x0000000500ec7213 */ /* 0x000fc60000000000 */
[----:B------:R-:W-:-:S04]  /*aae0*/  IMAD.HI.U32 R231, R3, R229, RZ ;  /* 0x000000e503e77227 */ /* 0x000fc800078e00ff */
[----:B------:R-:W-:Y:S02]  /*aaf0*/  IMAD.MOV R235, RZ, RZ, -R231 ;  /* 0x000000ffffeb7224 */ /* 0x000fe400078e0ae7 */
[----:B------:R-:W-:Y:S02]  /*ab00*/  IMAD.MOV.U32 R231, RZ, RZ, R236 ;  /* 0x000000ffffe77224 */ /* 0x000fe400078e00ec */
[--C-:B------:R-:W-:Y:S01]  /*ab10*/  @!P4 IMAD.IADD R228, R228, 0x1, -R246.reuse ;  /* 0x00000001e4e4c824 */ /* 0x100fe200078e0af6 */
[----:B------:R-:W-:Y:S01]  /*ab20*/  ISETP.GE.AND P4, PT, R230, RZ, PT ;  /* 0x000000ffe600720c */ /* 0x000fe20003f86270 */
[----:B------:R-:W-:Y:S02]  /*ab30*/  @!P6 IMAD.IADD R227, R227, 0x1, -R246 ;  /* 0x00000001e3e3e824 */ /* 0x000fe400078e0af6 */
[----:B------:R-:W-:Y:S01]  /*ab40*/  IMAD.HI.U32 R236, R3, R231, RZ ;  /* 0x000000e703ec7227 */ /* 0x000fe200078e00ff */
[C---:B------:R-:W-:Y:S02]  /*ab50*/  ISETP.GT.U32.AND P3, PT, R246.reuse, R228, PT ;  /* 0x000000e4f600720c */ /* 0x040fe40003f64070 */
[C---:B------:R-:W-:Y:S01]  /*ab60*/  ISETP.GT.U32.AND P6, PT, R246.reuse, R227, PT ;  /* 0x000000e3f600720c */ /* 0x040fe20003fc4070 */
[----:B------:R-:W-:-:S02]  /*ab70*/  IMAD R229, R246, R235, R229 ;  /* 0x000000ebf6e57224 */ /* 0x000fc400078e02e5 */
[----:B------:R-:W-:-:S04]  /*ab80*/  IMAD.HI.U32 R235, R3, R232, RZ ;  /* 0x000000e803eb7227 */ /* 0x000fc800078e00ff */
[----:B------:R-:W-:Y:S02]  /*ab90*/  IMAD.MOV R236, RZ, RZ, -R236 ;  /* 0x000000ffffec7224 */ /* 0x000fe400078e0aec */
[C---:B------:R-:W-:Y:S01]  /*aba0*/  IMAD R230, R246.reuse, R237, R233 ;  /* 0x000000edf6e67224 */ /* 0x040fe200078e02e9 */
[----:B------:R-:W-:Y:S01]  /*abb0*/  IABS R233, R240 ;  /* 0x000000f000e97213 */ /* 0x000fe20000000000 */
[----:B------:R-:W-:Y:S02]  /*abc0*/  IMAD.MOV R235, RZ, RZ, -R235 ;  /* 0x000000ffffeb7224 */ /* 0x000fe400078e0aeb */
[C---:B------:R-:W-:Y:S01]  /*abd0*/  IMAD R231, R246.reuse, R236, R231 ;  /* 0x000000ecf6e77224 */ /* 0x040fe200078e02e7 */
[C---:B------:R-:W-:Y:S01]  /*abe0*/  ISETP.GT.U32.AND P0, PT, R246.reuse, R230, PT ;  /* 0x000000e6f600720c */ /* 0x040fe20003f04070 */
[----:B------:R-:W-:Y:S01]  /*abf0*/  IMAD R232, R246, R235, R232 ;  /* 0x000000ebf6e87224 */ /* 0x000fe200078e02e8 */
[----:B------:R-:W-:Y:S01]  /*ac00*/  LOP3.LUT R236, R4, 0x1d8, RZ, 0xfc, !PT ;  /* 0x000001d804ec7812 */ /* 0x000fe200078efcff */
[--C-:B------:R-:W-:Y:S01]  /*ac10*/  @!P3 IMAD.IADD R228, R228, 0x1, -R246.reuse ;  /* 0x00000001e4e4b824 */ /* 0x100fe200078e0af6 */
[C---:B------:R-:W-:Y:S01]  /*ac20*/  ISETP.GT.U32.AND P5, PT, R246.reuse, R231, PT ;  /* 0x000000e7f600720c */ /* 0x040fe20003fa4070 */
[----:B------:R-:W-:Y:S01]  /*ac30*/  @!P6 IMAD.IADD R227, R227, 0x1, -R246 ;  /* 0x00000001e3e3e824 */ /* 0x000fe200078e0af6 */
[C---:B------:R-:W-:Y:S01]  /*ac40*/  ISETP.GT.U32.AND P3, PT, R246.reuse, R232, PT ;  /* 0x000000e8f600720c */ /* 0x040fe20003f64070 */
[----:B------:R-:W-:Y:S01]  /*ac50*/  IMAD.HI.U32 R235, R3, R233, RZ ;  /* 0x000000e903eb7227 */ /* 0x000fe200078e00ff */
[----:B------:R-:W-:-:S03]  /*ac60*/  ISETP.GT.U32.AND P6, PT, R246, R229, PT ;  /* 0x000000e5f600720c */ /* 0x000fc60003fc4070 */
[----:B------:R-:W-:Y:S01]  /*ac70*/  @!P2 IMAD.MOV R227, RZ, RZ, -R227 ;  /* 0x000000ffffe3a224 */ /* 0x000fe200078e0ae3 */
[----:B------:R-:W-:Y:S01]  /*ac80*/  ISETP.GE.AND P2, PT, R234, RZ, PT ;  /* 0x000000ffea00720c */ /* 0x000fe20003f46270 */
[--C-:B------:R-:W-:Y:S01]  /*ac90*/  @!P0 IMAD.IADD R230, R230, 0x1, -R246.reuse ;  /* 0x00000001e6e68824 */ /* 0x100fe200078e0af6 */
[----:B------:R-:W-:Y:S01]  /*aca0*/  IABS R234, R238 ;  /* 0x000000ee00ea7213 */ /* 0x000fe20000000000 */
[----:B------:R-:W-:Y:S01]  /*acb0*/  IMAD.MOV R235, RZ, RZ, -R235 ;  /* 0x000000ffffeb7224 */ /* 0x000fe200078e0aeb */
[----:B------:R-:W-:Y:S01]  /*acc0*/  ISETP.GE.AND P0, PT, R6, RZ, PT ;  /* 0x000000ff0600720c */ /* 0x000fe20003f06270 */
[--C-:B------:R-:W-:Y:S01]  /*acd0*/  @!P5 IMAD.IADD R231, R231, 0x1, -R246.reuse ;  /* 0x00000001e7e7d824 */ /* 0x100fe200078e0af6 */
[----:B------:R-:W-:Y:S01]  /*ace0*/  ISETP.GT.U32.AND P5, PT, R246, R230, PT ;  /* 0x000000e6f600720c */ /* 0x000fe20003fa4070 */
[--C-:B------:R-:W-:Y:S01]  /*acf0*/  @!P3 IMAD.IADD R232, R232, 0x1, -R246.reuse ;  /* 0x00000001e8e8b824 */ /* 0x100fe200078e0af6 */
[----:B------:R-:W-:Y:S01]  /*ad00*/  LOP3.LUT R6, R4, 0x1dc, RZ, 0xfc, !PT ;  /* 0x000001dc04067812 */ /* 0x000fe200078efcff */
[----:B------:R-:W-:Y:S01]  /*ad10*/  @!P6 IMAD.IADD R229, R229, 0x1, -R246 ;  /* 0x00000001e5e5e824 */ /* 0x000fe200078e0af6 */
[----:B------:R-:W-:Y:S01]  /*ad20*/  ISETP.GT.U32.AND P3, PT, R246, R231, PT ;  /* 0x000000e7f600720c */ /* 0x000fe20003f64070 */
[----:B------:R-:W-:-:S03]  /*ad30*/  IMAD.HI.U32 R237, R3, R234, RZ ;  /* 0x000000ea03ed7227 */ /* 0x000fc600078e00ff */
[C---:B------:R-:W-:Y:S01]  /*ad40*/  ISETP.GT.U32.AND P6, PT, R246.reuse, R229, PT ;  /* 0x000000e5f600720c */ /* 0x040fe20003fc4070 */
[----:B------:R-:W-:Y:S01]  /*ad50*/  IMAD R233, R246, R235, R233 ;  /* 0x000000ebf6e97224 */ /* 0x000fe200078e02e9 */
[----:B------:R-:W-:Y:S01]  /*ad60*/  IABS R235, R236 ;  /* 0x000000ec00eb7213 */ /* 0x000fe20000000000 */
[----:B------:R-:W-:Y:S02]  /*ad70*/  IMAD.MOV R237, RZ, RZ, -R237 ;  /* 0x000000ffffed7224 */ /* 0x000fe400078e0aed */
[----:B------:R-:W-:Y:S01]  /*ad80*/  @!P5 IMAD.IADD R230, R230, 0x1, -R246 ;  /* 0x00000001e6e6d824 */ /* 0x000fe200078e0af6 */
[C---:B------:R-:W-:Y:S01]  /*ad90*/  ISETP.GT.U32.AND P5, PT, R246.reuse, R233, PT ;  /* 0x000000e9f600720c */ /* 0x040fe20003fa4070 */
[C---:B------:R-:W-:Y:S01]  /*ada0*/  IMAD R234, R246.reuse, R237, R234 ;  /* 0x000000edf6ea7224 */ /* 0x040fe200078e02ea */
[----:B------:R-:W-:Y:S01]  /*adb0*/  IABS R237, R6 ;  /* 0x0000000600ed7213 */ /* 0x000fe20000000000 */
[----:B------:R-:W-:Y:S01]  /*adc0*/  @!P1 IMAD.MOV R228, RZ, RZ, -R228 ;  /* 0x000000ffffe49224 */ /* 0x000fe200078e0ae4 */
[C---:B------:R-:W-:Y:S01]  /*add0*/  ISETP.GT.U32.AND P1, PT, R246.reuse, R232, PT ;  /* 0x000000e8f600720c */ /* 0x040fe20003f24070 */
[--C-:B------:R-:W-:Y:S01]  /*ade0*/  @!P3 IMAD.IADD R231, R231, 0x1, -R246.reuse ;  /* 0x00000001e7e7b824 */ /* 0x100fe200078e0af6 */
[----:B------:R-:W-:Y:S01]  /*adf0*/  ISETP.GT.U32.AND P3, PT, R246, R234, PT ;  /* 0x000000eaf600720c */ /* 0x000fe20003f64070 */
[----:B------:R-:W-:Y:S01]  /*ae00*/  @!P6 IMAD.IADD R229, R229, 0x1, -R246 ;  /* 0x00000001e5e5e824 */ /* 0x000fe200078e0af6 */
[----:B------:R-:W-:Y:S01]  /*ae10*/  ISETP.GE.AND P6, PT, R5, RZ, PT ;  /* 0x000000ff0500720c */ /* 0x000fe20003fc6270 */
[----:B------:R-:W-:Y:S01]  /*ae20*/  IMAD.HI.U32 R241, R3, R235, RZ ;  /* 0x000000eb03f17227 */ /* 0x000fe200078e00ff */
[----:B------:R-:W-:-:S03]  /*ae30*/  LOP3.LUT R5, R4, 0x1da, RZ, 0xfc, !PT ;  /* 0x000001da04057812 */ /* 0x000fc600078efcff */
[--C-:B------:R-:W-:Y:S01]  /*ae40*/  @!P5 IMAD.IADD R233, R233, 0x1, -R246.reuse ;  /* 0x00000001e9e9d824 */ /* 0x100fe200078e0af6 */
[----:B------:R-:W-:Y:S01]  /*ae50*/  IABS R239, R5 ;  /* 0x0000000500ef7213 */ /* 0x000fe20000000000 */
[----:B------:R-:W-:Y:S01]  /*ae60*/  IMAD.MOV R241, RZ, RZ, -R241 ;  /* 0x000000fffff17224 */ /* 0x000fe200078e0af1 */
[----:B------:R-:W-:Y:S01]  /*ae70*/  ISETP.GE.AND P5, PT, R238, RZ, PT ;  /* 0x000000ffee00720c */ /* 0x000fe20003fa6270 */
[--C-:B------:R-:W-:Y:S01]  /*ae80*/  @!P1 IMAD.IADD R232, R232, 0x1, -R246.reuse ;  /* 0x00000001e8e89824 */ /* 0x100fe200078e0af6 */
[----:B------:R-:W-:Y:S01]  /*ae90*/  ISETP.GE.AND P1, PT, R240, RZ, PT ;  /* 0x000000fff000720c */ /* 0x000fe20003f26270 */
[----:B------:R-:W-:Y:S01]  /*aea0*/  @!P3 IMAD.IADD R234, R234, 0x1, -R246 ;  /* 0x00000001eaeab824 */ /* 0x000fe200078e0af6 */
[----:B------:R-:W-:Y:S01]  /*aeb0*/  ISETP.GT.U32.AND P3, PT, R246, R233, PT ;  /* 0x000000e9f600720c */ /* 0x000fe20003f64070 */
[----:B------:R-:W-:-:S04]  /*aec0*/  IMAD.HI.U32 R240, R3, R239, RZ ;  /* 0x000000ef03f07227 */ /* 0x000fc800078e00ff */
[----:B------:R-:W-:Y:S01]  /*aed0*/  IMAD R235, R246, R241, R235 ;  /* 0x000000f1f6eb7224 */ /* 0x000fe200078e02eb */
[----:B------:R-:W-:Y:S01]  /*aee0*/  IABS R241, R244 ;  /* 0x000000f400f17213 */ /* 0x000fe20000000000 */
[----:B------:R-:W-:Y:S02]  /*aef0*/  IMAD.MOV R240, RZ, RZ, -R240 ;  /* 0x000000fffff07224 */ /* 0x000fe400078e0af0 */
[----:B------:R-:W-:Y:S01]  /*af00*/  @!P6 IMAD.MOV R231, RZ, RZ, -R231 ;  /* 0x000000ffffe7e224 */ /* 0x000fe200078e0ae7 */
[----:B------:R-:W-:Y:S01]  /*af10*/  ISETP.GE.AND P6, PT, R236, RZ, PT ;  /* 0x000000ffec00720c */ /* 0x000fe20003fc6270 */
[----:B------:R-:W-:Y:S01]  /*af20*/  @!P4 IMAD.MOV R229, RZ, RZ, -R229 ;  /* 0x000000ffffe5c224 */ /* 0x000fe200078e0ae5 */
[C---:B------:R-:W-:Y:S01]  /*af30*/  ISETP.GT.U32.AND P4, PT, R246.reuse, R235, PT ;  /* 0x000000ebf600720c */ /* 0x040fe20003f84070 */
[----:B------:R-:W-:Y:S02]  /*af40*/  IMAD R236, R246, R240, R239 ;  /* 0x000000f0f6ec7224 */ /* 0x000fe400078e02ef */
[----:B------:R-:W-:-:S02]  /*af50*/  @!P3 IMAD.IADD R233, R233, 0x1, -R246 ;  /* 0x00000001e9e9b824 */ /* 0x000fc400078e0af6 */
[----:B------:R-:W-:Y:S01]  /*af60*/  IMAD.HI.U32 R238, R3, R237, RZ ;  /* 0x000000ed03ee7227 */ /* 0x000fe200078e00ff */
[----:B------:R-:W-:-:S03]  /*af70*/  ISETP.GT.U32.AND P3, PT, R246, R236, PT ;  /* 0x000000ecf600720c */ /* 0x000fc60003f64070 */
[----:B------:R-:W-:Y:S01]  /*af80*/  @!P0 IMAD.MOV R232, RZ, RZ, -R232 ;  /* 0x000000ffffe88224 */ /* 0x000fe200078e0ae8 */
[----:B------:R-:W-:Y:S01]  /*af90*/  ISETP.GE.AND P0, PT, R5, RZ, PT ;  /* 0x000000ff0500720c */ /* 0x000fe20003f06270 */
[----:B------:R-:W-:Y:S01]  /*afa0*/  IMAD.MOV R238, RZ, RZ, -R238 ;  /* 0x000000ffffee7224 */ /* 0x000fe200078e0aee */
[----:B------:R-:W-:Y:S01]  /*afb0*/  LOP3.LUT R5, R4, 0x1de, RZ, 0xfc, !PT ;  /* 0x000001de04057812 */ /* 0x000fe200078efcff */
[----:B------:R-:W-:Y:S02]  /*afc0*/  @!P4 IMAD.IADD R235, R235, 0x1, -R246 ;  /* 0x00000001ebebc824 */ /* 0x000fe400078e0af6 */
[C---:B------:R-:W-:Y:S01]  /*afd0*/  IMAD R237, R246.reuse, R238, R237 ;  /* 0x000000eef6ed7224 */ /* 0x040fe200078e02ed */
[----:B------:R-:W-:Y:S01]  /*afe0*/  IABS R238, R5 ;  /* 0x0000000500ee7213 */ /* 0x000fe20000000000 */
[----:B------:R-:W-:Y:S01]  /*aff0*/  @!P2 IMAD.MOV R230, RZ, RZ, -R230 ;  /* 0x000000ffffe6a224 */ /* 0x000fe200078e0ae6 */
[----:B------:R-:W-:Y:S01]  /*b000*/  ISETP.GT.U32.AND P2, PT, R246, R234, PT ;  /* 0x000000eaf600720c */ /* 0x000fe20003f44070 */
[----:B------:R-:W-:Y:S01]  /*b010*/  @!P3 IMAD.IADD R236, R236, 0x1, -R246 ;  /* 0x00000001ececb824 */ /* 0x000fe200078e0af6 */
[C---:B------:R-:W-:Y:S01]  /*b020*/  ISETP.GT.U32.AND P3, PT, R246.reuse, R235, PT ;  /* 0x000000ebf600720c */ /* 0x040fe20003f64070 */
[----:B------:R-:W-:Y:S01]  /*b030*/  IMAD.HI.U32 R240, R3, R238, RZ ;  /* 0x000000ee03f07227 */ /* 0x000fe200078e00ff */
[----:B------:R-:W-:-:S03]  /*b040*/  ISETP.GT.U32.AND P4, PT, R246, R237, PT ;  /* 0x000000edf600720c */ /* 0x000fc60003f84070 */
[----:B------:R-:W-:Y:S02]  /*b050*/  IMAD.MOV R240, RZ, RZ, -R240 ;  /* 0x000000fffff07224 */ /* 0x000fe400078e0af0 */
[----:B------:R-:W-:Y:S01]  /*b060*/  @!P1 IMAD.MOV R233, RZ, RZ, -R233 ;  /* 0x000000ffffe99224 */ /* 0x000fe200078e0ae9 */
[C---:B------:R-:W-:Y:S01]  /*b070*/  ISETP.GT.U32.AND P1, PT, R246.reuse, R236, PT ;  /* 0x000000ecf600720c */ /* 0x040fe20003f24070 */
[----:B------:R-:W-:Y:S02]  /*b080*/  IMAD R238, R246, R240, R238 ;  /* 0x000000f0f6ee7224 */ /* 0x000fe400078e02ee */
[--C-:B------:R-:W-:Y:S01]  /*b090*/  @!P2 IMAD.IADD R234, R234, 0x1, -R246.reuse ;  /* 0x00000001eaeaa824 */ /* 0x100fe200078e0af6 */
[----:B------:R-:W-:Y:S01]  /*b0a0*/  ISETP.GE.AND P2, PT, R6, RZ, PT ;  /* 0x000000ff0600720c */ /* 0x000fe20003f46270 */
[----:B------:R-:W-:Y:S01]  /*b0b0*/  @!P3 IMAD.IADD R235, R235, 0x1, -R246 ;  /* 0x00000001ebebb824 */ /* 0x000fe200078e0af6 */
[----:B------:R-:W-:Y:S01]  /*b0c0*/  LOP3.LUT R6, R4, 0x1e0, RZ, 0xfc, !PT ;  /* 0x000001e004067812 */ /* 0x000fe200078efcff */
[----:B------:R-:W-:Y:S01]  /*b0d0*/  IMAD.MOV.U32 R240, RZ, RZ, R241 ;  /* 0x000000fffff07224 */ /* 0x000fe200078e00f1 */
[----:B------:R-:W-:Y:S01]  /*b0e0*/  ISETP.GT.U32.AND P3, PT, R246, R238, PT ;  /* 0x000000eef600720c */ /* 0x000fe20003f64070 */
[----:B------:R-:W-:Y:S01]  /*b0f0*/  IMAD.MOV.U32 R241, RZ, RZ, R242 ;  /* 0x000000fffff17224 */ /* 0x000fe200078e00f2 */
[----:B------:R-:W-:Y:S01]  /*b100*/  IABS R239, R6 ;  /* 0x0000000600ef7213 */ /* 0x000fe20000000000 */
[----:B------:R-:W-:-:S02]  /*b110*/  @!P5 IMAD.MOV R234, RZ, RZ, -R234 ;  /* 0x000000ffffead224 */ /* 0x000fc400078e0aea */
[----:B------:R-:W-:-:S04]  /*b120*/  IMAD.HI.U32 R245, R3, R240, RZ ;  /* 0x000000f003f57227 */ /* 0x000fc800078e00ff */
[----:B------:R-:W-:-:S04]  /*b130*/  IMAD.HI.U32 R242, R3, R239, RZ ;  /* 0x000000ef03f27227 */ /* 0x000fc800078e00ff */
[----:B------:R-:W-:Y:S02]  /*b140*/  IMAD.MOV R242, RZ, RZ, -R242 ;  /* 0x000000fffff27224 */ /* 0x000fe400078e0af2 */
[--C-:B------:R-:W-:Y:S02]  /*b150*/  @!P3 IMAD.IADD R238, R238, 0x1, -R246.reuse ;  /* 0x00000001eeeeb824 */ /* 0x100fe400078e0af6 */
[----:B------:R-:W-:Y:S01]  /*b160*/  IMAD R239, R246, R242, R239 ;  /* 0x000000f2f6ef7224 */ /* 0x000fe200078e02ef */
[----:B------:R-:W-:Y:S01]  /*b170*/  LOP3.LUT R242, R4, 0x1e6, RZ, 0xfc, !PT ;  /* 0x000001e604f27812 */ /* 0x000fe200078efcff */
[--C-:B------:R-:W-:Y:S01]  /*b180*/  @!P1 IMAD.IADD R236, R236, 0x1, -R246.reuse ;  /* 0x00000001ecec9824 */ /* 0x100fe200078e0af6 */
[C---:B------:R-:W-:Y:S01]  /*b190*/  ISETP.GT.U32.AND P5, PT, R246.reuse, R238, PT ;  /* 0x000000eef600720c */ /* 0x040fe20003fa4070 */
[----:B------:R-:W-:Y:S01]  /*b1a0*/  IMAD.HI.U32 R247, R3, R241, RZ ;  /* 0x000000f103f77227 */ /* 0x000fe200078e00ff */
[----:B------:R-:W-:Y:S02]  /*b1b0*/  ISETP.GE.AND P1, PT, R5, RZ, PT ;  /* 0x000000ff0500720c */ /* 0x000fe40003f26270 */
[----:B------:R-:W-:Y:S01]  /*b1c0*/  ISETP.GT.U32.AND P3, PT, R246, R239, PT ;  /* 0x000000eff600720c */ /* 0x000fe20003f64070 */
[----:B------:R-:W-:Y:S01]  /*b1d0*/  IMAD.MOV R5, RZ, RZ, -R245 ;  /* 0x000000ffff057224 */ /* 0x000fe200078e0af5 */
[----:B------:R-:W-:Y:S01]  /*b1e0*/  IABS R245, R0 ;  /* 0x0000000000f57213 */ /* 0x000fe20000000000 */
[----:B------:R-:W-:-:S02]  /*b1f0*/  @!P4 IMAD.IADD R237, R237, 0x1, -R246 ;  /* 0x00000001ededc824 */ /* 0x000fc400078e0af6 */
[C---:B------:R-:W-:Y:S02]  /*b200*/  IMAD R240, R246.reuse, R5, R240 ;  /* 0x00000005f6f07224 */ /* 0x040fe400078e02f0 */
[----:B------:R-:W-:Y:S01]  /*b210*/  IMAD.MOV R5, RZ, RZ, -R247 ;  /* 0x000000ffff057224 */ /* 0x000fe200078e0af7 */
[----:B------:R-:W-:Y:S01]  /*b220*/  ISETP.GT.U32.AND P4, PT, R246, R237, PT ;  /* 0x000000edf600720c */ /* 0x000fe20003f84070 */
[--C-:B------:R-:W-:Y:S01]  /*b230*/  @!P5 IMAD.IADD R238, R238, 0x1, -R246.reuse ;  /* 0x00000001eeeed824 */ /* 0x100fe200078e0af6 */
[----:B------:R-:W-:Y:S01]  /*b240*/  ISETP.GE.AND P5, PT, R242, RZ, PT ;  /* 0x000000fff200720c */ /* 0x000fe20003fa6270 */
[----:B------:R-:W-:Y:S01]  /*b250*/  IMAD R241, R246, R5, R241 ;  /* 0x00000005f6f17224 */ /* 0x000fe200078e02f1 */
[----:B------:R-:W-:Y:S01]  /*b260*/  LOP3.LUT R5, R4, 0x1e8, RZ, 0xfc, !PT ;  /* 0x000001e804057812 */ /* 0x000fe200078efcff */
[----:B------:R-:W-:Y:S01]  /*b270*/  @!P3 IMAD.IADD R239, R239, 0x1, -R246 ;  /* 0x00000001efefb824 */ /* 0x000fe200078e0af6 */
        /* <DEDUP_REMOVED lines=9> */
[----:B------:R-:W-:Y:S01]  /*b310*/  IMAD.HI.U32 R249, R3, R245, RZ ;  /* 0x000000f503f97227 */ /* 0x000fe200078e00ff */
[----:B------:R-:W-:-:S02]  /*b320*/  LOP3.LUT R6, R4, 0x1ea, RZ, 0xfc, !PT ;  /* 0x000001ea04067812 */ /* 0x000fc400078efcff */
[----:B------:R-:W-:Y:S01]  /*b330*/  ISETP.GE.AND P0, PT, R244, RZ, PT ;  /* 0x000000fff400720c */ /* 0x000fe20003f06270 */
[----:B------:R-:W-:Y:S01]  /*b340*/  @!P2 IMAD.MOV R237, RZ, RZ, -R237 ;  /* 0x000000ffffeda224 */ /* 0x000fe200078e0aed */
[----:B------:R-:W-:Y:S01]  /*b350*/  ISETP.GE.AND P2, PT, R243, RZ, PT ;  /* 0x000000fff300720c */ /* 0x000fe20003f46270 */
[--C-:B------:R-:W-:Y:S01]  /*b360*/  @!P1 IMAD.IADD R241, R241, 0x1, -R246.reuse ;  /* 0x00000001f1f19824 */ /* 0x100fe200078e0af6 */
[----:B------:R-:W-:Y:S01]  /*b370*/  IABS R243, R5 ;  /* 0x0000000500f37213 */ /* 0x000fe20000000000 */
[--C-:B------:R-:W-:Y:S01]  /*b380*/  @!P6 IMAD.IADD R240, R240, 0x1, -R246.reuse ;  /* 0x00000001f0f0e824 */ /* 0x100fe200078e0af6 */
[----:B------:R-:W-:Y:S01]  /*b390*/  IABS R244, R6 ;  /* 0x0000000600f47213 */ /* 0x000fe20000000000 */
[----:B------:R-:W-:Y:S01]  /*b3a0*/  @!P3 IMAD.IADD R239, R239, 0x1, -R246 ;  /* 0x00000001efefb824 */ /* 0x000fe200078e0af6 */
[----:B------:R-:W-:Y:S01]  /*b3b0*/  ISETP.GE.AND P3, PT, R5, RZ, PT ;  /* 0x000000ff0500720c */ /* 0x000fe20003f66270 */
[----:B------:R-:W-:Y:S01]  /*b3c0*/  IMAD.HI.U32 R5, R3, R242, RZ ;  /* 0x000000f203057227 */ /* 0x000fe200078e00ff */
[----:B------:R-:W-:-:S02]  /*b3d0*/  ISETP.GT.U32.AND P1, PT, R246, R241, PT ;  /* 0x000000f1f600720c */ /* 0x000fc40003f24070 */
[----:B------:R-:W-:Y:S01]  /*b3e0*/  ISETP.GT.U32.AND P6, PT, R246, R240, PT ;  /* 0x000000f0f600720c */ /* 0x000fe20003fc4070 */
[----:B------:R-:W-:Y:S02]  /*b3f0*/  IMAD.MOV R5, RZ, RZ, -R5 ;  /* 0x000000ffff057224 */ /* 0x000fe400078e0a05 */
[----:B------:R-:W-:-:S04]  /*b400*/  IMAD.HI.U32 R248, R3, R243, RZ ;  /* 0x000000f303f87227 */ /* 0x000fc800078e00ff */
[----:B------:R-:W-:Y:S02]  /*b410*/  IMAD R242, R246, R5, R242 ;  /* 0x00000005f6f27224 */ /* 0x000fe400078e02f2 */
[----:B------:R-:W-:-:S04]  /*b420*/  IMAD.HI.U32 R247, R3, R244, RZ ;  /* 0x000000f403f77227 */ /* 0x000fc800078e00ff */
[--C-:B------:R-:W-:Y:S01]  /*b430*/  @!P1 IMAD.IADD R241, R241, 0x1, -R246.reuse ;  /* 0x00000001f1f19824 */ /* 0x100fe200078e0af6 */
[----:B------:R-:W-:Y:S01]  /*b440*/  ISETP.GT.U32.AND P1, PT, R246, R242, PT ;  /* 0x000000f2f600720c */ /* 0x000fe20003f24070 */
[----:B------:R-:W-:Y:S01]  /*b450*/  @!P6 IMAD.IADD R240, R240, 0x1, -R246 ;  /* 0x00000001f0f0e824 */ /* 0x000fe200078e0af6 */
[----:B------:R-:W-:Y:S01]  /*b460*/  ISETP.GE.AND P6, PT, R6, RZ, PT ;  /* 0x000000ff0600720c */ /* 0x000fe20003fc6270 */
[----:B------:R-:W-:Y:S02]  /*b470*/  IMAD.MOV R6, RZ, RZ, -R248 ;  /* 0x000000ffff067224 */ /* 0x000fe400078e0af8 */
[----:B------:R-:W-:Y:S02]  /*b480*/  IMAD.MOV R247, RZ, RZ, -R247 ;  /* 0x000000fffff77224 */ /* 0x000fe400078e0af7 */
[----:B------:R-:W-:Y:S01]  /*b490*/  IMAD R243, R246, R6, R243 ;  /* 0x00000006f6f37224 */ /* 0x000fe200078e02f3 */
[----:B------:R-:W-:Y:S01]  /*b4a0*/  IABS R6, R9 ;  /* 0x0000000900067213 */ /* 0x000fe20000000000 */
[----:B------:R-:W-:-:S02]  /*b4b0*/  IMAD.MOV R248, RZ, RZ, -R249 ;  /* 0x000000fffff87224 */ /* 0x000fc400078e0af9 */
[----:B------:R-:W-:Y:S01]  /*b4c0*/  IMAD R244, R246, R247, R244 ;  /* 0x000000f7f6f47224 */ /* 0x000fe200078e02f4 */
[----:B------:R-:W-:Y:S01]  /*b4d0*/  IABS R247, R2 ;  /* 0x0000000200f77213 */ /* 0x000fe20000000000 */
[----:B------:R-:W-:Y:S01]  /*b4e0*/  @!P1 IMAD.IADD R242, R242, 0x1, -R246 ;  /* 0x00000001f2f29824 */ /* 0x000fe200078e0af6 */
[C---:B------:R-:W-:Y:S01]  /*b4f0*/  ISETP.GT.U32.AND P1, PT, R246.reuse, R243, PT ;  /* 0x000000f3f600720c */ /* 0x040fe20003f24070 */
[C---:B------:R-:W-:Y:S02]  /*b500*/  IMAD R245, R246.reuse, R248, R245 ;  /* 0x000000f8f6f57224 */ /* 0x040fe400078e02f5 */
[----:B------:R-:W-:Y:S01]  /*b510*/  @!P0 IMAD.MOV R240, RZ, RZ, -R240 ;  /* 0x000000fffff08224 */ /* 0x000fe200078e0af0 */
[C---:B------:R-:W-:Y:S01]  /*b520*/  ISETP.GT.U32.AND P0, PT, R246.reuse, R244, PT ;  /* 0x000000f4f600720c */ /* 0x040fe20003f04070 */
[----:B------:R-:W-:Y:S01]  /*b530*/  @!P2 IMAD.MOV R241, RZ, RZ, -R241 ;  /* 0x000000fffff1a224 */ /* 0x000fe200078e0af1 */
[----:B------:R-:W-:Y:S01]  /*b540*/  ISETP.GT.U32.AND P2, PT, R246, R245, PT ;  /* 0x000000f5f600720c */ /* 0x000fe20003f44070 */
[----:B------:R-:W-:-:S04]  /*b550*/  IMAD.HI.U32 R5, R3, R247, RZ ;  /* 0x000000f703057227 */ /* 0x000fc800078e00ff */
[----:B------:R-:W-:Y:S02]  /*b560*/  @!P4 IMAD.MOV R239, RZ, RZ, -R239 ;  /* 0x000000ffffefc224 */ /* 0x000fe400078e0aef */
[----:B------:R-:W-:Y:S01]  /*b570*/  @!P1 IMAD.IADD R243, R243, 0x1, -R246 ;  /* 0x00000001f3f39824 */ /* 0x000fe200078e0af6 */
[----:B------:R-:W-:Y:S01]  /*b580*/  ISETP.GT.U32.AND P1, PT, R246, R242, PT ;  /* 0x000000f2f600720c */ /* 0x000fe20003f24070 */
[----:B------:R-:W-:-:S03]  /*b590*/  IMAD.HI.U32 R248, R3, R250, RZ ;  /* 0x000000fa03f87227 */ /* 0x000fc600078e00ff */
[----:B------:R-:W-:Y:S01]  /*b5a0*/  ISETP.GT.U32.AND P4, PT, R246, R243, PT ;  /* 0x000000f3f600720c */ /* 0x000fe20003f84070 */
[--C-:B------:R-:W-:Y:S02]  /*b5b0*/  @!P0 IMAD.IADD R244, R244, 0x1, -R246.reuse ;  /* 0x00000001f4f48824 */ /* 0x100fe400078e0af6 */
[----:B------:R-:W-:Y:S02]  /*b5c0*/  IMAD.MOV R5, RZ, RZ, -R5 ;  /* 0x000000ffff057224 */ /* 0x000fe400078e0a05 */
[----:B------:R-:W-:Y:S01]  /*b5d0*/  @!P2 IMAD.IADD R245, R245, 0x1, -R246 ;  /* 0x00000001f5f5a824 */ /* 0x000fe200078e0af6 */
[----:B------:R-:W-:Y:S01]  /*b5e0*/  ISETP.GT.U32.AND P2, PT, R246, R244, PT ;  /* 0x000000f4f600720c */ /* 0x000fe20003f44070 */
[----:B------:R-:W-:-:S04]  /*b5f0*/  IMAD.HI.U32 R249, R3, R251, RZ ;  /* 0x000000fb03f97227 */ /* 0x000fc800078e00ff */
[----:B------:R-:W-:Y:S02]  /*b600*/  IMAD.MOV R248, RZ, RZ, -R248 ;  /* 0x000000fffff87224 */ /* 0x000fe400078e0af8 */
[----:B------:R-:W-:Y:S02]  /*b610*/  IMAD R247, R246, R5, R247 ;  /* 0x00000005f6f77224 */ /* 0x000fe400078e02f7 */
[----:B------:R-:W-:Y:S01]  /*b620*/  IMAD.MOV R5, RZ, RZ, -R13 ;  /* 0x000000ffff057224 */ /* 0x000fe200078e0a0d */
[----:B------:R-:W-:Y:S01]  /*b630*/  LOP3.LUT R13, R4, 0x1fa, RZ, 0xfc, !PT ;  /* 0x000001fa040d7812 */ /* 0x000fe200078efcff */
[----:B------:R-:W-:Y:S02]  /*b640*/  IMAD.MOV R7, RZ, RZ, -R249 ;  /* 0x000000ffff077224 */ /* 0x000fe400078e0af9 */
[----:B------:R-:W-:Y:S02]  /*b650*/  IMAD R250, R246, R248, R250 ;  /* 0x000000f8f6fa7224 */ /* 0x000fe400078e02fa */
[----:B------:R-:W-:Y:S01]  /*b660*/  @!P1 IMAD.IADD R242, R242, 0x1, -R246 ;  /* 0x00000001f2f29824 */ /* 0x000fe200078e0af6 */
[C---:B------:R-:W-:Y:S01]  /*b670*/  ISETP.GT.U32.AND P1, PT, R246.reuse, R247, PT ;  /* 0x000000f7f600720c */ /* 0x040fe20003f24070 */
[----:B------:R-:W-:-:S02]  /*b680*/  IMAD R252, R246, R5, R252 ;  /* 0x00000005f6fc7224 */ /* 0x000fc400078e02fc */
[----:B------:R-:W-:-:S04]  /*b690*/  IMAD.HI.U32 R8, R3, R6, RZ ;  /* 0x0000000603087227 */ /* 0x000fc800078e00ff */
[----:B------:R-:W-:Y:S01]  /*b6a0*/  IMAD R251, R246, R7, R251 ;  /* 0x00000007f6fb7224 */ /* 0x000fe200078e02fb */
[----:B------:R-:W-:Y:S01]  /*b6b0*/  LOP3.LUT R7, R4, 0x1fc, RZ, 0xfc, !PT ;  /* 0x000001fc04077812 */ /* 0x000fe200078efcff */
[--C-:B------:R-:W-:Y:S01]  /*b6c0*/  @!P4 IMAD.IADD R243, R243, 0x1, -R246.reuse ;  /* 0x00000001f3f3c824 */ /* 0x100fe200078e0af6 */
[----:B------:R-:W-:Y:S01]  /*b6d0*/  ISETP.GT.U32.AND P4, PT, R246, R250, PT ;  /* 0x000000faf600720c */ /* 0x000fe20003f84070 */
[----:B------:R-:W-:Y:S01]  /*b6e0*/  @!P2 IMAD.IADD R244, R244, 0x1, -R246 ;  /* 0x00000001f4f4a824 */ /* 0x000fe200078e0af6 */
[----:B------:R-:W-:Y:S01]  /*b6f0*/  ISETP.GT.U32.AND P2, PT, R246, R252, PT ;  /* 0x000000fcf600720c */ /* 0x000fe20003f44070 */
[----:B------:R-:W-:Y:S01]  /*b700*/  IMAD.MOV R249, RZ, RZ, -R8 ;  /* 0x000000fffff97224 */ /* 0x000fe200078e0a08 */
[----:B------:R-:W-:Y:S01]  /*b710*/  LOP3.LUT R8, R4, 0x1f8, RZ, 0xfc, !PT ;  /* 0x000001f804087812 */ /* 0x000fe200078efcff */
[----:B------:R-:W-:Y:S01]  /*b720*/  @!P1 IMAD.IADD R247, R247, 0x1, -R246 ;  /* 0x00000001f7f79824 */ /* 0x000fe200078e0af6 */
[C---:B------:R-:W-:Y:S01]  /*b730*/  ISETP.GT.U32.AND P0, PT, R246.reuse, R251, PT ;  /* 0x000000fbf600720c */ /* 0x040fe20003f04070 */
[C---:B------:R-:W-:Y:S01]  /*b740*/  IMAD R6, R246.reuse, R249, R6 ;  /* 0x000000f9f6067224 */ /* 0x040fe200078e0206 */
[----:B------:R-:W-:Y:S01]  /*b750*/  IABS R5, R8 ;  /* 0x0000000800057213 */ /* 0x000fe20000000000 */
[----:B------:R-:W-:Y:S01]  /*b760*/  @!P5 IMAD.MOV R242, RZ, RZ, -R242 ;  /* 0x000000fffff2d224 */ /* 0x000fe200078e0af2 */
[----:B------:R-:W-:-:S02]  /*b770*/  ISETP.GT.U32.AND P1, PT, R246, R245, PT ;  /* 0x000000f5f600720c */ /* 0x000fc40003f24070 */
[----:B------:R-:W-:Y:S01]  /*b780*/  IABS R4, R13 ;  /* 0x0000000d00047213 */ /* 0x000fe20000000000 */
[----:B------:R-:W-:Y:S01]  /*b790*/  IMAD.HI.U32 R249, R3, R5, RZ ;  /* 0x0000000503f97227 */ /* 0x000fe200078e00ff */
[----:B------:R-:W-:-:S03]  /*b7a0*/  IABS R248, R7 ;  /* 0x0000000700f87213 */ /* 0x000fc60000000000 */
[--C-:B------:R-:W-:Y:S01]  /*b7b0*/  @!P4 IMAD.IADD R250, R250, 0x1, -R246.reuse ;  /* 0x00000001fafac824 */ /* 0x100fe200078e0af6 */
[----:B------:R-:W-:Y:S01]  /*b7c0*/  ISETP.GT.U32.AND P4, PT, R246, R247, PT ;  /* 0x000000f7f600720c */ /* 0x000fe20003f84070 */
[--C-:B------:R-:W-:Y:S01]  /*b7d0*/  @!P2 IMAD.IADD R252, R252, 0x1, -R246.reuse ;  /* 0x00000001fcfca824 */ /* 0x100fe200078e0af6 */
[----:B------:R-:W-:Y:S01]  /*b7e0*/  ISETP.GE.AND P2, PT, R0, RZ, PT ;  /* 0x000000ff0000720c */ /* 0x000fe20003f46270 */
[----:B------:R-:W-:Y:S01]  /*b7f0*/  IMAD.MOV R249, RZ, RZ, -R249 ;  /* 0x000000fffff97224 */ /* 0x000fe200078e0af9 */
[----:B------:R-:W1:Y:S01]  /*b800*/  S2R R0, SR_TID.X ;  /* 0x0000000000007919 */ /* 0x000e620000002100 */
[----:B------:R-:W-:Y:S01]  /*b810*/  @!P0 IMAD.IADD R251, R251, 0x1, -R246 ;  /* 0x00000001fbfb8824 */ /* 0x000fe200078e0af6 */
[C---:B------:R-:W-:Y:S01]  /*b820*/  ISETP.GT.U32.AND P0, PT, R246.reuse, R250, PT ;  /* 0x000000faf600720c */ /* 0x040fe20003f04070 */
[C---:B------:R-:W-:Y:S02]  /*b830*/  IMAD R5, R246.reuse, R249, R5 ;  /* 0x000000f9f6057224 */ /* 0x040fe400078e0205 */
[----:B------:R-:W-:Y:S01]  /*b840*/  IMAD.HI.U32 R249, R3, R4, RZ ;  /* 0x0000000403f97227 */ /* 0x000fe200078e00ff */
[----:B------:R-:W-:-:S03]  /*b850*/  ISETP.GT.U32.AND P5, PT, R246, R251, PT ;  /* 0x000000fbf600720c */ /* 0x000fc60003fa4070 */
[----:B------:R-:W-:-:S04]  /*b860*/  IMAD.HI.U32 R3, R3, R248, RZ ;  /* 0x000000f803037227 */ /* 0x000fc800078e00ff */
[--C-:B------:R-:W-:Y:S01]  /*b870*/  @!P1 IMAD.IADD R245, R245, 0x1, -R246.reuse ;  /* 0x00000001f5f59824 */ /* 0x100fe200078e0af6 */
[C---:B------:R-:W-:Y:S01]  /*b880*/  ISETP.GT.U32.AND P1, PT, R246.reuse, R6, PT ;  /* 0x00000006f600720c */ /* 0x040fe20003f24070 */
[----:B------:R-:W-:Y:S02]  /*b890*/  IMAD.MOV R249, RZ, RZ, -R249 ;  /* 0x000000fffff97224 */ /* 0x000fe400078e0af9 */
[----:B------:R-:W-:Y:S02]  /*b8a0*/  IMAD.MOV R3, RZ, RZ, -R3 ;  /* 0x000000ffff037224 */ /* 0x000fe400078e0a03 */
[----:B------:R-:W-:Y:S01]  /*b8b0*/  @!P4 IMAD.IADD R247, R247, 0x1, -R246 ;  /* 0x00000001f7f7c824 */ /* 0x000fe200078e0af6 */
[C---:B------:R-:W-:Y:S01]  /*b8c0*/  ISETP.GT.U32.AND P4, PT, R246.reuse, R5, PT ;  /* 0x00000005f600720c */ /* 0x040fe20003f84070 */
[C---:B------:R-:W-:Y:S02]  /*b8d0*/  IMAD R4, R246.reuse, R249, R4 ;  /* 0x000000f9f6047224 */ /* 0x040fe400078e0204 */
[----:B------:R-:W-:-:S02]  /*b8e0*/  IMAD R3, R246, R3, R248 ;  /* 0x00000003f6037224 */ /* 0x000fc400078e02f8 */
[--C-:B------:R-:W-:Y:S01]  /*b8f0*/  @!P0 IMAD.IADD R250, R250, 0x1, -R246.reuse ;  /* 0x00000001fafa8824 */ /* 0x100fe200078e0af6 */
[C---:B------:R-:W-:Y:S01]  /*b900*/  ISETP.GT.U32.AND P0, PT, R246.reuse, R4, PT ;  /* 0x00000004f600720c */ /* 0x040fe20003f04070 */
[--C-:B------:R-:W-:Y:S01]  /*b910*/  @!P5 IMAD.IADD R251, R251, 0x1, -R246.reuse ;  /* 0x00000001fbfbd824 */ /* 0x100fe200078e0af6 */
[----:B------:R-:W-:Y:S01]  /*b920*/  ISETP.GT.U32.AND P5, PT, R246, R3, PT ;  /* 0x00000003f600720c */ /* 0x000fe20003fa4070 */
[----:B------:R-:W2:Y:S01]  /*b930*/  LDC.64 R248, c[0x0][0x238] ;  /* 0x00008e00fff87b82 */ /* 0x000ea20000000a00 */
[--C-:B------:R-:W-:Y:S01]  /*b940*/  @!P1 IMAD.IADD R6, R6, 0x1, -R246.reuse ;  /* 0x0000000106069824 */ /* 0x100fe200078e0af6 */
[----:B------:R-:W-:Y:S02]  /*b950*/  ISETP.GE.AND P1, PT, R2, RZ, PT ;  /* 0x000000ff0200720c */ /* 0x000fe40003f26270 */
[----:B------:R-:W-:Y:S01]  /*b960*/  @!P4 IMAD.IADD R5, R5, 0x1, -R246 ;  /* 0x000000010505c824 */ /* 0x000fe200078e0af6 */
[----:B------:R-:W-:Y:S01]  /*b970*/  ISETP.GE.AND P4, PT, R11, RZ, PT ;  /* 0x000000ff0b00720c */ /* 0x000fe20003f86270 */
[----:B------:R-:W-:Y:S01]  /*b980*/  @!P3 IMAD.MOV R243, RZ, RZ, -R243 ;  /* 0x000000fffff3b224 */ /* 0x000fe200078e0af3 */
[----:B-1----:R-:W-:Y:S01]  /*b990*/  LOP3.LUT R2, R0, 0x1f, RZ, 0xc0, !PT ;  /* 0x0000001f00027812 */ /* 0x002fe200078ec0ff */
[----:B------:R-:W-:-:S02]  /*b9a0*/  @!P6 IMAD.MOV R244, RZ, RZ, -R244 ;  /* 0x000000fffff4e224 */ /* 0x000fc400078e0af4 */
[--C-:B------:R-:W-:Y:S02]  /*b9b0*/  @!P0 IMAD.IADD R4, R4, 0x1, -R246.reuse ;  /* 0x0000000104048824 */ /* 0x100fe400078e0af6 */
[----:B------:R-:W-:Y:S01]  /*b9c0*/  @!P5 IMAD.IADD R3, R3, 0x1, -R246 ;  /* 0x000000010303d824 */ /* 0x000fe200078e0af6 */
[----:B------:R-:W-:Y:S01]  /*b9d0*/  ISETP.GE.AND P5, PT, R12, RZ, PT ;  /* 0x000000ff0c00720c */ /* 0x000fe20003fa6270 */
[----:B------:R-:W-:Y:S01]  /*b9e0*/  @!P2 IMAD.MOV R245, RZ, RZ, -R245 ;  /* 0x000000fffff5a224 */ /* 0x000fe200078e0af5 */
[C---:B------:R-:W-:Y:S01]  /*b9f0*/  ISETP.GT.U32.AND P3, PT, R246.reuse, R252, PT ;  /* 0x000000fcf600720c */ /* 0x040fe20003f64070 */
[----:B------:R-:W-:Y:S01]  /*ba00*/  IMAD.U32 R11, RZ, RZ, UR4 ;  /* 0x00000004ff0b7e24 */ /* 0x000fe2000f8e00ff */
[C---:B------:R-:W-:Y:S01]  /*ba10*/  ISETP.GT.U32.AND P6, PT, R246.reuse, R6, PT ;  /* 0x00000006f600720c */ /* 0x040fe20003fc4070 */
[----:B------:R-:W-:Y:S01]  /*ba20*/  @!P1 IMAD.MOV R247, RZ, RZ, -R247 ;  /* 0x000000fffff79224 */ /* 0x000fe200078e0af7 */
[----:B------:R-:W-:Y:S01]  /*ba30*/  ISETP.GT.U32.AND P2, PT, R246, R5, PT ;  /* 0x00000005f600720c */ /* 0x000fe20003f44070 */
[----:B------:R-:W-:Y:S01]  /*ba40*/  @!P4 IMAD.MOV R250, RZ, RZ, -R250 ;  /* 0x000000fffffac224 */ /* 0x000fe200078e0afa */
[----:B------:R-:W-:Y:S01]  /*ba50*/  ISETP.GE.AND P0, PT, R2, UR5, PT ;  /* 0x0000000502007c0c */ /* 0x000fe2000bf06270 */
[----:B------:R-:W-:Y:S01]  /*ba60*/  ULDC.64 UR4, c[0x0][0x218] ;  /* 0x0000860000047ab9 */ /* 0x000fe20000000a00 */
[C---:B------:R-:W-:Y:S01]  /*ba70*/  ISETP.GT.U32.AND P1, PT, R246.reuse, R4, PT ;  /* 0x00000004f600720c */ /* 0x040fe20003f24070 */
[----:B--2---:R1:W-:Y:S01]  /*ba80*/  STL [R1+0x1ae0], R248 ;  /* 0x001ae0f801007387 */ /* 0x0043e20000100800 */
[----:B------:R-:W-:-:S02]  /*ba90*/  ISETP.GT.U32.AND P4, PT, R246, R3, PT ;  /* 0x00000003f600720c */ /* 0x000fc40003f84070 */
[----:B------:R-:W-:Y:S01]  /*baa0*/  SEL R11, R11, RZ, !P0 ;  /* 0x000000ff0b0b7207 */ /* 0x000fe20004000000 */
[----:B------:R-:W-:Y:S01]  /*bab0*/  @!P5 IMAD.MOV R251, RZ, RZ, -R251 ;  /* 0x000000fffffbd224 */ /* 0x000fe200078e0afb */
[----:B------:R-:W-:Y:S01]  /*bac0*/  ISETP.GE.AND P5, PT, R10, RZ, PT ;  /* 0x000000ff0a00720c */ /* 0x000fe20003fa6270 */
[--C-:B------:R-:W-:Y:S01]  /*bad0*/  @!P3 IMAD.IADD R252, R252, 0x1, -R246.reuse ;  /* 0x00000001fcfcb824 */ /* 0x100fe200078e0af6 */
[----:B------:R-:W-:Y:S01]  /*bae0*/  ISETP.NE.U32.AND P0, PT, R11, RZ, PT ;  /* 0x000000ff0b00720c */ /* 0x000fe20003f05070 */
[----:B-1----:R-:W2:Y:S01]  /*baf0*/  LDL.LU R248, [R1+0x20] ;  /* 0x0000200001f87983 */ /* 0x002ea20000300800 */
[----:B------:R-:W-:Y:S01]  /*bb00*/  ISETP.GE.AND P3, PT, R9, RZ, PT ;  /* 0x000000ff0900720c */ /* 0x000fe20003f66270 */
[--C-:B------:R-:W-:Y:S01]  /*bb10*/  @!P6 IMAD.IADD R6, R6, 0x1, -R246.reuse ;  /* 0x000000010606e824 */ /* 0x100fe200078e0af6 */
[----:B------:R-:W-:Y:S01]  /*bb20*/  ISETP.GE.AND P6, PT, R8, RZ, PT ;  /* 0x000000ff0800720c */ /* 0x000fe20003fc6270 */
[----:B------:R-:W3:Y:S01]  /*bb30*/  LDL.LU R12, [R1+0x1c] ;  /* 0x00001c00010c7983 */ /* 0x000ee20000300800 */
[----:B------:R-:W-:-:S03]  /*bb40*/  @!P2 IMAD.IADD R5, R5, 0x1, -R246 ;  /* 0x000000010505a824 */ /* 0x000fc600078e0af6 */
[----:B------:R-:W4:Y:S01]  /*bb50*/  LDL.LU R11, [R1+0x18] ;  /* 0x00001800010b7983 */ /* 0x000f220000300800 */
[----:B------:R-:W-:Y:S01]  /*bb60*/  ISETP.GE.AND P2, PT, R13, RZ, PT ;  /* 0x000000ff0d00720c */ /* 0x000fe20003f46270 */
[----:B------:R-:W-:Y:S02]  /*bb70*/  @!P1 IMAD.IADD R4, R4, 0x1, -R246 ;  /* 0x0000000104049824 */ /* 0x000fe400078e0af6 */
[----:B------:R-:W4:Y:S01]  /*bb80*/  LDL.LU R10, [R1+0x14] ;  /* 0x00001400010a7983 */ /* 0x000f220000300800 */
[----:B------:R-:W-:-:S03]  /*bb90*/  ISETP.GE.AND P1, PT, R7, RZ, PT ;  /* 0x000000ff0700720c */ /* 0x000fc60003f26270 */
[----:B------:R-:W4:Y:S01]  /*bba0*/  LDL.LU R9, [R1+0x10] ;  /* 0x0000100001097983 */ /* 0x000f220000300800 */
[----:B------:R-:W-:-:S03]  /*bbb0*/  @!P4 IMAD.IADD R3, R3, 0x1, -R246 ;  /* 0x000000010303c824 */ /* 0x000fc600078e0af6 */
[----:B------:R-:W4:Y:S04]  /*bbc0*/  LDL.LU R8, [R1+0xc] ;  /* 0x00000c0001087983 */ /* 0x000f280000300800 */
[----:B------:R-:W4:Y:S04]  /*bbd0*/  LDL.LU R13, [R1+0x1b28] ;  /* 0x001b2800010d7983 */ /* 0x000f280000300800 */
[----:B------:R-:W4:Y:S04]  /*bbe0*/  LDL.LU R7, [R1+0x1b24] ;  /* 0x001b240001077983 */ /* 0x000f280000300800 */
[----:B------:R-:W2:Y:S01]  /*bbf0*/  LDL R246, [R1+0x170c] ;  /* 0x00170c0001f67983 */ /* 0x000ea20000100800 */
[----:B------:R-:W-:-:S02]  /*bc00*/  IMAD R2, R2, R249, RZ ;  /* 0x000000f902027224 */ /* 0x000fc400078e02ff */
[----:B------:R-:W-:Y:S01]  /*bc10*/  @!P5 IMAD.MOV R252, RZ, RZ, -R252 ;  /* 0x000000fffffcd224 */ /* 0x000fe200078e0afc */
[----:B--2---:R-:W-:Y:S02]  /*bc20*/  ISETP.NE.AND P4, PT, R246, RZ, PT ;  /* 0x000000fff600720c */ /* 0x004fe40003f85270 */
[----:B------:R-:W-:Y:S02]  /*bc30*/  LOP3.LUT R249, RZ, R246, RZ, 0x33, !PT ;  /* 0x000000f6fff97212 */ /* 0x000fe400078e33ff */
[----:B------:R-:W-:Y:S01]  /*bc40*/  LEA R246, P5, R2, UR4, 0x2 ;  /* 0x0000000402f67c11 */ /* 0x000fe2000f8a10ff */
[----:B------:R-:W-:Y:S01]  /*bc50*/  @!P2 IMAD.MOV R4, RZ, RZ, -R4 ;  /* 0x000000ffff04a224 */ /* 0x000fe200078e0a04 */
[C---:B------:R-:W-:Y:S01]  /*bc60*/  SEL R248, R249.reuse, R248, !P4 ;  /* 0x000000f8f9f87207 */ /* 0x040fe20006000000 */
[----:B------:R-:W-:Y:S01]  /*bc70*/  @!P3 IMAD.MOV R6, RZ, RZ, -R6 ;  /* 0x000000ffff06b224 */ /* 0x000fe200078e0a06 */
[C---:B---3--:R-:W-:Y:S01]  /*bc80*/  SEL R12, R249.reuse, R12, !P4 ;  /* 0x0000000cf90c7207 */ /* 0x048fe20006000000 */
[----:B------:R1:W-:Y:S01]  /*bc90*/  STL [R1+0x1aec], R246 ;  /* 0x001aecf601007387 */ /* 0x0003e20000100800 */
[C---:B----4-:R-:W-:Y:S01]  /*bca0*/  SEL R11, R249.reuse, R11, !P4 ;  /* 0x0000000bf90b7207 */ /* 0x050fe20006000000 */
[----:B------:R-:W-:Y:S01]  /*bcb0*/  @!P6 IMAD.MOV R5, RZ, RZ, -R5 ;  /* 0x000000ffff05e224 */ /* 0x000fe200078e0a05 */
[C---:B------:R-:W-:Y:S01]  /*bcc0*/  SEL R10, R249.reuse, R10, !P4 ;  /* 0x0000000af90a7207 */ /* 0x040fe20006000000 */
[----:B------:R-:W-:Y:S01]  /*bcd0*/  @!P1 IMAD.MOV R3, RZ, RZ, -R3 ;  /* 0x000000ffff039224 */ /* 0x000fe200078e0a03 */
[C---:B------:R-:W-:Y:S01]  /*bce0*/  SEL R9, R249.reuse, R9, !P4 ;  /* 0x00000009f9097207 */ /* 0x040fe20006000000 */
[----:B------:R-:W-:Y:S01]  /*bcf0*/  ULDC UR4, c[0x0][0x234] ;  /* 0x00008d0000047ab9 */ /* 0x000fe20000000800 */
[----:B-1----:R-:W2:Y:S04]  /*bd00*/  LDL.LU R246, [R1] ;  /* 0x0000000001f67983 */ /* 0x002ea80000300800 */
[----:B------:R1:W-:Y:S02]  /*bd10*/  STL [R1+0xd0], R248 ;  /* 0x0000d0f801007387 */ /* 0x0003e40000100800 */
[----:B-1----:R-:W-:-:S02]  /*bd20*/  SEL R248, R249, R7, !P4 ;  /* 0x00000007f9f87207 */ /* 0x002fc40006000000 */
[----:B------:R-:W3:Y:S04]  /*bd30*/  LDL.LU R7, [R1+0x4] ;  /* 0x0000040001077983 */ /* 0x000ee80000300800 */
[----:B------:R1:W-:Y:S01]  /*bd40*/  STL [R1+0x1af0], R248 ;  /* 0x001af0f801007387 */ /* 0x0003e20000100800 */
[----:B------:R-:W-:-:S03]  /*bd50*/  SEL R8, R249, R8, !P4 ;  /* 0x00000008f9087207 */ /* 0x000fc60006000000 */
[----:B-1----:R-:W4:Y:S04]  /*bd60*/  LDL.LU R248, [R1+0x8] ;  /* 0x0000080001f87983 */ /* 0x002f280000300800 */
[----:B------:R1:W-:Y:S04]  /*bd70*/  STL [R1+0xcc], R12 ;  /* 0x0000cc0c01007387 */ /* 0x0003e80000100800 */
[----:B-1----:R-:W2:Y:S04]  /*bd80*/  LDL.LU R12, [R1+0x1b20] ;  /* 0x001b2000010c7983 */ /* 0x002ea80000300800 */
[----:B------:R1:W-:Y:S04]  /*bd90*/  STL [R1+0xc8], R11 ;  /* 0x0000c80b01007387 */ /* 0x0003e80000100800 */
[----:B-1----:R-:W2:Y:S04]  /*bda0*/  LDL.LU R11, [R1+0x1b1c] ;  /* 0x001b1c00010b7983 */ /* 0x002ea80000300800 */
[----:B------:R1:W-:Y:S04]  /*bdb0*/  STL [R1+0xc4], R10 ;  /* 0x0000c40a01007387 */ /* 0x0003e80000100800 */
[----:B-1----:R-:W2:Y:S04]  /*bdc0*/  LDL.LU R10, [R1+0x1b18] ;  /* 0x001b1800010a7983 */ /* 0x002ea80000300800 */
[----:B------:R1:W-:Y:S04]  /*bdd0*/  STL [R1+0xc0], R9 ;  /* 0x0000c00901007387 */ /* 0x0003e80000100800 */
[----:B-1----:R-:W2:Y:S04]  /*bde0*/  LDL.LU R9, [R1+0x1b14] ;  /* 0x001b140001097983 */ /* 0x002ea80000300800 */
[----:B------:R1:W-:Y:S04]  /*bdf0*/  STL [R1+0xbc], R8 ;  /* 0x0000bc0801007387 */ /* 0x0003e80000100800 */
[----:B-1----:R-:W2:Y:S01]  /*be00*/  LDL.LU R8, [R1+0x1b10] ;  /* 0x001b100001087983 */ /* 0x002ea20000300800 */
[----:B------:R-:W-:-:S02]  /*be10*/  SEL R183, R249, R183, !P4 ;  /* 0x000000b7f9b77207 */ /* 0x000fc40006000000 */
[C---:B------:R-:W-:Y:S02]  /*be20*/  SEL R185, R249.reuse, R185, !P4 ;  /* 0x000000b9f9b97207 */ /* 0x040fe40006000000 */
[C---:B------:R-:W-:Y:S02]  /*be30*/  SEL R187, R249.reuse, R187, !P4 ;  /* 0x000000bbf9bb7207 */ /* 0x040fe40006000000 */
[C---:B------:R-:W-:Y:S02]  /*be40*/  SEL R189, R249.reuse, R189, !P4 ;  /* 0x000000bdf9bd7207 */ /* 0x040fe40006000000 */
[C---:B------:R-:W-:Y:S02]  /*be50*/  SEL R191, R249.reuse, R191, !P4 ;  /* 0x000000bff9bf7207 */ /* 0x040fe40006000000 */
[C---:B------:R-:W-:Y:S02]  /*be60*/  SEL R194, R249.reuse, R194, !P4 ;  /* 0x000000c2f9c27207 */ /* 0x040fe40006000000 */
[----:B----4-:R-:W-:-:S05]  /*be70*/  SEL R248, R249, R248, !P4 ;  /* 0x000000f8f9f87207 */ /* 0x010fca0006000000 */
[----:B------:R3:W-:Y:S02]  /*be80*/  STL [R1+0xb8], R248 ;  /* 0x0000b8f801007387 */ /* 0x0007e40000100800 */
[C---:B---3--:R-:W-:Y:S02]  /*be90*/  SEL R248, R249.reuse, R7, !P4 ;  /* 0x00000007f9f87207 */ /* 0x048fe40006000000 */
[C---:B--2---:R-:W-:Y:S02]  /*bea0*/  SEL R7, R249.reuse, R246, !P4 ;  /* 0x000000f6f9077207 */ /* 0x044fe40006000000 */
[----:B------:R-:W2:Y:S04]  /*beb0*/  LDL R246, [R1+0x1708] ;  /* 0x0017080001f67983 */ /* 0x000ea80000100800 */
[----:B------:R1:W-:Y:S04]  /*bec0*/  STL [R1+0xb4], R248 ;  /* 0x0000b4f801007387 */ /* 0x0003e80000100800 */
[----:B------:R3:W-:Y:S01]  /*bed0*/  STL [R1+0xb0], R7 ;  /* 0x0000b00701007387 */ /* 0x0007e20000100800 */
[----:B-1----:R-:W-:-:S02]  /*bee0*/  SEL R248, R249, R73, !P4 ;  /* 0x00000049f9f87207 */ /* 0x002fc40006000000 */
[C---:B---3--:R-:W-:Y:S02]  /*bef0*/  SEL R7, R249.reuse, R9, !P4 ;  /* 0x00000009f9077207 */ /* 0x048fe40006000000 */
[C---:B------:R-:W-:Y:S02]  /*bf00*/  SEL R9, R249.reuse, R10, !P4 ;  /* 0x0000000af9097207 */ /* 0x040fe40006000000 */
[C---:B------:R-:W-:Y:S02]  /*bf10*/  SEL R10, R249.reuse, R63, !P4 ;  /* 0x0000003ff90a7207 */ /* 0x040fe40006000000 */
[----:B------:R-:W-:-:S05]  /*bf20*/  SEL R8, R249, R8, !P4 ;  /* 0x00000008f9087207 */ /* 0x000fca0006000000 */
[----:B------:R1:W-:Y:S04]  /*bf30*/  STL [R1+0xac], R8 ;  /* 0x0000ac0801007387 */ /* 0x0003e80000100800 */
[----:B------:R3:W-:Y:S04]  /*bf40*/  STL [R1+0xa8], R7 ;  /* 0x0000a80701007387 */ /* 0x0007e80000100800 */
[----:B------:R4:W-:Y:S01]  /*bf50*/  STL [R1+0xa4], R9 ;  /* 0x0000a40901007387 */ /* 0x0009e20000100800 */
[C---:B-1----:R-:W-:Y:S02]  /*bf60*/  SEL R8, R249.reuse, R11, !P4 ;  /* 0x0000000bf9087207 */ /* 0x042fe40006000000 */
[----:B------:R-:W-:-:S02]  /*bf70*/  SEL R11, R249, R62, !P4 ;  /* 0x0000003ef90b7207 */ /* 0x000fc40006000000 */
[C---:B---3--:R-:W-:Y:S01]  /*bf80*/  SEL R7, R249.reuse, R12, !P4 ;  /* 0x0000000cf9077207 */ /* 0x048fe20006000000 */
[----:B------:R1:W-:Y:S01]  /*bf90*/  STL [R1+0xa0], R8 ;  /* 0x0000a00801007387 */ /* 0x0003e20000100800 */
[C---:B------:R-:W-:Y:S02]  /*bfa0*/  SEL R12, R249.reuse, R61, !P4 ;  /* 0x0000003df90c7207 */ /* 0x040fe40006000000 */
[C---:B----4-:R-:W-:Y:S01]  /*bfb0*/  SEL R9, R249.reuse, R13, !P4 ;  /* 0x0000000df9097207 */ /* 0x050fe20006000000 */
[----:B------:R3:W-:Y:S01]  /*bfc0*/  STL [R1+0x9c], R7 ;  /* 0x00009c0701007387 */ /* 0x0007e20000100800 */
[----:B------:R-:W-:-:S03]  /*bfd0*/  SEL R13, R249, R60, !P4 ;  /* 0x0000003cf90d7207 */ /* 0x000fc60006000000 */
[----:B------:R4:W-:Y:S01]  /*bfe0*/  STL [R1+0x98], R9 ;  /* 0x0000980901007387 */ /* 0x0009e20000100800 */
[C---:B-1----:R-:W-:Y:S02]  /*bff0*/  SEL R8, R249.reuse, R14, !P4 ;  /* 0x0000000ef9087207 */ /* 0x042fe40006000000 */
[C---:B------:R-:W-:Y:S02]  /*c000*/  SEL R14, R249.reuse, R59, !P4 ;  /* 0x0000003bf90e7207 */ /* 0x040fe40006000000 */
        /* <DEDUP_REMOVED lines=59> */
[----:B------:R-:W-:-:S02]  /*c3c0*/  SEL R34, R249, R39, !P4 ;  /* 0x00000027f9227207 */ /* 0x000fc40006000000 */
[C---:B------:R-:W-:Y:S01]  /*c3d0*/  SEL R39, R249.reuse, R67, !P4 ;  /* 0x00000043f9277207 */ /* 0x040fe20006000000 */
[----:B------:R4:W-:Y:S01]  /*c3e0*/  STL [R1+0x44], R9 ;  /* 0x0000440901007387 */ /* 0x0009e20000100800 */
[C---:B-1----:R-:W-:Y:S02]  /*c3f0*/  SEL R8, R249.reuse, R35, !P4 ;  /* 0x00000023f9087207 */ /* 0x042fe40006000000 */
[C---:B------:R-:W-:Y:S02]  /*c400*/  SEL R35, R249.reuse, R38, !P4 ;  /* 0x00000026f9237207 */ /* 0x040fe40006000000 */
[C---:B---3--:R-:W-:Y:S01]  /*c410*/  SEL R7, R249.reuse, R36, !P4 ;  /* 0x00000024f9077207 */ /* 0x048fe20006000000 */
[----:B------:R1:W-:Y:S01]  /*c420*/  STL [R1+0x40], R8 ;  /* 0x0000400801007387 */ /* 0x0003e20000100800 */
[C---:B------:R-:W-:Y:S02]  /*c430*/  SEL R36, R249.reuse, R37, !P4 ;  /* 0x00000025f9247207 */ /* 0x040fe40006000000 */
[C---:B------:R-:W-:Y:S01]  /*c440*/  SEL R37, R249.reuse, R68, !P4 ;  /* 0x00000044f9257207 */ /* 0x040fe20006000000 */
[----:B------:R3:W-:Y:S01]  /*c450*/  STL [R1+0x3c], R7 ;  /* 0x00003c0701007387 */ /* 0x0007e20000100800 */
[----:B------:R-:W-:-:S02]  /*c460*/  SEL R38, R249, R69, !P4 ;  /* 0x00000045f9267207 */ /* 0x000fc40006000000 */
[C---:B----4-:R-:W-:Y:S01]  /*c470*/  SEL R9, R249.reuse, R64, !P4 ;  /* 0x00000040f9097207 */ /* 0x050fe20006000000 */
[----:B------:R4:W-:Y:S01]  /*c480*/  STL [R1+0x38], R39 ;  /* 0x0000382701007387 */ /* 0x0009e20000100800 */
[----:B-1----:R-:W-:-:S03]  /*c490*/  SEL R8, R249, R65, !P4 ;  /* 0x00000041f9087207 */ /* 0x002fc60006000000 */
[----:B------:R1:W-:Y:S01]  /*c4a0*/  STL [R1+0x34], R37 ;  /* 0x0000342501007387 */ /* 0x0003e20000100800 */
[----:B---3--:R-:W-:-:S03]  /*c4b0*/  SEL R7, R249, R66, !P4 ;  /* 0x00000042f9077207 */ /* 0x008fc60006000000 */
[----:B------:R3:W-:Y:S01]  /*c4c0*/  STL [R1+0x30], R38 ;  /* 0x0000302601007387 */ /* 0x0007e20000100800 */
[C---:B----4-:R-:W-:Y:S02]  /*c4d0*/  SEL R39, R249.reuse, R70, !P4 ;  /* 0x00000046f9277207 */ /* 0x050fe40006000000 */
[----:B-1----:R-:W-:-:S03]  /*c4e0*/  SEL R37, R249, R71, !P4 ;  /* 0x00000047f9257207 */ /* 0x002fc60006000000 */
[----:B------:R1:W-:Y:S01]  /*c4f0*/  STL [R1+0x2c], R39 ;  /* 0x00002c2701007387 */ /* 0x0003e20000100800 */
[----:B---3--:R-:W-:-:S03]  /*c500*/  SEL R38, R249, R72, !P4 ;  /* 0x00000048f9267207 */ /* 0x008fc60006000000 */
[----:B------:R3:W-:Y:S04]  /*c510*/  STL [R1+0x28], R37 ;  /* 0x0000282501007387 */ /* 0x0007e80000100800 */
[----:B------:R4:W-:Y:S01]  /*c520*/  STL [R1+0x20], R38 ;  /* 0x0000202601007387 */ /* 0x0009e20000100800 */
[C---:B-1----:R-:W-:Y:S02]  /*c530*/  SEL R39, R249.reuse, R75, !P4 ;  /* 0x0000004bf9277207 */ /* 0x042fe40006000000 */
[C---:B---3--:R-:W-:Y:S02]  /*c540*/  SEL R37, R249.reuse, R74, !P4 ;  /* 0x0000004af9257207 */ /* 0x048fe40006000000 */
[----:B----4-:R-:W-:-:S03]  /*c550*/  SEL R38, R249, R76, !P4 ;  /* 0x0000004cf9267207 */ /* 0x010fc60006000000 */
[----:B------:R1:W-:Y:S04]  /*c560*/  STL [R1+0x10], R37 ;  /* 0x0000102501007387 */ /* 0x0003e80000100800 */
[----:B------:R3:W-:Y:S04]  /*c570*/  STL [R1+0x1c], R39 ;  /* 0x00001c2701007387 */ /* 0x0007e80000100800 */
[----:B------:R4:W-:Y:S01]  /*c580*/  STL [R1+0x18], R38 ;  /* 0x0000182601007387 */ /* 0x0009e20000100800 */
[C---:B-1----:R-:W-:Y:S02]  /*c590*/  SEL R37, R249.reuse, R77, !P4 ;  /* 0x0000004df9257207 */ /* 0x042fe40006000000 */
[----:B---3--:R-:W-:-:S03]  /*c5a0*/  SEL R39, R249, R78, !P4 ;  /* 0x0000004ef9277207 */ /* 0x008fc60006000000 */
[----:B------:R1:W-:Y:S01]  /*c5b0*/  STL [R1+0x14], R37 ;  /* 0x0000142501007387 */ /* 0x0003e20000100800 */
[----:B----4-:R-:W-:-:S03]  /*c5c0*/  SEL R38, R249, R79, !P4 ;  /* 0x0000004ff9267207 */ /* 0x010fc60006000000 */
[----:B------:R3:W-:Y:S04]  /*c5d0*/  STL [R1+0xc], R39 ;  /* 0x00000c2701007387 */ /* 0x0007e80000100800 */
[----:B------:R-:W4:Y:S01]  /*c5e0*/  LDL R44, [R1+0x12cc] ;  /* 0x0012cc00012c7983 */ /* 0x000f220000100800 */
[----:B-1----:R-:W-:-:S03]  /*c5f0*/  SEL R37, R249, R80, !P4 ;  /* 0x00000050f9257207 */ /* 0x002fc60006000000 */
[----:B------:R1:W-:Y:S04]  /*c600*/  STL [R1+0x8], R38 ;  /* 0x0000082601007387 */ /* 0x0003e80000100800 */
[----:B------:R1:W-:Y:S04]  /*c610*/  STL [R1], R37 ;  /* 0x0000002501007387 */ /* 0x0003e80000100800 */
[----:B------:R-:W-:Y:S01]  /*c620*/  STL [R1+0x1b08], R183 ;  /* 0x001b08b701007387 */ /* 0x000fe20000100800 */
[----:B------:R-:W-:-:S03]  /*c630*/  SEL R74, R249, R247, !P4 ;  /* 0x000000f7f94a7207 */ /* 0x000fc60006000000 */
[----:B------:R-:W-:Y:S01]  /*c640*/  STL [R1+0x1b04], R185 ;  /* 0x001b04b901007387 */ /* 0x000fe20000100800 */
[----:B------:R-:W-:Y:S01]  /*c650*/  LEA.HI.X.SX32 R247, R2, UR5, 0x2, P5 ;  /* 0x0000000502f77c11 */ /* 0x000fe2000a8f16ff */
[----:B------:R-:W-:Y:S02]  /*c660*/  ULDC UR5, c[0x0][0x240] ;  /* 0x0000900000057ab9 */ /* 0x000fe40000000800 */
[----:B------:R-:W-:Y:S04]  /*c670*/  STL [R1+0x1b00], R187 ;  /* 0x001b00bb01007387 */ /* 0x000fe80000100800 */
[----:B------:R-:W-:Y:S04]  /*c680*/  STL [R1+0x1afc], R189 ;  /* 0x001afcbd01007387 */ /* 0x000fe80000100800 */
[----:B------:R-:W-:Y:S04]  /*c690*/  STL [R1+0x1af8], R191 ;  /* 0x001af8bf01007387 */ /* 0x000fe80000100800 */
[----:B------:R-:W-:Y:S04]  /*c6a0*/  STL [R1+0x1af4], R194 ;  /* 0x001af4c201007387 */ /* 0x000fe80000100800 */
[----:B------:R-:W2:Y:S04]  /*c6b0*/  LDL.LU R2, [R1+0x1b0c] ;  /* 0x001b0c0001027983 */ /* 0x000ea80000300800 */
[----:B------:R-:W2:Y:S04]  /*c6c0*/  LDL.LU R43, [R1+0xd0] ;  /* 0x0000d000012b7983 */ /* 0x000ea80000300800 */
[----:B------:R-:W2:Y:S04]  /*c6d0*/  LDL.LU R42, [R1+0xcc] ;  /* 0x0000cc00012a7983 */ /* 0x000ea80000300800 */
[----:B------:R-:W2:Y:S04]  /*c6e0*/  LDL.LU R41, [R1+0xc8] ;  /* 0x0000c80001297983 */ /* 0x000ea80000300800 */
[----:B------:R-:W2:Y:S04]  /*c6f0*/  LDL.LU R40, [R1+0xc4] ;  /* 0x0000c40001287983 */ /* 0x000ea80000300800 */
[----:B---3--:R-:W3:Y:S04]  /*c700*/  LDL.LU R39, [R1+0xc0] ;  /* 0x0000c00001277983 */ /* 0x008ee80000300800 */
[----:B-1----:R-:W3:Y:S04]  /*c710*/  LDL.LU R38, [R1+0xbc] ;  /* 0x0000bc0001267983 */ /* 0x002ee80000300800 */
[----:B------:R-:W3:Y:S04]  /*c720*/  LDL.LU R37, [R1+0xb8] ;  /* 0x0000b80001257983 */ /* 0x000ee80000300800 */
[----:B------:R1:W-:Y:S02]  /*c730*/  STL [R1+0x1ac0], R0 ;  /* 0x001ac00001007387 */ /* 0x0003e40000100800 */
[----:B-1----:R-:W1:Y:S02]  /*c740*/  LDC R0, c[0x0][0x230] ;  /* 0x00008c00ff007b82 */ /* 0x002e640000000800 */
[----:B-1----:R1:W-:Y:S04]  /*c750*/  STL [R1+0x1ae4], R0 ;  /* 0x001ae40001007387 */ /* 0x0023e80000100800 */
[----:B------:R-:W3:Y:S04]  /*c760*/  LDL.LU R67, [R1+0xb4] ;  /* 0x0000b40001437983 */ /* 0x000ee80000300800 */
        /* <DEDUP_REMOVED lines=21> */
[----:B------:R-:W3:Y:S01]  /*c8c0*/  LDL.LU R45, [R1+0x5c] ;  /* 0x00005c00012d7983 */ /* 0x000ee20000300800 */
[----:B------:R-:W-:-:S02]  /*c8d0*/  SEL R76, R249, R6, !P4 ;  /* 0x00000006f94c7207 */ /* 0x000fc40006000000 */
[C---:B------:R-:W-:Y:S02]  /*c8e0*/  SEL R75, R249.reuse, R5, !P4 ;  /* 0x00000005f94b7207 */ /* 0x040fe40006000000 */
[C---:B------:R-:W-:Y:S02]  /*c8f0*/  SEL R77, R249.reuse, R4, !P4 ;  /* 0x00000004f94d7207 */ /* 0x040fe40006000000 */
[C---:B------:R-:W-:Y:S02]  /*c900*/  SEL R81, R249.reuse, R81, !P4 ;  /* 0x00000051f9517207 */ /* 0x040fe40006000000 */
[C---:B------:R-:W-:Y:S02]  /*c910*/  SEL R82, R249.reuse, R82, !P4 ;  /* 0x00000052f9527207 */ /* 0x040fe40006000000 */
[C---:B------:R-:W-:Y:S02]  /*c920*/  SEL R83, R249.reuse, R83, !P4 ;  /* 0x00000053f9537207 */ /* 0x040fe40006000000 */
        /* <DEDUP_REMOVED lines=41> */
[----:B------:R-:W-:Y:S02]  /*cbc0*/  SEL R125, R249, R125, !P4 ;  /* 0x0000007df97d7207 */ /* 0x000fe40006000000 */
[----:B----4-:R-:W-:-:S02]  /*cbd0*/  ISETP.GE.AND P2, PT, R44, RZ, PT ;  /* 0x000000ff2c00720c */ /* 0x010fc40003f46270 */
[----:B------:R-:W4:Y:S01]  /*cbe0*/  LDL.LU R44, [R1+0x58] ;  /* 0x00005800012c7983 */ /* 0x000f220000300800 */
        /* <DEDUP_REMOVED lines=13> */
[----:B------:R-:W-:Y:S01]  /*ccc0*/  SEL R139, R249, R139, !P4 ;  /* 0x0000008bf98b7207 */ /* 0x000fe20006000000 */
[----:B--2---:R-:W-:Y:S02]  /*ccd0*/  IMAD R79, R43, UR5, RZ ;  /* 0x000000052b4f7c24 */ /* 0x004fe4000f8e02ff */
[----:B------:R-:W2:Y:S01]  /*cce0*/  LDL.LU R43, [R1+0x54] ;  /* 0x00005400012b7983 */ /* 0x000ea20000300800 */
[----:B------:R-:W-:-:S03]  /*ccf0*/  IMAD R73, R42, UR5, RZ ;  /* 0x000000052a497c24 */ /* 0x000fc6000f8e02ff */
[----:B------:R-:W2:Y:S01]  /*cd00*/  LDL.LU R42, [R1+0x50] ;  /* 0x00005000012a7983 */ /* 0x000ea20000300800 */
[----:B------:R-:W-:-:S03]  /*cd10*/  IMAD R72, R41, UR5, RZ ;  /* 0x0000000529487c24 */ /* 0x000fc6000f8e02ff */
[----:B------:R-:W2:Y:S01]  /*cd20*/  LDL.LU R41, [R1+0x4c] ;  /* 0x00004c0001297983 */ /* 0x000ea20000300800 */
[----:B------:R-:W-:-:S03]  /*cd30*/  IMAD R71, R40, UR5, RZ ;  /* 0x0000000528477c24 */ /* 0x000fc6000f8e02ff */
[----:B------:R-:W2:Y:S01]  /*cd40*/  LDL.LU R40, [R1+0x48] ;  /* 0x0000480001287983 */ /* 0x000ea20000300800 */
[----:B---3--:R-:W-:-:S03]  /*cd50*/  IMAD R70, R39, UR5, RZ ;  /* 0x0000000527467c24 */ /* 0x008fc6000f8e02ff */
[----:B------:R-:W3:Y:S01]  /*cd60*/  LDL.LU R39, [R1+0x44] ;  /* 0x0000440001277983 */ /* 0x000ee20000300800 */
[----:B------:R-:W-:-:S03]  /*cd70*/  IMAD R69, R38, UR5, RZ ;  /* 0x0000000526457c24 */ /* 0x000fc6000f8e02ff */
[----:B------:R-:W3:Y:S01]  /*cd80*/  LDL.LU R38, [R1+0x40] ;  /* 0x0000400001267983 */ /* 0x000ee20000300800 */
[----:B------:R-:W-:-:S03]  /*cd90*/  IMAD R68, R37, UR5, RZ ;  /* 0x0000000525447c24 */ /* 0x000fc6000f8e02ff */
[----:B------:R-:W3:Y:S01]  /*cda0*/  LDL.LU R37, [R1+0x3c] ;  /* 0x00003c0001257983 */ /* 0x000ee20000300800 */
[----:B------:R-:W-:-:S03]  /*cdb0*/  SEL R140, R249, R140, !P4 ;  /* 0x0000008cf98c7207 */ /* 0x000fc60006000000 */
[----:B------:R-:W3:Y:S01]  /*cdc0*/  LDL.LU R6, [R1+0x38] ;  /* 0x0000380001067983 */ /* 0x000ee20000300800 */
[C---:B------:R-:W-:Y:S02]  /*cdd0*/  SEL R141, R249.reuse, R141, !P4 ;  /* 0x0000008df98d7207 */ /* 0x040fe40006000000 */
[C---:B------:R-:W-:Y:S01]  /*cde0*/  SEL R142, R249.reuse, R142, !P4 ;  /* 0x0000008ef98e7207 */ /* 0x040fe20006000000 */
[----:B------:R-:W3:Y:S01]  /*cdf0*/  LDL.LU R5, [R1+0x34] ;  /* 0x0000340001057983 */ /* 0x000ee20000300800 */
[C---:B------:R-:W-:Y:S02]  /*ce00*/  SEL R143, R249.reuse, R143, !P4 ;  /* 0x0000008ff98f7207 */ /* 0x040fe40006000000 */
[C---:B------:R-:W-:Y:S01]  /*ce10*/  SEL R144, R249.reuse, R144, !P4 ;  /* 0x00000090f9907207 */ /* 0x040fe20006000000 */
[----:B------:R-:W3:Y:S01]  /*ce20*/  LDL.LU R4, [R1+0x30] ;  /* 0x0000300001047983 */ /* 0x000ee20000300800 */
        /* <DEDUP_REMOVED lines=98> */
[----:B------:R-:W-:Y:S01]  /*d450*/  SEL R78, R249, R3, !P4 ;  /* 0x00000003f94e7207 */ /* 0x000fe20006000000 */
[----:B------:R-:W-:Y:S01]  /*d460*/  IMAD.MOV.U32 R249, RZ, RZ, R2 ;  /* 0x000000fffff97224 */ /* 0x000fe200078e0002 */
[----:B------:R-:W3:Y:S04]  /*d470*/  LDL.LU R3, [R1+0x2c] ;  /* 0x00002c0001037983 */ /* 0x000ee80000300800 */
[----:B------:R-:W3:Y:S04]  /*d480*/  LDL.LU R2, [R1+0x28] ;  /* 0x0000280001027983 */ /* 0x000ee80000300800 */
[----:B------:R-:W3:Y:S04]  /*d490*/  LDL.LU R80, [R1+0x20] ;  /* 0x0000200001507983 */ /* 0x000ee80000300800 */
[----:B------:R-:W4:Y:S04]  /*d4a0*/  LDL.LU R194, [R1+0x10] ;  /* 0x0000100001c27983 */ /* 0x000f280000300800 */
[----:B------:R-:W2:Y:S04]  /*d4b0*/  LDL.LU R187, [R1+0x1c] ;  /* 0x00001c0001bb7983 */ /* 0x000ea80000300800 */
[----:B------:R-:W3:Y:S04]  /*d4c0*/  LDL.LU R191, [R1+0x18] ;  /* 0x0000180001bf7983 */ /* 0x000ee80000300800 */
[----:B------:R-:W4:Y:S04]  /*d4d0*/  LDL.LU R189, [R1+0x14] ;  /* 0x0000140001bd7983 */ /* 0x000f280000300800 */
[----:B------:R-:W3:Y:S04]  /*d4e0*/  LDL.LU R185, [R1+0xc] ;  /* 0x00000c0001b97983 */ /* 0x000ee80000300800 */
[----:B------:R-:W4:Y:S01]  /*d4f0*/  LDL.LU R183, [R1+0x8] ;  /* 0x0000080001b77983 */ /* 0x000f220000300800 */
[----:B------:R-:W-:-:S02]  /*d500*/  IMAD R178, R178, UR5, RZ ;  /* 0x00000005b2b27c24 */ /* 0x000fc4000f8e02ff */
[----:B------:R-:W-:Y:S01]  /*d510*/  IMAD R180, R180, UR5, RZ ;  /* 0x00000005b4b47c24 */ /* 0x000fe2000f8e02ff */
[----:B-1----:R-:W4:Y:S01]  /*d520*/  LDL.LU R0, [R1] ;  /* 0x0000000001007983 */ /* 0x002f220000300800 */
[----:B------:R-:W-:-:S03]  /*d530*/  IMAD R182, R182, UR5, RZ ;  /* 0x00000005b6b67c24 */ /* 0x000fc6000f8e02ff */
[----:B------:R1:W-:Y:S01]  /*d540*/  STL [R1+0x20], R178 ;  /* 0x000020b201007387 */ /* 0x0003e20000100800 */
[----:B------:R-:W-:Y:S02]  /*d550*/  IMAD R184, R184, UR5, RZ ;  /* 0x00000005b8b87c24 */ /* 0x000fe4000f8e02ff */
[----:B------:R-:W-:Y:S02]  /*d560*/  IMAD R186, R186, UR5, RZ ;  /* 0x00000005baba7c24 */ /* 0x000fe4000f8e02ff */
[----:B------:R-:W-:Y:S02]  /*d570*/  IMAD R188, R188, UR5, RZ ;  /* 0x00000005bcbc7c24 */ /* 0x000fe4000f8e02ff */
[----:B--2---:R-:W-:Y:S02]  /*d580*/  IMAD R187, R187, UR5, RZ ;  /* 0x00000005bbbb7c24 */ /* 0x004fe4000f8e02ff */
[----:B---3--:R-:W-:Y:S02]  /*d590*/  IMAD R185, R185, UR5, RZ ;  /* 0x00000005b9b97c24 */ /* 0x008fe4000f8e02ff */
[----:B----4-:R-:W-:-:S04]  /*d5a0*/  IMAD R183, R183, UR5, RZ ;  /* 0x00000005b7b77c24 */ /* 0x010fc8000f8e02ff */
[----:B-1----:R-:W-:Y:S02]  /*d5b0*/  IMAD.MOV.U32 R178, RZ, RZ, R183 ;  /* 0x000000ffffb27224 */ /* 0x002fe400078e00b7 */
[----:B------:R-:W2:Y:S01]  /*d5c0*/  LDL.LU R183, [R1+0x1b08] ;  /* 0x001b080001b77983 */ /* 0x000ea20000300800 */
[----:B------:R-:W-:-:S03]  /*d5d0*/  IMAD R189, R189, UR5, RZ ;  /* 0x00000005bdbd7c24 */ /* 0x000fc6000f8e02ff */
[----:B------:R1:W-:Y:S02]  /*d5e0*/  STL [R1+0x24], R180 ;  /* 0x000024b401007387 */ /* 0x0003e40000100800 */
[----:B-1----:R-:W-:Y:S02]  /*d5f0*/  IMAD.MOV.U32 R180, RZ, RZ, R185 ;  /* 0x000000ffffb47224 */ /* 0x002fe400078e00b9 */
[----:B------:R-:W3:Y:S04]  /*d600*/  LDL.LU R185, [R1+0x1b04] ;  /* 0x001b040001b97983 */ /* 0x000ee80000300800 */
[----:B------:R1:W-:Y:S01]  /*d610*/  STL [R1+0x28], R182 ;  /* 0x000028b601007387 */ /* 0x0003e20000100800 */
[----:B------:R-:W-:Y:S02]  /*d620*/  IMAD R191, R191, UR5, RZ ;  /* 0x00000005bfbf7c24 */ /* 0x000fe4000f8e02ff */
[----:B-1----:R-:W-:-:S02]  /*d630*/  IMAD.MOV.U32 R182, RZ, RZ, R187 ;  /* 0x000000ffffb67224 */ /* 0x002fc400078e00bb */
[----:B------:R-:W4:Y:S04]  /*d640*/  LDL.LU R187, [R1+0x1b00] ;  /* 0x001b000001bb7983 */ /* 0x000f280000300800 */
[----:B------:R1:W-:Y:S02]  /*d650*/  STL [R1+0x2c], R184 ;  /* 0x00002cb801007387 */ /* 0x0003e40000100800 */
[----:B-1----:R-:W-:Y:S02]  /*d660*/  IMAD.MOV.U32 R184, RZ, RZ, R189 ;  /* 0x000000ffffb87224 */ /* 0x002fe400078e00bd */
[----:B------:R-:W2:Y:S04]  /*d670*/  LDL.LU R189, [R1+0x1afc] ;  /* 0x001afc0001bd7983 */ /* 0x000ea80000300800 */
[----:B------:R1:W-:Y:S01]  /*d680*/  STL [R1+0x30], R186 ;  /* 0x000030ba01007387 */ /* 0x0003e20000100800 */
[----:B------:R-:W-:-:S02]  /*d690*/  IMAD R194, R194, UR5, RZ ;  /* 0x00000005c2c27c24 */ /* 0x000fc4000f8e02ff */
[----:B-1----:R-:W-:Y:S02]  /*d6a0*/  IMAD.MOV.U32 R186, RZ, RZ, R191 ;  /* 0x000000ffffba7224 */ /* 0x002fe400078e00bf */
[----:B------:R-:W3:Y:S04]  /*d6b0*/  LDL.LU R191, [R1+0x1af8] ;  /* 0x001af80001bf7983 */ /* 0x000ee80000300800 */
[----:B------:R1:W-:Y:S02]  /*d6c0*/  STL [R1+0x34], R188 ;  /* 0x000034bc01007387 */ /* 0x0003e40000100800 */
[----:B-1----:R-:W-:Y:S02]  /*d6d0*/  IMAD.MOV.U32 R188, RZ, RZ, R194 ;  /* 0x000000ffffbc7224 */ /* 0x002fe400078e00c2 */
[----:B------:R-:W4:Y:S01]  /*d6e0*/  LDL.LU R194, [R1+0x1af4] ;  /* 0x001af40001c27983 */ /* 0x000f220000300800 */
[----:B------:R-:W-:-:S02]  /*d6f0*/  IMAD R248, R248, UR5, RZ ;  /* 0x00000005f8f87c24 */ /* 0x000fc4000f8e02ff */
[----:B------:R-:W-:Y:S01]  /*d700*/  IMAD R190, R190, UR5, RZ ;  /* 0x00000005bebe7c24 */ /* 0x000fe2000f8e02ff */
[----:B------:R-:W-:Y:S01]  /*d710*/  ISETP.NE.AND P1, PT, R246, RZ, PT ;  /* 0x000000fff600720c */ /* 0x000fe20003f25270 */
[----:B------:R-:W-:-:S12]  /*d720*/  @!P2 IMAD.MOV R249, RZ, RZ, -R249 ;  /* 0x000000fffff9a224 */ /* 0x000fd800078e0af9 */
[----:B------:R-:W-:Y:S01]  /*d730*/  @!P1 LOP3.LUT R249, RZ, R246, RZ, 0x33, !PT ;  /* 0x000000f6fff99212 */ /* 0x000fe200078e33ff */
[----:B--2---:R-:W-:-:S05]  /*d740*/  IMAD R189, R189, UR5, RZ ;  /* 0x00000005bdbd7c24 */ /* 0x004fca000f8e02ff */
[----:B------:R1:W-:Y:S02]  /*d750*/  STL [R1+0x38], R189 ;  /* 0x000038bd01007387 */ /* 0x0003e40000100800 */
[----:B-1----:R-:W-:Y:S02]  /*d760*/  IMAD.MOV.U32 R189, RZ, RZ, R248 ;  /* 0x000000ffffbd7224 */ /* 0x002fe400078e00f8 */
[----:B------:R-:W2:Y:S04]  /*d770*/  LDL.LU R248, [R1+0x1af0] ;  /* 0x001af00001f87983 */ /* 0x000ea80000300800 */
[----:B------:R3:W-:Y:S02]  /*d780*/  STL [R1+0x3c], R190 ;  /* 0x00003cbe01007387 */ /* 0x0007e40000100800 */
[----:B---3--:R-:W-:-:S02]  /*d790*/  IMAD R190, R191, UR5, RZ ;  /* 0x00000005bfbe7c24 */ /* 0x008fc4000f8e02ff */
[----:B------:R-:W-:-:S03]  /*d7a0*/  IMAD R191, R192, UR5, RZ ;  /* 0x00000005c0bf7c24 */ /* 0x000fc6000f8e02ff */
[----:B------:R1:W-:Y:S01]  /*d7b0*/  STL [R1+0x40], R190 ;  /* 0x000040be01007387 */ /* 0x0003e20000100800 */
[----:B----4-:R-:W-:-:S03]  /*d7c0*/  IMAD R192, R194, UR5, RZ ;  /* 0x00000005c2c07c24 */ /* 0x010fc6000f8e02ff */
[----:B------:R3:W-:Y:S01]  /*d7d0*/  STL [R1+0x44], R191 ;  /* 0x000044bf01007387 */ /* 0x0007e20000100800 */
[----:B-1----:R-:W-:Y:S02]  /*d7e0*/  IMAD R190, R193, UR5, RZ ;  /* 0x00000005c1be7c24 */ /* 0x002fe4000f8e02ff */
[----:B---3--:R-:W-:-:S03]  /*d7f0*/  IMAD R191, R195, UR5, RZ ;  /* 0x00000005c3bf7c24 */ /* 0x008fc6000f8e02ff */
[----:B------:R1:W-:Y:S04]  /*d800*/  STL [R1+0x48], R190 ;  /* 0x000048be01007387 */ /* 0x0003e80000100800 */
[----:B------:R3:W-:Y:S01]  /*d810*/  STL [R1+0x4c], R192 ;  /* 0x00004cc001007387 */ /* 0x0007e20000100800 */
[----:B-1----:R-:W-:-:S03]  /*d820*/  IMAD R190, R196, UR5, RZ ;  /* 0x00000005c4be7c24 */ /* 0x002fc6000f8e02ff */
[----:B------:R1:W-:Y:S01]  /*d830*/  STL [R1+0x50], R191 ;  /* 0x000050bf01007387 */ /* 0x0003e20000100800 */
[----:B---3--:R-:W-:-:S03]  /*d840*/  IMAD R192, R197, UR5, RZ ;  /* 0x00000005c5c07c24 */ /* 0x008fc6000f8e02ff */
[----:B------:R3:W-:Y:S01]  /*d850*/  STL [R1+0x54], R190 ;  /* 0x000054be01007387 */ /* 0x0007e20000100800 */
[----:B-1----:R-:W-:-:S03]  /*d860*/  IMAD R191, R198, UR5, RZ ;  /* 0x00000005c6bf7c24 */ /* 0x002fc6000f8e02ff */
[----:B------:R1:W-:Y:S01]  /*d870*/  STL [R1+0x58], R192 ;  /* 0x000058c001007387 */ /* 0x0003e20000100800 */
[----:B---3--:R-:W-:-:S03]  /*d880*/  IMAD R190, R199, UR5, RZ ;  /* 0x00000005c7be7c24 */ /* 0x008fc6000f8e02ff */
[----:B------:R3:W-:Y:S04]  /*d890*/  STL [R1+0x5c], R191 ;  /* 0x00005cbf01007387 */ /* 0x0007e80000100800 */
[----:B------:R4:W-:Y:S01]  /*d8a0*/  STL [R1+0x60], R190 ;  /* 0x000060be01007387 */ /* 0x0009e20000100800 */
[----:B-1----:R-:W-:Y:S02]  /*d8b0*/  IMAD R192, R200, UR5, RZ ;  /* 0x00000005c8c07c24 */ /* 0x002fe4000f8e02ff */
[----:B---3--:R-:W-:-:S03]  /*d8c0*/  IMAD R191, R201, UR5, RZ ;  /* 0x00000005c9bf7c24 */ /* 0x008fc6000f8e02ff */
[----:B------:R1:W-:Y:S01]  /*d8d0*/  STL [R1+0x64], R192 ;  /* 0x000064c001007387 */ /* 0x0003e20000100800 */
[----:B----4-:R-:W-:-:S03]  /*d8e0*/  IMAD R190, R202, UR5, RZ ;  /* 0x00000005cabe7c24 */ /* 0x010fc6000f8e02ff */
        /* <DEDUP_REMOVED lines=33> */
[----:B---3--:R-:W-:Y:S02]  /*db00*/  IMAD R191, R220, UR5, RZ ;  /* 0x00000005dcbf7c24 */ /* 0x008fe4000f8e02ff */
[----:B----4-:R-:W-:-:S05]  /*db10*/  IMAD R190, R218, UR5, RZ ;  /* 0x00000005dabe7c24 */ /* 0x010fca000f8e02ff */
[----:B------:R1:W-:Y:S04]  /*db20*/  STL [R1+0xac], R190 ;  /* 0x0000acbe01007387 */ /* 0x0003e80000100800 */
        /* <DEDUP_REMOVED lines=13> */
[----:B------:R4:W-:Y:S04]  /*dc00*/  STL [R1+0x40c], R191 ;  /* 0x00040cbf01007387 */ /* 0x0009e80000100800 */
[----:B------:R-:W2:Y:S01]  /*dc10*/  LDL.LU R246, [R1+0x1aec] ;  /* 0x001aec0001f67983 */ /* 0x000ea20000300800 */
[----:B-1----:R-:W-:-:S05]  /*dc20*/  IMAD R190, R227, UR5, RZ ;  /* 0x00000005e3be7c24 */ /* 0x002fca000f8e02ff */
[----:B------:R1:W-:Y:S01]  /*dc30*/  STL [R1+0x414], R190 ;  /* 0x000414be01007387 */ /* 0x0003e20000100800 */
[----:B---3--:R-:W-:Y:S02]  /*dc40*/  IMAD R192, R229, UR5, RZ ;  /* 0x00000005e5c07c24 */ /* 0x008fe4000f8e02ff */
[----:B----4-:R-:W-:Y:S01]  /*dc50*/  IMAD R191, R230, UR5, RZ ;  /* 0x00000005e6bf7c24 */ /* 0x010fe2000f8e02ff */
[----:B------:R-:W-:Y:S01]  /*dc60*/  STL [R1+0x1ae8], R249 ;  /* 0x001ae8f901007387 */ /* 0x000fe20000100800 */
[----:B-1----:R-:W-:-:S05]  /*dc70*/  IMAD R190, R228, UR5, RZ ;  /* 0x00000005e4be7c24 */ /* 0x002fca000f8e02ff */
[----:B------:R1:W-:Y:S04]  /*dc80*/  STL [R1+0x41c], R190 ;  /* 0x00041cbe01007387 */ /* 0x0003e80000100800 */
[----:B------:R3:W-:Y:S01]  /*dc90*/  STL [R1+0x428], R192 ;  /* 0x000428c001007387 */ /* 0x0007e20000100800 */
[----:B-1----:R-:W-:-:S03]  /*dca0*/  IMAD R190, R231, UR5, RZ ;  /* 0x00000005e7be7c24 */ /* 0x002fc6000f8e02ff */
[----:B------:R1:W-:Y:S01]  /*dcb0*/  STL [R1+0x42c], R191 ;  /* 0x00042cbf01007387 */ /* 0x0003e20000100800 */
[----:B---3--:R-:W-:-:S03]  /*dcc0*/  IMAD R192, R232, UR5, RZ ;  /* 0x00000005e8c07c24 */ /* 0x008fc6000f8e02ff */
[----:B------:R3:W-:Y:S01]  /*dcd0*/  STL [R1+0x434], R190 ;  /* 0x000434be01007387 */ /* 0x0007e20000100800 */
[----:B-1----:R-:W-:Y:S02]  /*dce0*/  IMAD R191, R233, UR5, RZ ;  /* 0x00000005e9bf7c24 */ /* 0x002fe4000f8e02ff */
[----:B---3--:R-:W-:Y:S02]  /*dcf0*/  IMAD.MOV.U32 R190, RZ, RZ, R189 ;  /* 0x000000ffffbe7224 */ /* 0x008fe400078e00bd */
[----:B------:R-:W-:Y:S02]  /*dd00*/  IMAD.MOV.U32 R189, RZ, RZ, R188 ;  /* 0x000000ffffbd7224 */ /* 0x000fe400078e00bc */
[----:B------:R-:W-:Y:S01]  /*dd10*/  IMAD.MOV.U32 R188, RZ, RZ, R182 ;  /* 0x000000ffffbc7224 */ /* 0x000fe200078e00b6 */
[----:B------:R1:W-:Y:S01]  /*dd20*/  STL [R1+0x43c], R192 ;  /* 0x00043cc001007387 */ /* 0x0003e20000100800 */
[----:B------:R-:W-:-:S03]  /*dd30*/  IMAD R182, R234, UR5, RZ ;  /* 0x00000005eab67c24 */ /* 0x000fc6000f8e02ff */
[----:B------:R3:W-:Y:S01]  /*dd40*/  STL [R1+0x448], R191 ;  /* 0x000448bf01007387 */ /* 0x0007e20000100800 */
[----:B-1----:R-:W-:-:S03]  /*dd50*/  IMAD R192, R235, UR6, RZ ;  /* 0x00000006ebc07c24 */ /* 0x002fc6000f8e02ff */
[----:B------:R1:W-:Y:S01]  /*dd60*/  STL [R1+0x44c], R182 ;  /* 0x00044cb601007387 */ /* 0x0003e20000100800 */
[----:B---3--:R-:W-:-:S03]  /*dd70*/  IMAD R191, R236, UR7, RZ ;  /* 0x00000007ecbf7c24 */ /* 0x008fc6000f8e02ff */
[----:B------:R3:W-:Y:S01]  /*dd80*/  STL [R1+0x454], R192 ;  /* 0x000454c001007387 */ /* 0x0007e20000100800 */
[----:B------:R-:W-:Y:S02]  /*dd90*/  IMAD R0, R0, UR5, RZ ;  /* 0x0000000500007c24 */ /* 0x000fe4000f8e02ff */
[----:B-1----:R-:W-:Y:S01]  /*dda0*/  IMAD R182, R237, UR9, RZ ;  /* 0x00000009edb67c24 */ /* 0x002fe2000f8e02ff */
[----:B------:R1:W-:Y:S01]  /*ddb0*/  STL [R1+0x45c], R191 ;  /* 0x00045cbf01007387 */ /* 0x0003e20000100800 */
[----:B---3--:R-:W-:-:S03]  /*ddc0*/  IMAD R192, R238, UR10, RZ ;  /* 0x0000000aeec07c24 */ /* 0x008fc6000f8e02ff */
[----:B------:R3:W-:Y:S01]  /*ddd0*/  STL [R1+0x468], R182 ;  /* 0x000468b601007387 */ /* 0x0007e20000100800 */
[----:B-1----:R-:W-:-:S03]  /*dde0*/  IMAD R191, R239, UR11, RZ ;  /* 0x0000000befbf7c24 */ /* 0x002fc6000f8e02ff */
[----:B------:R1:W-:Y:S01]  /*ddf0*/  STL [R1+0x46c], R192 ;  /* 0x00046cc001007387 */ /* 0x0003e20000100800 */
[----:B---3--:R-:W-:Y:S02]  /*de00*/  IMAD.MOV.U32 R182, RZ, RZ, R180 ;  /* 0x000000ffffb67224 */ /* 0x008fe400078e00b4 */
[----:B------:R-:W-:Y:S01]  /*de10*/  IMAD.MOV.U32 R180, RZ, RZ, R178 ;  /* 0x000000ffffb47224 */ /* 0x000fe200078e00b2 */
[----:B------:R3:W-:Y:S01]  /*de20*/  STL [R1+0x474], R191 ;  /* 0x000474bf01007387 */ /* 0x0007e20000100800 */
[----:B------:R-:W-:Y:S02]  /*de30*/  IMAD.MOV.U32 R178, RZ, RZ, R0 ;  /* 0x000000ffffb27224 */ /* 0x000fe400078e0000 */
[----:B------:R-:W-:Y:S02]  /*de40*/  IMAD R0, R241, UR13, RZ ;  /* 0x0000000df1007c24 */ /* 0x000fe4000f8e02ff */
[----:B-1----:R-:W-:Y:S02]  /*de50*/  IMAD R192, R240, UR12, RZ ;  /* 0x0000000cf0c07c24 */ /* 0x002fe4000f8e02ff */
[----:B---3--:R-:W-:-:S03]  /*de60*/  IMAD R191, R242, UR14, RZ ;  /* 0x0000000ef2bf7c24 */ /* 0x008fc6000f8e02ff */
[----:B------:R1:W-:Y:S01]  /*de70*/  STL [R1+0x47c], R192 ;  /* 0x00047cc001007387 */ /* 0x0003e20000100800 */
[----:B------:R-:W-:-:S03]  /*de80*/  IMAD R74, R74, UR18, RZ ;  /* 0x000000124a4a7c24 */ /* 0x000fc6000f8e02ff */
[----:B------:R3:W-:Y:S04]  /*de90*/  STL [R1+0x488], R0 ;  /* 0x0004880001007387 */ /* 0x0007e80000100800 */
[----:B------:R4:W-:Y:S01]  /*dea0*/  STL [R1+0x48c], R191 ;  /* 0x00048cbf01007387 */ /* 0x0009e20000100800 */
[----:B-1----:R-:W-:Y:S02]  /*deb0*/  IMAD R192, R243, UR15, RZ ;  /* 0x0000000ff3c07c24 */ /* 0x002fe4000f8e02ff */
[----:B---3--:R-:W-:-:S03]  /*dec0*/  IMAD R0, R244, UR16, RZ ;  /* 0x00000010f4007c24 */ /* 0x008fc6000f8e02ff */
[----:B------:R-:W-:Y:S01]  /*ded0*/  STL [R1+0x494], R192 ;  /* 0x000494c001007387 */ /* 0x000fe20000100800 */
[----:B----4-:R-:W-:-:S03]  /*dee0*/  IMAD R191, R245, UR17, RZ ;  /* 0x00000011f5bf7c24 */ /* 0x010fc6000f8e02ff */
[----:B------:R1:W-:Y:S04]  /*def0*/  STL [R1+0x49c], R0 ;  /* 0x00049c0001007387 */ /* 0x0003e80000100800 */
[----:B------:R3:W-:Y:S04]  /*df00*/  STL [R1+0x4a4], R191 ;  /* 0x0004a4bf01007387 */ /* 0x0007e80000100800 */
[----:B------:R2:W-:Y:S01]  /*df10*/  STL [R1+0x4bc], R74 ;  /* 0x0004bc4a01007387 */ /* 0x0005e20000100800 */
[----:B-1----:R-:W-:Y:S02]  /*df20*/  IMAD R0, R250, UR19, RZ ;  /* 0x00000013fa007c24 */ /* 0x002fe4000f8e02ff */
[----:B---3--:R-:W-:-:S02]  /*df30*/  IMAD R191, R252, UR21, RZ ;  /* 0x00000015fcbf7c24 */ /* 0x008fc4000f8e02ff */
[----:B--2---:R-:W-:Y:S01]  /*df40*/  IMAD R74, R248, UR26, RZ ;  /* 0x0000001af84a7c24 */ /* 0x004fe2000f8e02ff */
[----:B------:R1:W-:Y:S01]  /*df50*/  STL [R1+0x4c4], R0 ;  /* 0x0004c40001007387 */ /* 0x0003e20000100800 */
[----:B------:R-:W-:-:S03]  /*df60*/  IMAD R252, R78, UR25, RZ ;  /* 0x000000194efc7c24 */ /* 0x000fc6000f8e02ff */
[----:B------:R-:W-:Y:S01]  /*df70*/  STL [R1+0x4c0], R191 ;  /* 0x0004c0bf01007387 */ /* 0x000fe20000100800 */
[----:B-1----:R-:W-:Y:S02]  /*df80*/  IMAD R0, R76, UR22, RZ ;  /* 0x000000164c007c24 */ /* 0x002fe4000f8e02ff */
[----:B------:R-:W-:-:S03]  /*df90*/  IMAD R248, R77, UR24, RZ ;  /* 0x000000184df87c24 */ /* 0x000fc6000f8e02ff */
[----:B------:R1:W-:Y:S01]  /*dfa0*/  STL [R1+0x4b8], R0 ;  /* 0x0004b80001007387 */ /* 0x0003e20000100800 */
[----:B------:R-:W-:Y:S02]  /*dfb0*/  IMAD R67, R67, UR5, RZ ;  /* 0x0000000543437c24 */ /* 0x000fe4000f8e02ff */
[----:B------:R-:W-:Y:S02]  /*dfc0*/  IMAD R66, R66, UR5, RZ ;  /* 0x0000000542427c24 */ /* 0x000fe4000f8e02ff */
[----:B------:R-:W-:Y:S02]  /*dfd0*/  IMAD R65, R65, UR5, RZ ;  /* 0x0000000541417c24 */ /* 0x000fe4000f8e02ff */
[----:B------:R-:W-:Y:S02]  /*dfe0*/  IMAD R64, R64, UR5, RZ ;  /* 0x0000000540407c24 */ /* 0x000fe4000f8e02ff */
[----:B------:R-:W-:Y:S02]  /*dff0*/  IMAD R63, R63, UR5, RZ ;  /* 0x000000053f3f7c24 */ /* 0x000fe4000f8e02ff */
[----:B------:R-:W-:-:S02]  /*e000*/  IMAD R62, R62, UR5, RZ ;  /* 0x000000053e3e7c24 */ /* 0x000fc4000f8e02ff */
[----:B------:R-:W-:Y:S02]  /*e010*/  IMAD R61, R61, UR5, RZ ;  /* 0x000000053d3d7c24 */ /* 0x000fe4000f8e02ff */
[----:B-1----:R-:W-:Y:S02]  /*e020*/  IMAD R0, R75, UR23, RZ ;  /* 0x000000174b007c24 */ /* 0x002fe4000f8e02ff */
[----:B------:R-:W-:Y:S02]  /*e030*/  IMAD R60, R60, UR5, RZ ;  /* 0x000000053c3c7c24 */ /* 0x000fe4000f8e02ff */
[----:B------:R-:W-:Y:S02]  /*e040*/  IMAD R59, R59, UR5, RZ ;  /* 0x000000053b3b7c24 */ /* 0x000fe4000f8e02ff */
[----:B------:R-:W-:Y:S02]  /*e050*/  IMAD R57, R57, UR5, RZ ;  /* 0x0000000539397c24 */ /* 0x000fe4000f8e02ff */
[----:B------:R-:W-:-:S02]  /*e060*/  IMAD R58, R58, UR5, RZ ;  /* 0x000000053a3a7c24 */ /* 0x000fc4000f8e02ff */
[----:B------:R-:W-:Y:S02]  /*e070*/  IMAD R56, R56, UR5, RZ ;  /* 0x0000000538387c24 */ /* 0x000fe4000f8e02ff */
[----:B------:R-:W-:Y:S02]  /*e080*/  IMAD R55, R55, UR5, RZ ;  /* 0x0000000537377c24 */ /* 0x000fe4000f8e02ff */
        /* <DEDUP_REMOVED lines=24> */
[----:B------:R-:W-:Y:S01]  /*e210*/  IMAD R30, R30, UR5, RZ ;  /* 0x000000051e1e7c24 */ /* 0x000fe2000f8e02ff */
[----:B------:R-:W-:-:S04]  /*e220*/  LEA R192, P1, R79, R246, 0x2 ;  /* 0x000000f64fc07211 */ /* 0x000fc800078210ff */
[-C--:B------:R-:W-:Y:S02]  /*e230*/  LEA.HI.X.SX32 R193, R79, R247.reuse, 0x2, P1 ;  /* 0x000000f74fc17211 */ /* 0x080fe400008f16ff */
[CC--:B------:R-:W-:Y:S02]  /*e240*/  LEA R78, P1, R74.reuse, R246.reuse, 0x2 ;  /* 0x000000f64a4e7211 */ /* 0x0c0fe400078210ff */
[-C--:B------:R-:W-:Y:S02]  /*e250*/  LEA R194, P3, R73, R246.reuse, 0x2 ;  /* 0x000000f649c27211 */ /* 0x080fe400078610ff */
[----:B------:R-:W-:Y:S02]  /*e260*/  LEA.HI.X.SX32 R79, R74, R247, 0x2, P1 ;  /* 0x000000f74a4f7211 */ /* 0x000fe400008f16ff */
[-C--:B------:R-:W-:Y:S01]  /*e270*/  LEA R76, P4, R72, R246.reuse, 0x2 ;  /* 0x000000f6484c7211 */ /* 0x080fe200078810ff */
[----:B------:R1:W-:Y:S01]  /*e280*/  STL.64 [R1+0x330], R192 ;  /* 0x000330c001007387 */ /* 0x0003e20000100a00 */
[----:B------:R-:W-:-:S02]  /*e290*/  LEA R198, P5, R71, R246, 0x2 ;  /* 0x000000f647c67211 */ /* 0x000fc400078a10ff */
[-C--:B------:R-:W-:Y:S01]  /*e2a0*/  LEA.HI.X.SX32 R195, R73, R247.reuse, 0x2, P3 ;  /* 0x000000f749c37211 */ /* 0x080fe200018f16ff */
[----:B------:R2:W-:Y:S01]  /*e2b0*/  STL.64 [R1+0x510], R78 ;  /* 0x0005104e01007387 */ /* 0x0005e20000100a00 */
[-C--:B------:R-:W-:Y:S02]  /*e2c0*/  LEA R196, P6, R70, R246.reuse, 0x2 ;  /* 0x000000f646c47211 */ /* 0x080fe400078c10ff */
[-C--:B------:R-:W-:Y:S02]  /*e2d0*/  LEA.HI.X.SX32 R77, R72, R247.reuse, 0x2, P4 ;  /* 0x000000f7484d7211 */ /* 0x080fe400020f16ff */
[----:B------:R-:W-:Y:S02]  /*e2e0*/  LEA.HI.X.SX32 R199, R71, R247, 0x2, P5 ;  /* 0x000000f747c77211 */ /* 0x000fe400028f16ff */
[-C--:B-1----:R-:W-:Y:S01]  /*e2f0*/  LEA R192, P1, R69, R246.reuse, 0x2 ;  /* 0x000000f645c07211 */ /* 0x082fe200078210ff */
[----:B------:R1:W-:Y:S01]  /*e300*/  STL.64 [R1+0x328], R194 ;  /* 0x000328c201007387 */ /* 0x0003e20000100a00 */
[----:B--2---:R-:W-:-:S02]  /*e310*/  LEA R78, P2, R68, R246, 0x2 ;  /* 0x000000f6444e7211 */ /* 0x004fc400078410ff */
[-C--:B------:R-:W-:Y:S01]  /*e320*/  LEA.HI.X.SX32 R193, R69, R247.reuse, 0x2, P1 ;  /* 0x000000f745c17211 */ /* 0x080fe200008f16ff */
[----:B------:R2:W-:Y:S01]  /*e330*/  STL.64 [R1+0x320], R76 ;  /* 0x0003204c01007387 */ /* 0x0005e20000100a00 */
[-C--:B------:R-:W-:Y:S02]  /*e340*/  LEA.HI.X.SX32 R197, R70, R247.reuse, 0x2, P6 ;  /* 0x000000f746c57211 */ /* 0x080fe400030f16ff */
[----:B------:R-:W-:Y:S01]  /*e350*/  LEA.HI.X.SX32 R79, R68, R247, 0x2, P2 ;  /* 0x000000f7444f7211 */ /* 0x000fe200010f16ff */
[----:B------:R-:W-:Y:S01]  /*e360*/  STL.64 [R1+0x318], R198 ;  /* 0x000318c601007387 */ /* 0x000fe20000100a00 */
[-C--:B-1----:R-:W-:Y:S02]  /*e370*/  LEA R194, P3, R67, R246.reuse, 0x2 ;  /* 0x000000f643c27211 */ /* 0x082fe400078610ff */
[-C--:B------:R-:W-:Y:S01]  /*e380*/  LEA R74, P5, R65, R246.reuse, 0x2 ;  /* 0x000000f6414a7211 */ /* 0x080fe200078a10ff */
[----:B------:R1:W-:Y:S01]  /*e390*/  STL.64 [R1+0x308], R192 ;  /* 0x000308c001007387 */ /* 0x0003e20000100a00 */
[----:B--2---:R-:W-:-:S03]  /*e3a0*/  LEA R76, P4, R66, R246, 0x2 ;  /* 0x000000f6424c7211 */ /* 0x004fc600078810ff */
[----:B------:R-:W-:Y:S01]  /*e3b0*/  STL.64 [R1+0x310], R196 ;  /* 0x000310c401007387 */ /* 0x000fe20000100a00 */
[-C--:B------:R-:W-:Y:S02]  /*e3c0*/  LEA R72, P6, R64, R246.reuse, 0x2 ;  /* 0x000000f640487211 */ /* 0x080fe400078c10ff */
[-C--:B------:R-:W-:Y:S01]  /*e3d0*/  LEA.HI.X.SX32 R195, R67, R247.reuse, 0x2, P3 ;  /* 0x000000f743c37211 */ /* 0x080fe200018f16ff */
[----:B------:R2:W-:Y:S01]  /*e3e0*/  STL.64 [R1+0x300], R78 ;  /* 0x0003004e01007387 */ /* 0x0005e20000100a00 */
[-C--:B------:R-:W-:Y:S02]  /*e3f0*/  LEA.HI.X.SX32 R77, R66, R247.reuse, 0x2, P4 ;  /* 0x000000f7424d7211 */ /* 0x080fe400020f16ff */
[-C--:B------:R-:W-:Y:S02]  /*e400*/  LEA.HI.X.SX32 R75, R65, R247.reuse, 0x2, P5 ;  /* 0x000000f7414b7211 */ /* 0x080fe400028f16ff */
[-C--:B-1----:R-:W-:Y:S02]  /*e410*/  LEA R192, P1, R63, R246.reuse, 0x2 ;  /* 0x000000f63fc07211 */ /* 0x082fe400078210ff */
[----:B------:R-:W-:Y:S01]  /*e420*/  LEA R70, P3, R61, R246, 0x2 ;  /* 0x000000f63d467211 */ /* 0x000fe200078610ff */
[----:B------:R-:W-:Y:S01]  /*e430*/  STL.64 [R1+0x2f8], R194 ;  /* 0x0002f8c201007387 */ /* 0x000fe20000100a00 */
[----:B------:R-:W-:-:S02]  /*e440*/  LEA.HI.X.SX32 R73, R64, R247, 0x2, P6 ;  /* 0x000000f740497211 */ /* 0x000fc400030f16ff */
[CC--:B--2---:R-:W-:Y:S01]  /*e450*/  LEA R78, P2, R62.reuse, R246.reuse, 0x2 ;  /* 0x000000f63e4e7211 */ /* 0x0c4fe200078410ff */
[----:B------:R1:W-:Y:S01]  /*e460*/  STL.64 [R1+0x2f0], R76 ;  /* 0x0002f04c01007387 */ /* 0x0003e20000100a00 */
[-C--:B------:R-:W-:Y:S02]  /*e470*/  LEA.HI.X.SX32 R193, R63, R247.reuse, 0x2, P1 ;  /* 0x000000f73fc17211 */ /* 0x080fe400008f16ff */
[-C--:B------:R-:W-:Y:S01]  /*e480*/  LEA.HI.X.SX32 R79, R62, R247.reuse, 0x2, P2 ;  /* 0x000000f73e4f7211 */ /* 0x080fe200010f16ff */
[----:B------:R2:W-:Y:S01]  /*e490*/  STL.64 [R1+0x2e8], R74 ;  /* 0x0002e84a01007387 */ /* 0x0005e20000100a00 */
[----:B------:R-:W-:Y:S02]  /*e4a0*/  LEA.HI.X.SX32 R71, R61, R247, 0x2, P3 ;  /* 0x000000f73d477211 */ /* 0x000fe400018f16ff */
[-C--:B------:R-:W-:Y:S01]  /*e4b0*/  LEA R68, P1, R57, R246.reuse, 0x2 ;  /* 0x000000f639447211 */ /* 0x080fe200078210ff */
[----:B------:R3:W-:Y:S01]  /*e4c0*/  STL.64 [R1+0x2e0], R72 ;  /* 0x0002e04801007387 */ /* 0x0007e20000100a00 */
[----:B-1----:R-:W-:-:S03]  /*e4d0*/  LEA R76, P4, R60, R246, 0x2 ;  /* 0x000000f63c4c7211 */ /* 0x002fc600078810ff */
[----:B------:R-:W-:Y:S01]  /*e4e0*/  STL.64 [R1+0x2d8], R192 ;  /* 0x0002d8c001007387 */ /* 0x000fe20000100a00 */
[----:B--2---:R-:W-:-:S03]  /*e4f0*/  LEA R74, P5, R59, R246, 0x2 ;  /* 0x000000f63b4a7211 */ /* 0x004fc600078a10ff */
[----:B------:R-:W-:Y:S01]  /*e500*/  STL.64 [R1+0x2d0], R78 ;  /* 0x0002d04e01007387 */ /* 0x000fe20000100a00 */
[-C--:B------:R-:W-:Y:S02]  /*e510*/  LEA R66, P2, R56, R246.reuse, 0x2 ;  /* 0x000000f638427211 */ /* 0x080fe400078410ff */
[-C--:B---3--:R-:W-:Y:S01]  /*e520*/  LEA R72, P6, R58, R246.reuse, 0x2 ;  /* 0x000000f63a487211 */ /* 0x088fe200078c10ff */
[----:B------:R1:W-:Y:S01]  /*e530*/  STL.64 [R1+0x2c8], R70 ;  /* 0x0002c84601007387 */ /* 0x0003e20000100a00 */
[-C--:B------:R-:W-:Y:S02]  /*e540*/  LEA.HI.X.SX32 R77, R60, R247.reuse, 0x2, P4 ;  /* 0x000000f73c4d7211 */ /* 0x080fe400020f16ff */
[-C--:B------:R-:W-:Y:S02]  /*e550*/  LEA.HI.X.SX32 R75, R59, R247.reuse, 0x2, P5 ;  /* 0x000000f73b4b7211 */ /* 0x080fe400028f16ff */
[----:B------:R-:W-:Y:S02]  /*e560*/  LEA.HI.X.SX32 R69, R57, R247, 0x2, P1 ;  /* 0x000000f739457211 */ /* 0x000fe400008f16ff */
[----:B------:R-:W-:-:S02]  /*e570*/  LEA R64, P4, R54, R246, 0x2 ;  /* 0x000000f636407211 */ /* 0x000fc400078810ff */
[-C--:B------:R-:W-:Y:S02]  /*e580*/  LEA.HI.X.SX32 R73, R58, R247.reuse, 0x2, P6 ;  /* 0x000000f73a497211 */ /* 0x080fe400030f16ff */
[-C--:B-1----:R-:W-:Y:S01]  /*e590*/  LEA R70, P3, R55, R246.reuse, 0x2 ;  /* 0x000000f637467211 */ /* 0x082fe200078610ff */
[----:B------:R-:W-:Y:S01]  /*e5a0*/  STL.64 [R1+0x2c0], R76 ;  /* 0x0002c04c01007387 */ /* 0x000fe20000100a00 */
[-C--:B------:R-:W-:Y:S02]  /*e5b0*/  LEA R62, P5, R53, R246.reuse, 0x2 ;  /* 0x000000f6353e7211 */ /* 0x080fe400078a10ff */
[-C--:B------:R-:W-:Y:S01]  /*e5c0*/  LEA.HI.X.SX32 R67, R56, R247.reuse, 0x2, P2 ;  /* 0x000000f738437211 */ /* 0x080fe200010f16ff */
[----:B------:R-:W-:Y:S01]  /*e5d0*/  STL.64 [R1+0x2b8], R74 ;  /* 0x0002b84a01007387 */ /* 0x000fe20000100a00 */
[----:B------:R-:W-:Y:S02]  /*e5e0*/  LEA R60, P6, R52, R246, 0x2 ;  /* 0x000000f6343c7211 */ /* 0x000fe400078c10ff */
[-C--:B------:R-:W-:Y:S01]  /*e5f0*/  LEA.HI.X.SX32 R71, R55, R247.reuse, 0x2, P3 ;  /* 0x000000f737477211 */ /* 0x080fe200018f16ff */
[----:B------:R1:W-:Y:S01]  /*e600*/  STL.64 [R1+0x2a8], R68 ;  /* 0x0002a84401007387 */ /* 0x0003e20000100a00 */
[----:B------:R-:W-:-:S02]  /*e610*/  LEA.HI.X.SX32 R65, R54, R247, 0x2, P4 ;  /* 0x000000f736417211 */ /* 0x000fc400020f16ff */
[-C--:B------:R-:W-:Y:S01]  /*e620*/  LEA.HI.X.SX32 R63, R53, R247.reuse, 0x2, P5 ;  /* 0x000000f7353f7211 */ /* 0x080fe200028f16ff */
[----:B------:R-:W-:Y:S01]  /*e630*/  STL.64 [R1+0x2b0], R72 ;  /* 0x0002b04801007387 */ /* 0x000fe20000100a00 */
[----:B------:R-:W-:-:S03]  /*e640*/  LEA.HI.X.SX32 R61, R52, R247, 0x2, P6 ;  /* 0x000000f7343d7211 */ /* 0x000fc600030f16ff */
[----:B------:R2:W-:Y:S01]  /*e650*/  STL.64 [R1+0x2a0], R66 ;  /* 0x0002a04201007387 */ /* 0x0005e20000100a00 */
[-C--:B------:R-:W-:Y:S02]  /*e660*/  LEA R58, P3, R49, R246.reuse, 0x2 ;  /* 0x000000f6313a7211 */ /* 0x080fe400078610ff */
[-C--:B-1----:R-:W-:Y:S01]  /*e670*/  LEA R68, P1, R51, R246.reuse, 0x2 ;  /* 0x000000f633447211 */ /* 0x082fe200078210ff */
[----:B------:R-:W-:Y:S01]  /*e680*/  STL.64 [R1+0x298], R70 ;  /* 0x0002984601007387 */ /* 0x000fe20000100a00 */
[-C--:B------:R-:W-:Y:S02]  /*e690*/  LEA.HI.X.SX32 R59, R49, R247.reuse, 0x2, P3 ;  /* 0x000000f7313b7211 */ /* 0x080fe400018f16ff */
[----:B------:R-:W-:Y:S01]  /*e6a0*/  LEA.HI.X.SX32 R69, R51, R247, 0x2, P1 ;  /* 0x000000f733457211 */ /* 0x000fe200008f16ff */
[----:B------:R1:W-:Y:S01]  /*e6b0*/  STL.64 [R1+0x290], R64 ;  /* 0x0002904001007387 */ /* 0x0003e20000100a00 */
[----:B--2---:R-:W-:-:S03]  /*e6c0*/  LEA R66, P2, R50, R246, 0x2 ;  /* 0x000000f632427211 */ /* 0x004fc600078410ff */
[----:B------:R2:W-:Y:S01]  /*e6d0*/  STL.64 [R1+0x288], R62 ;  /* 0x0002883e01007387 */ /* 0x0005e20000100a00 */
[-C--:B------:R-:W-:Y:S02]  /*e6e0*/  LEA R56, P1, R45, R246.reuse, 0x2 ;  /* 0x000000f62d387211 */ /* 0x080fe400078210ff */
[----:B------:R-:W-:Y:S01]  /*e6f0*/  LEA.HI.X.SX32 R67, R50, R247, 0x2, P2 ;  /* 0x000000f732437211 */ /* 0x000fe200010f16ff */
[----:B------:R3:W-:Y:S01]  /*e700*/  STL.64 [R1+0x280], R60 ;  /* 0x0002803c01007387 */ /* 0x0007e20000100a00 */
[-C--:B-1----:R-:W-:Y:S02]  /*e710*/  LEA R64, P4, R48, R246.reuse, 0x2 ;  /* 0x000000f630407211 */ /* 0x082fe400078810ff */
[-C--:B--2---:R-:W-:Y:S01]  /*e720*/  LEA R62, P5, R47, R246.reuse, 0x2 ;  /* 0x000000f62f3e7211 */ /* 0x084fe200078a10ff */
[----:B------:R-:W-:Y:S01]  /*e730*/  STL.64 [R1+0x278], R68 ;  /* 0x0002784401007387 */ /* 0x000fe20000100a00 */
[-C--:B------:R-:W-:Y:S02]  /*e740*/  LEA R54, P2, R44, R246.reuse, 0x2 ;  /* 0x000000f62c367211 */ /* 0x080fe400078410ff */
[----:B---3--:R-:W-:-:S02]  /*e750*/  LEA R60, P6, R46, R246, 0x2 ;  /* 0x000000f62e3c7211 */ /* 0x008fc400078c10ff */
[-C--:B------:R-:W-:Y:S01]  /*e760*/  LEA.HI.X.SX32 R65, R48, R247.reuse, 0x2, P4 ;  /* 0x000000f730417211 */ /* 0x080fe200020f16ff */
[----:B------:R-:W-:Y:S01]  /*e770*/  STL.64 [R1+0x270], R66 ;  /* 0x0002704201007387 */ /* 0x000fe20000100a00 */
[-C--:B------:R-:W-:Y:S02]  /*e780*/  LEA.HI.X.SX32 R63, R47, R247.reuse, 0x2, P5 ;  /* 0x000000f72f3f7211 */ /* 0x080fe400028f16ff */
[-C--:B------:R-:W-:Y:S01]  /*e790*/  LEA.HI.X.SX32 R57, R45, R247.reuse, 0x2, P1 ;  /* 0x000000f72d397211 */ /* 0x080fe200008f16ff */
[----:B------:R1:W-:Y:S01]  /*e7a0*/  STL.64 [R1+0x268], R58 ;  /* 0x0002683a01007387 */ /* 0x0003e20000100a00 */
[-C--:B------:R-:W-:Y:S02]  /*e7b0*/  LEA.HI.X.SX32 R61, R46, R247.reuse, 0x2, P6 ;  /* 0x000000f72e3d7211 */ /* 0x080fe400030f16ff */
[----:B------:R-:W-:Y:S01]  /*e7c0*/  LEA.HI.X.SX32 R55, R44, R247, 0x2, P2 ;  /* 0x000000f72c377211 */ /* 0x000fe200010f16ff */
[----:B------:R-:W-:Y:S01]  /*e7d0*/  STL.64 [R1+0x260], R64 ;  /* 0x0002604001007387 */ /* 0x000fe20000100a00 */
[----:B------:R-:W-:-:S02]  /*e7e0*/  LEA R52, P4, R42, R246, 0x2 ;  /* 0x000000f62a347211 */ /* 0x000fc400078810ff */
[-C--:B------:R-:W-:Y:S01]  /*e7f0*/  LEA R50, P5, R41, R246.reuse, 0x2 ;  /* 0x000000f629327211 */ /* 0x080fe200078a10ff */
[----:B------:R-:W-:Y:S01]  /*e800*/  STL.64 [R1+0x258], R62 ;  /* 0x0002583e01007387 */ /* 0x000fe20000100a00 */
[----:B-1----:R-:W-:-:S03]  /*e810*/  LEA R58, P3, R43, R246, 0x2 ;  /* 0x000000f62b3a7211 */ /* 0x002fc600078610ff */
[----:B------:R1:W-:Y:S01]  /*e820*/  STL.64 [R1+0x248], R56 ;  /* 0x0002483801007387 */ /* 0x0003e20000100a00 */
[-C--:B------:R-:W-:Y:S02]  /*e830*/  LEA R48, P6, R40, R246.reuse, 0x2 ;  /* 0x000000f628307211 */ /* 0x080fe400078c10ff */
[-C--:B------:R-:W-:Y:S01]  /*e840*/  LEA.HI.X.SX32 R59, R43, R247.reuse, 0x2, P3 ;  /* 0x000000f72b3b7211 */ /* 0x080fe200018f16ff */
[----:B------:R-:W-:Y:S01]  /*e850*/  STL.64 [R1+0x250], R60 ;  /* 0x0002503c01007387 */ /* 0x000fe20000100a00 */
[-C--:B------:R-:W-:Y:S02]  /*e860*/  LEA.HI.X.SX32 R53, R42, R247.reuse, 0x2, P4 ;  /* 0x000000f72a357211 */ /* 0x080fe400020f16ff */
[-C--:B------:R-:W-:Y:S01]  /*e870*/  LEA.HI.X.SX32 R51, R41, R247.reuse, 0x2, P5 ;  /* 0x000000f729337211 */ /* 0x080fe200028f16ff */
[----:B------:R2:W-:Y:S01]  /*e880*/  STL.64 [R1+0x240], R54 ;  /* 0x0002403601007387 */ /* 0x0005e20000100a00 */
[-C--:B------:R-:W-:Y:S02]  /*e890*/  LEA R46, P3, R37, R246.reuse, 0x2 ;  /* 0x000000f6252e7211 */ /* 0x080fe400078610ff */
[----:B-1----:R-:W-:Y:S01]  /*e8a0*/  LEA R56, P1, R39, R246, 0x2 ;  /* 0x000000f627387211 */ /* 0x002fe200078210ff */
[----:B------:R-:W-:Y:S01]  /*e8b0*/  STL.64 [R1+0x238], R58 ;  /* 0x0002383a01007387 */ /* 0x000fe20000100a00 */
[----:B------:R-:W-:-:S02]  /*e8c0*/  LEA.HI.X.SX32 R49, R40, R247, 0x2, P6 ;  /* 0x000000f728317211 */ /* 0x000fc400030f16ff */
[-C--:B------:R-:W-:Y:S02]  /*e8d0*/  LEA.HI.X.SX32 R57, R39, R247.reuse, 0x2, P1 ;  /* 0x000000f727397211 */ /* 0x080fe400008f16ff */
[CC--:B--2---:R-:W-:Y:S01]  /*e8e0*/  LEA R54, P2, R38.reuse, R246.reuse, 0x2 ;  /* 0x000000f626367211 */ /* 0x0c4fe200078410ff */
[----:B------:R1:W-:Y:S01]  /*e8f0*/  STL.64 [R1+0x230], R52 ;  /* 0x0002303401007387 */ /* 0x0003e20000100a00 */
[-C--:B------:R-:W-:Y:S02]  /*e900*/  LEA.HI.X.SX32 R47, R37, R247.reuse, 0x2, P3 ;  /* 0x000000f7252f7211 */ /* 0x080fe400018f16ff */
[----:B------:R-:W-:Y:S01]  /*e910*/  LEA.HI.X.SX32 R55, R38, R247, 0x2, P2 ;  /* 0x000000f726377211 */ /* 0x000fe200010f16ff */
[----:B------:R2:W-:Y:S01]  /*e920*/  STL.64 [R1+0x228], R50 ;  /* 0x0002283201007387 */ /* 0x0005e20000100a00 */
[-C--:B------:R-:W-:Y:S01]  /*e930*/  LEA R44, P1, R33, R246.reuse, 0x2 ;  /* 0x000000f6212c7211 */ /* 0x080fe200078210ff */
[----:B------:R-:W-:Y:S02]  /*e940*/  IMAD R29, R29, UR5, RZ ;  /* 0x000000051d1d7c24 */ /* 0x000fe4000f8e02ff */
[----:B------:R3:W-:Y:S01]  /*e950*/  STL.64 [R1+0x220], R48 ;  /* 0x0002203001007387 */ /* 0x0007e20000100a00 */
[----:B-1----:R-:W-:-:S03]  /*e960*/  LEA R52, P4, R36, R246, 0x2 ;  /* 0x000000f624347211 */ /* 0x002fc600078810ff */
[----:B------:R-:W-:Y:S01]  /*e970*/  STL.64 [R1+0x218], R56 ;  /* 0x0002183801007387 */ /* 0x000fe20000100a00 */
[----:B--2---:R-:W-:-:S03]  /*e980*/  LEA R50, P5, R35, R246, 0x2 ;  /* 0x000000f623327211 */ /* 0x004fc600078a10ff */
[----:B------:R-:W-:Y:S01]  /*e990*/  STL.64 [R1+0x210], R54 ;  /* 0x0002103601007387 */ /* 0x000fe20000100a00 */
[-C--:B------:R-:W-:Y:S02]  /*e9a0*/  LEA R42, P2, R32, R246.reuse, 0x2 ;  /* 0x000000f6202a7211 */ /* 0x080fe400078410ff */
[-C--:B---3--:R-:W-:Y:S01]  /*e9b0*/  LEA R48, P6, R34, R246.reuse, 0x2 ;  /* 0x000000f622307211 */ /* 0x088fe200078c10ff */
[----:B------:R-:W-:Y:S01]  /*e9c0*/  IMAD R28, R28, UR5, RZ ;  /* 0x000000051c1c7c24 */ /* 0x000fe2000f8e02ff */
[-C--:B------:R-:W-:Y:S01]  /*e9d0*/  LEA.HI.X.SX32 R53, R36, R247.reuse, 0x2, P4 ;  /* 0x000000f724357211 */ /* 0x080fe200020f16ff */
[----:B------:R1:W-:Y:S01]  /*e9e0*/  STL.64 [R1+0x208], R46 ;  /* 0x0002082e01007387 */ /* 0x0003e20000100a00 */
[-C--:B------:R-:W-:Y:S02]  /*e9f0*/  LEA.HI.X.SX32 R51, R35, R247.reuse, 0x2, P5 ;  /* 0x000000f723337211 */ /* 0x080fe400028f16ff */
[----:B------:R-:W-:Y:S01]  /*ea00*/  LEA.HI.X.SX32 R45, R33, R247, 0x2, P1 ;  /* 0x000000f7212d7211 */ /* 0x000fe200008f16ff */
[----:B------:R-:W-:Y:S01]  /*ea10*/  IMAD R27, R27, UR5, RZ ;  /* 0x000000051b1b7c24 */ /* 0x000fe2000f8e02ff */
[----:B------:R-:W-:-:S02]  /*ea20*/  LEA R40, P4, R30, R246, 0x2 ;  /* 0x000000f61e287211 */ /* 0x000fc400078810ff */
[-C--:B------:R-:W-:Y:S01]  /*ea30*/  LEA.HI.X.SX32 R49, R34, R247.reuse, 0x2, P6 ;  /* 0x000000f722317211 */ /* 0x080fe200030f16ff */
[----:B------:R-:W-:Y:S01]  /*ea40*/  IMAD R26, R26, UR5, RZ ;  /* 0x000000051a1a7c24 */ /* 0x000fe2000f8e02ff */
[-C--:B------:R-:W-:Y:S02]  /*ea50*/  LEA R38, P5, R29, R246.reuse, 0x2 ;  /* 0x000000f61d267211 */ /* 0x080fe400078a10ff */
[-C--:B-1----:R-:W-:Y:S01]  /*ea60*/  LEA R46, P3, R31, R246.reuse, 0x2 ;  /* 0x000000f61f2e7211 */ /* 0x082fe200078610ff */
[----:B------:R-:W-:Y:S01]  /*ea70*/  STL.64 [R1+0x200], R52 ;  /* 0x0002003401007387 */ /* 0x000fe20000100a00 */
[-C--:B------:R-:W-:Y:S01]  /*ea80*/  LEA.HI.X.SX32 R43, R32, R247.reuse, 0x2, P2 ;  /* 0x000000f7202b7211 */ /* 0x080fe200010f16ff */
[----:B------:R-:W-:Y:S01]  /*ea90*/  IMAD R25, R25, UR5, RZ ;  /* 0x0000000519197c24 */ /* 0x000fe2000f8e02ff */
[----:B------:R-:W-:Y:S01]  /*eaa0*/  LEA R36, P6, R28, R246, 0x2 ;  /* 0x000000f61c247211 */ /* 0x000fe200078c10ff */
[----:B------:R-:W-:Y:S01]  /*eab0*/  STL.64 [R1+0x1f8], R50 ;  /* 0x0001f83201007387 */ /* 0x000fe20000100a00 */
[-C--:B------:R-:W-:Y:S01]  /*eac0*/  LEA.HI.X.SX32 R47, R31, R247.reuse, 0x2, P3 ;  /* 0x000000f71f2f7211 */ /* 0x080fe200018f16ff */
[----:B------:R-:W-:Y:S01]  /*ead0*/  IMAD R24, R24, UR5, RZ ;  /* 0x0000000518187c24 */ /* 0x000fe2000f8e02ff */
[-C--:B------:R-:W-:Y:S01]  /*eae0*/  LEA.HI.X.SX32 R41, R30, R247.reuse, 0x2, P4 ;  /* 0x000000f71e297211 */ /* 0x080fe200020f16ff */
[----:B------:R1:W-:Y:S01]  /*eaf0*/  STL.64 [R1+0x1e8], R44 ;  /* 0x0001e82c01007387 */ /* 0x0003e20000100a00 */
[----:B------:R-:W-:Y:S01]  /*eb00*/  LEA.HI.X.SX32 R39, R29, R247, 0x2, P5 ;  /* 0x000000f71d277211 */ /* 0x000fe200028f16ff */
[----:B------:R-:W-:-:S02]  /*eb10*/  IMAD R23, R23, UR5, RZ ;  /* 0x0000000517177c24 */ /* 0x000fc4000f8e02ff */
[----:B------:R-:W-:Y:S01]  /*eb20*/  STL.64 [R1+0x1f0], R48 ;  /* 0x0001f03001007387 */ /* 0x000fe20000100a00 */
[----:B------:R-:W-:Y:S01]  /*eb30*/  IMAD R21, R21, UR5, RZ ;  /* 0x0000000515157c24 */ /* 0x000fe2000f8e02ff */
[----:B------:R-:W-:Y:S02]  /*eb40*/  LEA.HI.X.SX32 R37, R28, R247, 0x2, P6 ;  /* 0x000000f71c257211 */ /* 0x000fe400030f16ff */
[----:B------:R2:W-:Y:S01]  /*eb50*/  STL.64 [R1+0x1e0], R42 ;  /* 0x0001e02a01007387 */ /* 0x0005e20000100a00 */
[----:B------:R-:W-:Y:S01]  /*eb60*/  IMAD R22, R22, UR5, RZ ;  /* 0x0000000516167c24 */ /* 0x000fe2000f8e02ff */
[-C--:B------:R-:W-:Y:S02]  /*eb70*/  LEA R34, P3, R25, R246.reuse, 0x2 ;  /* 0x000000f619227211 */ /* 0x080fe400078610ff */
[----:B-1----:R-:W-:Y:S01]  /*eb80*/  LEA R44, P1, R27, R246, 0x2 ;  /* 0x000000f61b2c7211 */ /* 0x002fe200078210ff */
[----:B------:R-:W-:Y:S01]  /*eb90*/  STL.64 [R1+0x1d8], R46 ;  /* 0x0001d82e01007387 */ /* 0x000fe20000100a00 */
[----:B------:R-:W-:-:S02]  /*eba0*/  IMAD R20, R20, UR5, RZ ;  /* 0x0000000514147c24 */ /* 0x000fc4000f8e02ff */
[----:B------:R-:W-:Y:S01]  /*ebb0*/  LEA.HI.X.SX32 R45, R27, R247, 0x2, P1 ;  /* 0x000000f71b2d7211 */ /* 0x000fe200008f16ff */
[----:B------:R1:W-:Y:S01]  /*ebc0*/  STL.64 [R1+0x1d0], R40 ;  /* 0x0001d02801007387 */ /* 0x0003e20000100a00 */
[----:B--2---:R-:W-:-:S03]  /*ebd0*/  LEA R42, P2, R26, R246, 0x2 ;  /* 0x000000f61a2a7211 */ /* 0x004fc600078410ff */
[----:B------:R2:W-:Y:S01]  /*ebe0*/  STL.64 [R1+0x1c8], R38 ;  /* 0x0001c82601007387 */ /* 0x0005e20000100a00 */
[-C--:B------:R-:W-:Y:S02]  /*ebf0*/  LEA R32, P1, R21, R246.reuse, 0x2 ;  /* 0x000000f615207211 */ /* 0x080fe400078210ff */
[-C--:B------:R-:W-:Y:S01]  /*ec00*/  LEA.HI.X.SX32 R43, R26, R247.reuse, 0x2, P2 ;  /* 0x000000f71a2b7211 */ /* 0x080fe200010f16ff */
[----:B------:R3:W-:Y:S01]  /*ec10*/  STL.64 [R1+0x1c0], R36 ;  /* 0x0001c02401007387 */ /* 0x0007e20000100a00 */
[----:B------:R-:W-:Y:S02]  /*ec20*/  LEA.HI.X.SX32 R35, R25, R247, 0x2, P3 ;  /* 0x000000f719237211 */ /* 0x000fe400018f16ff */
[-C--:B-1----:R-:W-:Y:S01]  /*ec30*/  LEA R40, P4, R24, R246.reuse, 0x2 ;  /* 0x000000f618287211 */ /* 0x082fe200078810ff */
[----:B------:R-:W-:Y:S01]  /*ec40*/  IMAD R19, R19, UR5, RZ ;  /* 0x0000000513137c24 */ /* 0x000fe2000f8e02ff */
[-C--:B--2---:R-:W-:Y:S01]  /*ec50*/  LEA R38, P5, R23, R246.reuse, 0x2 ;  /* 0x000000f617267211 */ /* 0x084fe200078a10ff */
[----:B------:R-:W-:Y:S01]  /*ec60*/  IMAD R18, R18, UR5, RZ ;  /* 0x0000000512127c24 */ /* 0x000fe2000f8e02ff */
[----:B------:R-:W-:-:S02]  /*ec70*/  LEA R30, P2, R20, R246, 0x2 ;  /* 0x000000f6141e7211 */ /* 0x000fc400078410ff */
[-C--:B---3--:R-:W-:Y:S01]  /*ec80*/  LEA R36, P6, R22, R246.reuse, 0x2 ;  /* 0x000000f616247211 */ /* 0x088fe200078c10ff */
[----:B------:R-:W-:Y:S01]  /*ec90*/  IMAD R17, R17, UR5, RZ ;  /* 0x0000000511117c24 */ /* 0x000fe2000f8e02ff */
[-C--:B------:R-:W-:Y:S01]  /*eca0*/  LEA.HI.X.SX32 R41, R24, R247.reuse, 0x2, P4 ;  /* 0x000000f718297211 */ /* 0x080fe200020f16ff */
[----:B------:R-:W-:Y:S01]  /*ecb0*/  STL.64 [R1+0x1b8], R44 ;  /* 0x0001b82c01007387 */ /* 0x000fe20000100a00 */
[-C--:B------:R-:W-:Y:S01]  /*ecc0*/  LEA.HI.X.SX32 R39, R23, R247.reuse, 0x2, P5 ;  /* 0x000000f717277211 */ /* 0x080fe200028f16ff */
[----:B------:R-:W-:Y:S01]  /*ecd0*/  IMAD R16, R16, UR5, RZ ;  /* 0x0000000510107c24 */ /* 0x000fe2000f8e02ff */
[-C--:B------:R-:W-:Y:S01]  /*ece0*/  LEA.HI.X.SX32 R33, R21, R247.reuse, 0x2, P1 ;  /* 0x000000f715217211 */ /* 0x080fe200008f16ff */
[----:B------:R-:W-:Y:S01]  /*ecf0*/  STL.64 [R1+0x1b0], R42 ;  /* 0x0001b02a01007387 */ /* 0x000fe20000100a00 */
[-C--:B------:R-:W-:Y:S01]  /*ed00*/  LEA.HI.X.SX32 R37, R22, R247.reuse, 0x2, P6 ;  /* 0x000000f716257211 */ /* 0x080fe200030f16ff */
[----:B------:R-:W-:Y:S01]  /*ed10*/  IMAD R15, R15, UR5, RZ ;  /* 0x000000050f0f7c24 */ /* 0x000fe2000f8e02ff */
[----:B------:R-:W-:Y:S01]  /*ed20*/  LEA.HI.X.SX32 R31, R20, R247, 0x2, P2 ;  /* 0x000000f7141f7211 */ /* 0x000fe200010f16ff */
[----:B------:R1:W-:Y:S01]  /*ed30*/  STL.64 [R1+0x1a8], R34 ;  /* 0x0001a82201007387 */ /* 0x0003e20000100a00 */
[----:B------:R-:W-:Y:S01]  /*ed40*/  IMAD R14, R14, UR5, RZ ;  /* 0x000000050e0e7c24 */ /* 0x000fe2000f8e02ff */
[-C--:B------:R-:W-:Y:S01]  /*ed50*/  LEA R28, P4, R18, R246.reuse, 0x2 ;  /* 0x000000f6121c7211 */ /* 0x080fe200078810ff */
[----:B------:R-:W-:Y:S01]  /*ed60*/  IMAD R13, R13, UR5, RZ ;  /* 0x000000050d0d7c24 */ /* 0x000fe2000f8e02ff */
[----:B------:R-:W-:Y:S01]  /*ed70*/  STL.64 [R1+0x1a0], R40 ;  /* 0x0001a02801007387 */ /* 0x000fe20000100a00 */
[----:B------:R-:W-:-:S03]  /*ed80*/  LEA R26, P5, R17, R246, 0x2 ;  /* 0x000000f6111a7211 */ /* 0x000fc600078a10ff */
[----:B------:R-:W-:Y:S01]  /*ed90*/  STL.64 [R1+0x198], R38 ;  /* 0x0001982601007387 */ /* 0x000fe20000100a00 */
[----:B-1----:R-:W-:-:S03]  /*eda0*/  LEA R34, P3, R19, R246, 0x2 ;  /* 0x000000f613227211 */ /* 0x002fc600078610ff */
[----:B------:R1:W-:Y:S01]  /*edb0*/  STL.64 [R1+0x188], R32 ;  /* 0x0001882001007387 */ /* 0x0003e20000100a00 */
[-C--:B------:R-:W-:Y:S02]  /*edc0*/  LEA R24, P6, R16, R246.reuse, 0x2 ;  /* 0x000000f610187211 */ /* 0x080fe400078c10ff */
[-C--:B------:R-:W-:Y:S01]  /*edd0*/  LEA.HI.X.SX32 R35, R19, R247.reuse, 0x2, P3 ;  /* 0x000000f713237211 */ /* 0x080fe200018f16ff */
[----:B------:R-:W-:Y:S01]  /*ede0*/  STL.64 [R1+0x190], R36 ;  /* 0x0001902401007387 */ /* 0x000fe20000100a00 */
[-C--:B------:R-:W-:Y:S01]  /*edf0*/  LEA.HI.X.SX32 R29, R18, R247.reuse, 0x2, P4 ;  /* 0x000000f7121d7211 */ /* 0x080fe200020f16ff */
[----:B------:R-:W-:Y:S01]  /*ee00*/  IMAD R12, R12, UR5, RZ ;  /* 0x000000050c0c7c24 */ /* 0x000fe2000f8e02ff */
[----:B------:R-:W-:Y:S01]  /*ee10*/  LEA.HI.X.SX32 R27, R17, R247, 0x2, P5 ;  /* 0x000000f7111b7211 */ /* 0x000fe200028f16ff */
[----:B------:R2:W-:Y:S01]  /*ee20*/  STL.64 [R1+0x180], R30 ;  /* 0x0001801e01007387 */ /* 0x0005e20000100a00 */
[----:B------:R-:W-:Y:S01]  /*ee30*/  IMAD R11, R11, UR5, RZ ;  /* 0x000000050b0b7c24 */ /* 0x000fe2000f8e02ff */
[----:B------:R-:W-:-:S02]  /*ee40*/  LEA R22, P3, R13, R246, 0x2 ;  /* 0x000000f60d167211 */ /* 0x000fc400078610ff */
[-C--:B-1----:R-:W-:Y:S01]  /*ee50*/  LEA R32, P1, R15, R246.reuse, 0x2 ;  /* 0x000000f60f207211 */ /* 0x082fe200078210ff */
[----:B------:R-:W-:Y:S01]  /*ee60*/  IMAD R9, R9, UR5, RZ ;  /* 0x0000000509097c24 */ /* 0x000fe2000f8e02ff */
[-C--:B------:R-:W-:Y:S01]  /*ee70*/  LEA.HI.X.SX32 R25, R16, R247.reuse, 0x2, P6 ;  /* 0x000000f710197211 */ /* 0x080fe200030f16ff */
[----:B------:R-:W-:Y:S01]  /*ee80*/  IMAD R10, R10, UR5, RZ ;  /* 0x000000050a0a7c24 */ /* 0x000fe2000f8e02ff */
[----:B------:R-:W-:Y:S01]  /*ee90*/  STL.64 [R1+0x178], R34 ;  /* 0x0001782201007387 */ /* 0x000fe20000100a00 */
[-C--:B------:R-:W-:Y:S02]  /*eea0*/  LEA.HI.X.SX32 R33, R15, R247.reuse, 0x2, P1 ;  /* 0x000000f70f217211 */ /* 0x080fe400008f16ff */
[-C--:B--2---:R-:W-:Y:S01]  /*eeb0*/  LEA R30, P2, R14, R246.reuse, 0x2 ;  /* 0x000000f60e1e7211 */ /* 0x084fe200078410ff */
[----:B------:R-:W-:Y:S01]  /*eec0*/  IMAD R8, R8, UR5, RZ ;  /* 0x0000000508087c24 */ /* 0x000fe2000f8e02ff */
[----:B------:R1:W-:Y:S01]  /*eed0*/  STL.64 [R1+0x170], R28 ;  /* 0x0001701c01007387 */ /* 0x0003e20000100a00 */
[----:B------:R-:W-:Y:S01]  /*eee0*/  IMAD R6, R6, UR5, RZ ;  /* 0x0000000506067c24 */ /* 0x000fe2000f8e02ff */
[-C--:B------:R-:W-:Y:S01]  /*eef0*/  LEA.HI.X.SX32 R31, R14, R247.reuse, 0x2, P2 ;  /* 0x000000f70e1f7211 */ /* 0x080fe200010f16ff */
[----:B------:R-:W-:Y:S01]  /*ef00*/  IMAD R7, R7, UR5, RZ ;  /* 0x0000000507077c24 */ /* 0x000fe2000f8e02ff */
[----:B------:R2:W-:Y:S01]  /*ef10*/  STL.64 [R1+0x168], R26 ;  /* 0x0001681a01007387 */ /* 0x0005e20000100a00 */
[----:B------:R-:W-:Y:S01]  /*ef20*/  LEA.HI.X.SX32 R23, R13, R247, 0x2, P3 ;  /* 0x000000f70d177211 */ /* 0x000fe200018f16ff */
[----:B------:R-:W-:Y:S01]  /*ef30*/  IMAD R5, R5, UR5, RZ ;  /* 0x0000000505057c24 */ /* 0x000fe2000f8e02ff */
[-C--:B------:R-:W-:Y:S01]  /*ef40*/  LEA R20, P1, R9, R246.reuse, 0x2 ;  /* 0x000000f609147211 */ /* 0x080fe200078210ff */
[----:B------:R3:W-:Y:S01]  /*ef50*/  STL.64 [R1+0x160], R24 ;  /* 0x0001601801007387 */ /* 0x0007e20000100a00 */
[----:B-1----:R-:W-:-:S03]  /*ef60*/  LEA R28, P4, R12, R246, 0x2 ;  /* 0x000000f60c1c7211 */ /* 0x002fc600078810ff */
[----:B------:R-:W-:Y:S01]  /*ef70*/  STL.64 [R1+0x158], R32 ;  /* 0x0001582001007387 */ /* 0x000fe20000100a00 */
[CC--:B--2---:R-:W-:Y:S01]  /*ef80*/  LEA R26, P5, R11.reuse, R246.reuse, 0x2 ;  /* 0x000000f60b1a7211 */ /* 0x0c4fe200078a10ff */
[----:B------:R-:W-:Y:S01]  /*ef90*/  IMAD R4, R4, UR5, RZ ;  /* 0x0000000504047c24 */ /* 0x000fe2000f8e02ff */
[-C--:B------:R-:W-:Y:S01]  /*efa0*/  LEA R18, P2, R8, R246.reuse, 0x2 ;  /* 0x000000f608127211 */ /* 0x080fe200078410ff */
[----:B------:R-:W-:Y:S01]  /*efb0*/  STL.64 [R1+0x150], R30 ;  /* 0x0001501e01007387 */ /* 0x000fe20000100a00 */
[-C--:B---3--:R-:W-:Y:S02]  /*efc0*/  LEA R24, P6, R10, R246.reuse, 0x2 ;  /* 0x000000f60a187211 */ /* 0x088fe400078c10ff */
[-C--:B------:R-:W-:Y:S01]  /*efd0*/  LEA.HI.X.SX32 R29, R12, R247.reuse, 0x2, P4 ;  /* 0x000000f70c1d7211 */ /* 0x080fe200020f16ff */
[----:B------:R1:W-:Y:S01]  /*efe0*/  STL.64 [R1+0x148], R22 ;  /* 0x0001481601007387 */ /* 0x0003e20000100a00 */
[-C--:B------:R-:W-:Y:S02]  /*eff0*/  LEA R16, P4, R6, R246.reuse, 0x2 ;  /* 0x000000f606107211 */ /* 0x080fe400078810ff */
[-C--:B------:R-:W-:Y:S01]  /*f000*/  LEA.HI.X.SX32 R27, R11, R247.reuse, 0x2, P5 ;  /* 0x000000f70b1b7211 */ /* 0x080fe200028f16ff */
[----:B------:R-:W-:Y:S01]  /*f010*/  IMAD R3, R3, UR5, RZ ;  /* 0x0000000503037c24 */ /* 0x000fe2000f8e02ff */
[----:B------:R-:W-:Y:S01]  /*f020*/  LEA.HI.X.SX32 R21, R9, R247, 0x2, P1 ;  /* 0x000000f709157211 */ /* 0x000fe200008f16ff */
[----:B------:R-:W-:Y:S01]  /*f030*/  IMAD R80, R80, UR5, RZ ;  /* 0x0000000550507c24 */ /* 0x000fe2000f8e02ff */
[----:B------:R-:W-:-:S02]  /*f040*/  LEA R14, P5, R5, R246, 0x2 ;  /* 0x000000f6050e7211 */ /* 0x000fc400078a10ff */
[-C--:B------:R-:W-:Y:S02]  /*f050*/  LEA.HI.X.SX32 R25, R10, R247.reuse, 0x2, P6 ;  /* 0x000000f70a197211 */ /* 0x080fe400030f16ff */
[CC--:B-1----:R-:W-:Y:S01]  /*f060*/  LEA R22, P3, R7.reuse, R246.reuse, 0x2 ;  /* 0x000000f607167211 */ /* 0x0c2fe200078610ff */
[----:B------:R-:W-:Y:S01]  /*f070*/  STL.64 [R1+0x140], R28 ;  /* 0x0001401c01007387 */ /* 0x000fe20000100a00 */
[-C--:B------:R-:W-:Y:S01]  /*f080*/  LEA.HI.X.SX32 R19, R8, R247.reuse, 0x2, P2 ;  /* 0x000000f708137211 */ /* 0x080fe200010f16ff */
[----:B------:R-:W-:Y:S01]  /*f090*/  IMAD R2, R2, UR5, RZ ;  /* 0x0000000502027c24 */ /* 0x000fe2000f8e02ff */
[----:B------:R-:W-:Y:S01]  /*f0a0*/  LEA R12, P6, R4, R246, 0x2 ;  /* 0x000000f6040c7211 */ /* 0x000fe200078c10ff */
[----:B------:R-:W-:Y:S01]  /*f0b0*/  STL.64 [R1+0x138], R26 ;  /* 0x0001381a01007387 */ /* 0x000fe20000100a00 */
[-C--:B------:R-:W-:Y:S02]  /*f0c0*/  LEA.HI.X.SX32 R17, R6, R247.reuse, 0x2, P4 ;  /* 0x000000f706117211 */ /* 0x080fe400020f16ff */
[-C--:B------:R-:W-:Y:S01]  /*f0d0*/  LEA.HI.X.SX32 R23, R7, R247.reuse, 0x2, P3 ;  /* 0x000000f707177211 */ /* 0x080fe200018f16ff */
[----:B------:R1:W-:Y:S01]  /*f0e0*/  STL.64 [R1+0x128], R20 ;  /* 0x0001281401007387 */ /* 0x0003e20000100a00 */
[----:B------:R-:W-:-:S02]  /*f0f0*/  LEA.HI.X.SX32 R15, R5, R247, 0x2, P5 ;  /* 0x000000f7050f7211 */ /* 0x000fc400028f16ff */
[----:B------:R-:W-:Y:S01]  /*f100*/  LEA R10, P3, R80, R246, 0x2 ;  /* 0x000000f6500a7211 */ /* 0x000fe200078610ff */
[----:B------:R-:W-:Y:S01]  /*f110*/  STL.64 [R1+0x130], R24 ;  /* 0x0001301801007387 */ /* 0x000fe20000100a00 */
[----:B------:R-:W-:-:S03]  /*f120*/  LEA.HI.X.SX32 R13, R4, R247, 0x2, P6 ;  /* 0x000000f7040d7211 */ /* 0x000fc600030f16ff */
[----:B------:R2:W-:Y:S01]  /*f130*/  STL.64 [R1+0x120], R18 ;  /* 0x0001201201007387 */ /* 0x0005e20000100a00 */
[----:B-1----:R-:W-:-:S03]  /*f140*/  LEA R20, P1, R3, R246, 0x2 ;  /* 0x000000f603147211 */ /* 0x002fc600078210ff */
[----:B------:R1:W-:Y:S01]  /*f150*/  STL.64 [R1+0x110], R16 ;  /* 0x0001101001007387 */ /* 0x0003e20000100a00 */
[-C--:B------:R-:W-:Y:S02]  /*f160*/  LEA.HI.X.SX32 R11, R80, R247.reuse, 0x2, P3 ;  /* 0x000000f7500b7211 */ /* 0x080fe400018f16ff */
[----:B------:R-:W-:Y:S01]  /*f170*/  LEA.HI.X.SX32 R21, R3, R247, 0x2, P1 ;  /* 0x000000f703157211 */ /* 0x000fe200008f16ff */
[----:B------:R-:W-:Y:S01]  /*f180*/  STL.64 [R1+0x118], R22 ;  /* 0x0001181601007387 */ /* 0x000fe20000100a00 */
[----:B--2---:R-:W-:-:S03]  /*f190*/  LEA R18, P2, R2, R246, 0x2 ;  /* 0x000000f602127211 */ /* 0x004fc600078410ff */
[----:B------:R2:W-:Y:S01]  /*f1a0*/  STL.64 [R1+0x108], R14 ;  /* 0x0001080e01007387 */ /* 0x0005e20000100a00 */
[-C--:B------:R-:W-:Y:S02]  /*f1b0*/  LEA R6, P1, R186, R246.reuse, 0x2 ;  /* 0x000000f6ba067211 */ /* 0x080fe400078210ff */
[-C--:B-1----:R-:W-:Y:S01]  /*f1c0*/  LEA R16, P4, R190, R246.reuse, 0x2 ;  /* 0x000000f6be107211 */ /* 0x082fe200078810ff */
[----:B------:R1:W-:Y:S01]  /*f1d0*/  STL.64 [R1+0x100], R12 ;  /* 0x0001000c01007387 */ /* 0x0003e20000100a00 */
[-C--:B------:R-:W-:Y:S02]  /*f1e0*/  LEA.HI.X.SX32 R19, R2, R247.reuse, 0x2, P2 ;  /* 0x000000f702137211 */ /* 0x080fe400010f16ff */
[-C--:B------:R-:W-:Y:S02]  /*f1f0*/  LEA R8, P2, R184, R246.reuse, 0x2 ;  /* 0x000000f6b8087211 */ /* 0x080fe400078410ff */
[----:B--2---:R-:W-:Y:S01]  /*f200*/  LEA R14, P5, R189, R246, 0x2 ;  /* 0x000000f6bd0e7211 */ /* 0x004fe200078a10ff */
[----:B------:R-:W-:Y:S01]  /*f210*/  STL.64 [R1+0xf8], R20 ;  /* 0x0000f81401007387 */ /* 0x000fe20000100a00 */
[----:B------:R-:W-:-:S02]  /*f220*/  LEA.HI.X.SX32 R17, R190, R247, 0x2, P4 ;  /* 0x000000f7be117211 */ /* 0x000fc400020f16ff */
[-C--:B-1----:R-:W-:Y:S01]  /*f230*/  LEA R12, P6, R188, R246.reuse, 0x2 ;  /* 0x000000f6bc0c7211 */ /* 0x082fe200078c10ff */
[----:B------:R1:W-:Y:S01]  /*f240*/  STL.64 [R1+0xe8], R10 ;  /* 0x0000e80a01007387 */ /* 0x0003e20000100a00 */
[-C--:B------:R-:W-:Y:S01]  /*f250*/  LEA.HI.X.SX32 R15, R189, R247.reuse, 0x2, P5 ;  /* 0x000000f7bd0f7211 */ /* 0x080fe200028f16ff */
[----:B------:R-:W-:Y:S01]  /*f260*/  IMAD R81, R81, UR5, RZ ;  /* 0x0000000551517c24 */ /* 0x000fe2000f8e02ff */
[-C--:B------:R-:W-:Y:S02]  /*f270*/  LEA R250, P4, R180, R246.reuse, 0x2 ;  /* 0x000000f6b4fa7211 */ /* 0x080fe400078810ff */
[-C--:B------:R-:W-:Y:S01]  /*f280*/  LEA.HI.X.SX32 R7, R186, R247.reuse, 0x2, P1 ;  /* 0x000000f7ba077211 */ /* 0x080fe200008f16ff */
[----:B------:R-:W-:Y:S01]  /*f290*/  IMAD R82, R82, UR5, RZ ;  /* 0x0000000552527c24 */ /* 0x000fe2000f8e02ff */
[-C--:B------:R-:W-:Y:S01]  /*f2a0*/  LEA.HI.X.SX32 R13, R188, R247.reuse, 0x2, P6 ;  /* 0x000000f7bc0d7211 */ /* 0x080fe200030f16ff */
[----:B------:R-:W-:Y:S01]  /*f2b0*/  STL.64 [R1+0xf0], R18 ;  /* 0x0000f01201007387 */ /* 0x000fe20000100a00 */
[-C--:B------:R-:W-:Y:S01]  /*f2c0*/  LEA.HI.X.SX32 R9, R184, R247.reuse, 0x2, P2 ;  /* 0x000000f7b8097211 */ /* 0x080fe200010f16ff */
[----:B------:R-:W-:Y:S01]  /*f2d0*/  IMAD R83, R83, UR5, RZ ;  /* 0x0000000553537c24 */ /* 0x000fe2000f8e02ff */
[-C--:B-1----:R-:W-:Y:S01]  /*f2e0*/  LEA R10, P3, R182, R246.reuse, 0x2 ;  /* 0x000000f6b60a7211 */ /* 0x082fe200078610ff */
[----:B------:R-:W-:Y:S01]  /*f2f0*/  IMAD R249, R251, UR20, RZ ;  /* 0x00000014fbf97c24 */ /* 0x000fe2000f8e02ff */
[----:B------:R-:W-:Y:S01]  /*f300*/  STL.64 [R1+0xe0], R16 ;  /* 0x0000e01001007387 */ /* 0x000fe20000100a00 */
[----:B------:R-:W-:Y:S01]  /*f310*/  IMAD R85, R85, UR5, RZ ;  /* 0x0000000555557c24 */ /* 0x000fe2000f8e02ff */
[-C--:B------:R-:W-:Y:S01]  /*f320*/  LEA.HI.X.SX32 R251, R180, R247.reuse, 0x2, P4 ;  /* 0x000000f7b4fb7211 */ /* 0x080fe200020f16ff */
[----:B------:R-:W-:Y:S01]  /*f330*/  IMAD R84, R84, UR5, RZ ;  /* 0x0000000554547c24 */ /* 0x000fe2000f8e02ff */
[----:B------:R-:W-:Y:S01]  /*f340*/  STL.64 [R1+0xd8], R14 ;  /* 0x0000d80e01007387 */ /* 0x000fe20000100a00 */
[-C--:B------:R-:W-:Y:S01]  /*f350*/  LEA R2, P5, R178, R246.reuse, 0x2 ;  /* 0x000000f6b2027211 */ /* 0x080fe200078a10ff */
[----:B------:R-:W-:Y:S01]  /*f360*/  IMAD R87, R87, UR5, RZ ;  /* 0x0000000557577c24 */ /* 0x000fe2000f8e02ff */
[----:B------:R-:W-:Y:S01]  /*f370*/  LEA.HI.X.SX32 R11, R182, R247, 0x2, P3 ;  /* 0x000000f7b60b7211 */ /* 0x000fe200018f16ff */
[----:B------:R1:W-:Y:S01]  /*f380*/  STL.64 [R1+0xc8], R6 ;  /* 0x0000c80601007387 */ /* 0x0003e20000100a00 */
[----:B------:R-:W-:Y:S01]  /*f390*/  LEA R4, P6, R81, R246, 0x2 ;  /* 0x000000f651047211 */ /* 0x000fe200078c10ff */
[----:B------:R-:W-:-:S02]  /*f3a0*/  IMAD R86, R86, UR5, RZ ;  /* 0x0000000556567c24 */ /* 0x000fc4000f8e02ff */
[----:B------:R2:W-:Y:S01]  /*f3b0*/  STL.64 [R1+0xd0], R12 ;  /* 0x0000d00c01007387 */ /* 0x0005e20000100a00 */
[----:B------:R-:W-:Y:S01]  /*f3c0*/  IMAD R89, R89, UR5, RZ ;  /* 0x0000000559597c24 */ /* 0x000fe2000f8e02ff */
[-C--:B------:R-:W-:Y:S02]  /*f3d0*/  LEA.HI.X.SX32 R3, R178, R247.reuse, 0x2, P5 ;  /* 0x000000f7b2037211 */ /* 0x080fe400028f16ff */
[----:B------:R3:W-:Y:S01]  /*f3e0*/  STL.64 [R1+0xc0], R8 ;  /* 0x0000c00801007387 */ /* 0x0007e20000100a00 */
[-C--:B------:R-:W-:Y:S02]  /*f3f0*/  LEA R20, P3, R84, R246.reuse, 0x2 ;  /* 0x000000f654147211 */ /* 0x080fe400078610ff */
[-C--:B-1----:R-:W-:Y:S01]  /*f400*/  LEA R6, P1, R82, R246.reuse, 0x2 ;  /* 0x000000f652067211 */ /* 0x082fe200078210ff */
[----:B------:R-:W-:Y:S01]  /*f410*/  STL.64 [R1+0x1a08], R250 ;  /* 0x001a08fa01007387 */ /* 0x000fe20000100a00 */
[-C--:B------:R-:W-:Y:S02]  /*f420*/  LEA.HI.X.SX32 R5, R81, R247.reuse, 0x2, P6 ;  /* 0x000000f751057211 */ /* 0x080fe400030f16ff */
[-C--:B--2---:R-:W-:Y:S01]  /*f430*/  LEA R12, P4, R85, R246.reuse, 0x2 ;  /* 0x000000f6550c7211 */ /* 0x084fe200078810ff */
[----:B------:R1:W-:Y:S01]  /*f440*/  STL.64 [R1+0xb8], R10 ;  /* 0x0000b80a01007387 */ /* 0x0003e20000100a00 */
[-C--:B---3--:R-:W-:Y:S01]  /*f450*/  LEA R8, P2, R83, R246.reuse, 0x2 ;  /* 0x000000f653087211 */ /* 0x088fe200078410ff */
[----:B------:R-:W-:Y:S01]  /*f460*/  IMAD R88, R88, UR5, RZ ;  /* 0x0000000558587c24 */ /* 0x000fe2000f8e02ff */
[----:B------:R-:W-:Y:S01]  /*f470*/  LEA.HI.X.SX32 R7, R82, R247, 0x2, P1 ;  /* 0x000000f752077211 */ /* 0x000fe200008f16ff */
[----:B------:R-:W-:Y:S01]  /*f480*/  IMAD R90, R90, UR5, RZ ;  /* 0x000000055a5a7c24 */ /* 0x000fe2000f8e02ff */
[----:B------:R-:W-:-:S02]  /*f490*/  LEA R18, P5, R86, R246, 0x2 ;  /* 0x000000f656127211 */ /* 0x000fc400078a10ff */
[-C--:B------:R-:W-:Y:S02]  /*f4a0*/  LEA.HI.X.SX32 R9, R83, R247.reuse, 0x2, P2 ;  /* 0x000000f753097211 */ /* 0x080fe400010f16ff */
[-C--:B-1----:R-:W-:Y:S01]  /*f4b0*/  LEA R10, P6, R87, R246.reuse, 0x2 ;  /* 0x000000f6570a7211 */ /* 0x082fe200078c10ff */
[----:B------:R1:W-:Y:S01]  /*f4c0*/  STL.64 [R1+0x1a10], R2 ;  /* 0x001a100201007387 */ /* 0x0003e20000100a00 */
[-C--:B------:R-:W-:Y:S02]  /*f4d0*/  LEA R14, P2, R89, R246.reuse, 0x2 ;  /* 0x000000f6590e7211 */ /* 0x080fe400078410ff */
[-C--:B------:R-:W-:Y:S01]  /*f4e0*/  LEA.HI.X.SX32 R13, R85, R247.reuse, 0x2, P4 ;  /* 0x000000f7550d7211 */ /* 0x080fe200020f16ff */
[----:B------:R-:W-:Y:S01]  /*f4f0*/  IMAD R91, R91, UR5, RZ ;  /* 0x000000055b5b7c24 */ /* 0x000fe2000f8e02ff */
[-C--:B------:R-:W-:Y:S01]  /*f500*/  LEA.HI.X.SX32 R21, R84, R247.reuse, 0x2, P3 ;  /* 0x000000f754157211 */ /* 0x080fe200018f16ff */
[----:B------:R-:W-:Y:S01]  /*f510*/  STL.64 [R1+0x1a18], R4 ;  /* 0x001a180401007387 */ /* 0x000fe20000100a00 */
[-C--:B------:R-:W-:Y:S01]  /*f520*/  LEA.HI.X.SX32 R11, R87, R247.reuse, 0x2, P6 ;  /* 0x000000f7570b7211 */ /* 0x080fe200030f16ff */
[----:B------:R-:W-:Y:S01]  /*f530*/  IMAD R92, R92, UR5, RZ ;  /* 0x000000055c5c7c24 */ /* 0x000fe2000f8e02ff */
[-C--:B------:R-:W-:Y:S01]  /*f540*/  LEA R16, P1, R88, R246.reuse, 0x2 ;  /* 0x000000f658107211 */ /* 0x080fe200078210ff */
[----:B------:R-:W-:Y:S01]  /*f550*/  STL.64 [R1+0x1a20], R6 ;  /* 0x001a200601007387 */ /* 0x000fe20000100a00 */
[-C--:B------:R-:W-:Y:S01]  /*f560*/  LEA.HI.X.SX32 R19, R86, R247.reuse, 0x2, P5 ;  /* 0x000000f756137211 */ /* 0x080fe200028f16ff */
[----:B------:R-:W-:Y:S01]  /*f570*/  IMAD R93, R93, UR5, RZ ;  /* 0x000000055d5d7c24 */ /* 0x000fe2000f8e02ff */
[----:B-1----:R-:W-:Y:S01]  /*f580*/  LEA R2, P3, R90, R246, 0x2 ;  /* 0x000000f65a027211 */ /* 0x002fe200078610ff */
[----:B------:R1:W-:Y:S01]  /*f590*/  STL.64 [R1+0x1a28], R8 ;  /* 0x001a280801007387 */ /* 0x0003e20000100a00 */
[----:B------:R-:W-:Y:S01]  /*f5a0*/  LEA.HI.X.SX32 R15, R89, R247, 0x2, P2 ;  /* 0x000000f7590f7211 */ /* 0x000fe200010f16ff */
[----:B------:R-:W-:-:S02]  /*f5b0*/  IMAD R95, R95, UR5, RZ ;  /* 0x000000055f5f7c24 */ /* 0x000fc4000f8e02ff */
[----:B------:R2:W-:Y:S01]  /*f5c0*/  STL.64 [R1+0x340], R12 ;  /* 0x0003400c01007387 */ /* 0x0005e20000100a00 */
[----:B------:R-:W-:Y:S01]  /*f5d0*/  IMAD R94, R94, UR5, RZ ;  /* 0x000000055e5e7c24 */ /* 0x000fe2000f8e02ff */
[-C--:B------:R-:W-:Y:S02]  /*f5e0*/  LEA.HI.X.SX32 R17, R88, R247.reuse, 0x2, P1 ;  /* 0x000000f758117211 */ /* 0x080fe400008f16ff */
[----:B------:R-:W-:Y:S01]  /*f5f0*/  STL.64 [R1+0x348], R20 ;  /* 0x0003481401007387 */ /* 0x000fe20000100a00 */
[----:B------:R-:W-:Y:S01]  /*f600*/  LEA.HI.X.SX32 R3, R90, R247, 0x2, P3 ;  /* 0x000000f75a037211 */ /* 0x000fe200018f16ff */
[----:B------:R-:W-:Y:S02]  /*f610*/  IMAD R96, R96, UR5, RZ ;  /* 0x0000000560607c24 */ /* 0x000fe4000f8e02ff */
[----:B------:R-:W-:Y:S01]  /*f620*/  STL.64 [R1+0x1a30], R10 ;  /* 0x001a300a01007387 */ /* 0x000fe20000100a00 */
[-C--:B-1----:R-:W-:Y:S02]  /*f630*/  LEA R8, P5, R92, R246.reuse, 0x2 ;  /* 0x000000f65c087211 */ /* 0x082fe400078a10ff */
[-C--:B--2---:R-:W-:Y:S01]  /*f640*/  LEA R12, P4, R91, R246.reuse, 0x2 ;  /* 0x000000f65b0c7211 */ /* 0x084fe200078810ff */
[----:B------:R-:W-:Y:S01]  /*f650*/  STL.64 [R1+0x338], R18 ;  /* 0x0003381201007387 */ /* 0x000fe20000100a00 */
[----:B------:R-:W-:Y:S01]  /*f660*/  LEA R6, P6, R93, R246, 0x2 ;  /* 0x000000f65d067211 */ /* 0x000fe200078c10ff */
[----:B------:R-:W-:-:S02]  /*f670*/  IMAD R97, R97, UR5, RZ ;  /* 0x0000000561617c24 */ /* 0x000fc4000f8e02ff */
[----:B------:R1:W-:Y:S01]  /*f680*/  STL.64 [R1+0x358], R14 ;  /* 0x0003580e01007387 */ /* 0x0003e20000100a00 */
[-C--:B------:R-:W-:Y:S01]  /*f690*/  LEA R4, P1, R94, R246.reuse, 0x2 ;  /* 0x000000f65e047211 */ /* 0x080fe200078210ff */
[----:B------:R-:W-:Y:S01]  /*f6a0*/  IMAD R99, R99, UR5, RZ ;  /* 0x0000000563637c24 */ /* 0x000fe2000f8e02ff */
[-C--:B------:R-:W-:Y:S01]  /*f6b0*/  LEA.HI.X.SX32 R13, R91, R247.reuse, 0x2, P4 ;  /* 0x000000f75b0d7211 */ /* 0x080fe200020f16ff */
[----:B------:R-:W-:Y:S01]  /*f6c0*/  STL.64 [R1+0x360], R16 ;  /* 0x0003601001007387 */ /* 0x000fe20000100a00 */
[-C--:B------:R-:W-:Y:S01]  /*f6d0*/  LEA.HI.X.SX32 R9, R92, R247.reuse, 0x2, P5 ;  /* 0x000000f75c097211 */ /* 0x080fe200028f16ff */
[----:B------:R-:W-:Y:S01]  /*f6e0*/  IMAD R98, R98, UR5, RZ ;  /* 0x0000000562627c24 */ /* 0x000fe2000f8e02ff */
[-C--:B------:R-:W-:Y:S01]  /*f6f0*/  LEA.HI.X.SX32 R7, R93, R247.reuse, 0x2, P6 ;  /* 0x000000f75d077211 */ /* 0x080fe200030f16ff */
[----:B------:R2:W-:Y:S01]  /*f700*/  STL.64 [R1+0x350], R2 ;  /* 0x0003500201007387 */ /* 0x0005e20000100a00 */
[----:B-1----:R-:W-:Y:S01]  /*f710*/  LEA R14, P2, R95, R246, 0x2 ;  /* 0x000000f65f0e7211 */ /* 0x002fe200078410ff */
[----:B------:R-:W-:Y:S01]  /*f720*/  IMAD R100, R100, UR5, RZ ;  /* 0x0000000564647c24 */ /* 0x000fe2000f8e02ff */
[----:B------:R-:W-:-:S02]  /*f730*/  LEA.HI.X.SX32 R5, R94, R247, 0x2, P1 ;  /* 0x000000f75e057211 */ /* 0x000fc400008f16ff */
[-C--:B------:R-:W-:Y:S01]  /*f740*/  LEA.HI.X.SX32 R15, R95, R247.reuse, 0x2, P2 ;  /* 0x000000f75f0f7211 */ /* 0x080fe200010f16ff */
[----:B------:R-:W-:Y:S01]  /*f750*/  IMAD R101, R101, UR5, RZ ;  /* 0x0000000565657c24 */ /* 0x000fe2000f8e02ff */
[----:B------:R-:W-:Y:S01]  /*f760*/  STL.64 [R1+0x1a38], R12 ;  /* 0x001a380c01007387 */ /* 0x000fe20000100a00 */
[-C--:B--2---:R-:W-:Y:S02]  /*f770*/  LEA R2, P3, R96, R246.reuse, 0x2 ;  /* 0x000000f660027211 */ /* 0x084fe400078610ff */
[-C--:B------:R-:W-:Y:S01]  /*f780*/  LEA R10, P4, R97, R246.reuse, 0x2 ;  /* 0x000000f6610a7211 */ /* 0x080fe200078810ff */
[----:B------:R1:W-:Y:S01]  /*f790*/  STL.64 [R1+0x378], R8 ;  /* 0x0003780801007387 */ /* 0x0003e20000100a00 */
[----:B------:R-:W-:Y:S01]  /*f7a0*/  LEA R16, P6, R99, R246, 0x2 ;  /* 0x000000f663107211 */ /* 0x000fe200078c10ff */
[----:B------:R-:W-:Y:S01]  /*f7b0*/  IMAD R102, R102, UR5, RZ ;  /* 0x0000000566667c24 */ /* 0x000fe2000f8e02ff */
[-C--:B------:R-:W-:Y:S01]  /*f7c0*/  LEA.HI.X.SX32 R3, R96, R247.reuse, 0x2, P3 ;  /* 0x000000f760037211 */ /* 0x080fe200018f16ff */
[----:B------:R2:W-:Y:S01]  /*f7d0*/  STL.64 [R1+0x370], R6 ;  /* 0x0003700601007387 */ /* 0x0005e20000100a00 */
[----:B------:R-:W-:-:S03]  /*f7e0*/  LEA.HI.X.SX32 R11, R97, R247, 0x2, P4 ;  /* 0x000000f7610b7211 */ /* 0x000fc600020f16ff */
[----:B------:R-:W-:Y:S01]  /*f7f0*/  STL.64 [R1+0x1a40], R14 ;  /* 0x001a400e01007387 */ /* 0x000fe20000100a00 */
[----:B------:R-:W-:Y:S02]  /*f800*/  LEA.HI.X.SX32 R17, R99, R247, 0x2, P6 ;  /* 0x000000f763117211 */ /* 0x000fe400030f16ff */
[-C--:B-1----:R-:W-:Y:S01]  /*f810*/  LEA R8, P5, R98, R246.reuse, 0x2 ;  /* 0x000000f662087211 */ /* 0x082fe200078a10ff */
[----:B------:R1:W-:Y:S01]  /*f820*/  STL.64 [R1+0x368], R4 ;  /* 0x0003680401007387 */ /* 0x0003e20000100a00 */
[----:B--2---:R-:W-:-:S03]  /*f830*/  LEA R6, P1, R100, R246, 0x2 ;  /* 0x000000f664067211 */ /* 0x004fc600078210ff */
[----:B------:R2:W-:Y:S01]  /*f840*/  STL.64 [R1+0x390], R2 ;  /* 0x0003900201007387 */ /* 0x0005e20000100a00 */
[-C--:B------:R-:W-:Y:S02]  /*f850*/  LEA.HI.X.SX32 R9, R98, R247.reuse, 0x2, P5 ;  /* 0x000000f762097211 */ /* 0x080fe400028f16ff */
[----:B------:R-:W-:Y:S01]  /*f860*/  LEA.HI.X.SX32 R7, R100, R247, 0x2, P1 ;  /* 0x000000f764077211 */ /* 0x000fe200008f16ff */
[----:B------:R-:W-:Y:S01]  /*f870*/  STL.64 [R1+0x388], R10 ;  /* 0x0003880a01007387 */ /* 0x000fe20000100a00 */
[----:B-1----:R-:W-:-:S03]  /*f880*/  LEA R4, P2, R101, R246, 0x2 ;  /* 0x000000f665047211 */ /* 0x002fc600078410ff */
[----:B------:R-:W-:Y:S01]  /*f890*/  STL.64 [R1+0x1a48], R16 ;  /* 0x001a481001007387 */ /* 0x000fe20000100a00 */
[C---:B--2---:R-:W-:Y:S02]  /*f8a0*/  LEA R2, P3, R102.reuse, R246, 0x2 ;  /* 0x000000f666027211 */ /* 0x044fe400078610ff */
[-C--:B------:R-:W-:Y:S01]  /*f8b0*/  LEA.HI.X.SX32 R5, R101, R247.reuse, 0x2, P2 ;  /* 0x000000f765057211 */ /* 0x080fe200010f16ff */
[----:B------:R-:W-:Y:S01]  /*f8c0*/  STL.64 [R1+0x380], R8 ;  /* 0x0003800801007387 */ /* 0x000fe20000100a00 */
[----:B------:R-:W-:Y:S01]  /*f8d0*/  IMAD R103, R103, UR5, RZ ;  /* 0x0000000567677c24 */ /* 0x000fe2000f8e02ff */
[----:B------:R-:W-:Y:S01]  /*f8e0*/  LEA.HI.X.SX32 R3, R102, R247, 0x2, P3 ;  /* 0x000000f766037211 */ /* 0x000fe200018f16ff */
[----:B------:R-:W-:Y:S01]  /*f8f0*/  IMAD R104, R104, UR5, RZ ;  /* 0x0000000568687c24 */ /* 0x000fe2000f8e02ff */
[----:B------:R1:W-:Y:S01]  /*f900*/  STL.64 [R1+0x3a8], R6 ;  /* 0x0003a80601007387 */ /* 0x0003e20000100a00 */
[----:B------:R-:W-:-:S03]  /*f910*/  IMAD R105, R105, UR5, RZ ;  /* 0x0000000569697c24 */ /* 0x000fc6000f8e02ff */
[----:B------:R-:W2:Y:S01]  /*f920*/  LDL.LU R180, [R1+0x20] ;  /* 0x0000200001b47983 */ /* 0x000ea20000300800 */
[----:B------:R-:W-:-:S03]  /*f930*/  IMAD R106, R106, UR5, RZ ;  /* 0x000000056a6a7c24 */ /* 0x000fc6000f8e02ff */
[----:B------:R-:W-:Y:S01]  /*f940*/  STL.64 [R1+0x3a0], R4 ;  /* 0x0003a00401007387 */ /* 0x000fe20000100a00 */
[----:B------:R-:W-:Y:S01]  /*f950*/  IMAD R107, R107, UR5, RZ ;  /* 0x000000056b6b7c24 */ /* 0x000fe2000f8e02ff */
[-C--:B------:R-:W-:Y:S02]  /*f960*/  LEA R18, P4, R103, R246.reuse, 0x2 ;  /* 0x000000f667127211 */ /* 0x080fe400078810ff */
[----:B------:R-:W3:Y:S01]  /*f970*/  LDL.LU R184, [R1+0x24] ;  /* 0x0000240001b87983 */ /* 0x000ee20000300800 */
[----:B------:R-:W-:Y:S01]  /*f980*/  IMAD R108, R108, UR5, RZ ;  /* 0x000000056c6c7c24 */ /* 0x000fe2000f8e02ff */
[-C--:B------:R-:W-:Y:S02]  /*f990*/  LEA R20, P5, R104, R246.reuse, 0x2 ;  /* 0x000000f668147211 */ /* 0x080fe400078a10ff */
[----:B------:R-:W4:Y:S01]  /*f9a0*/  LDL.LU R188, [R1+0x28] ;  /* 0x0000280001bc7983 */ /* 0x000f220000300800 */
[----:B------:R-:W-:Y:S01]  /*f9b0*/  IMAD R109, R109, UR5, RZ ;  /* 0x000000056d6d7c24 */ /* 0x000fe2000f8e02ff */
[----:B------:R-:W-:-:S02]  /*f9c0*/  LEA R22, P6, R105, R246, 0x2 ;  /* 0x000000f669167211 */ /* 0x000fc400078c10ff */
[----:B------:R-:W-:Y:S01]  /*f9d0*/  STL.64 [R1+0x398], R2 ;  /* 0x0003980201007387 */ /* 0x000fe20000100a00 */
[----:B------:R-:W-:Y:S01]  /*f9e0*/  IMAD R110, R110, UR5, RZ ;  /* 0x000000056e6e7c24 */ /* 0x000fe2000f8e02ff */
[-C--:B------:R-:W-:Y:S02]  /*f9f0*/  LEA R24, P1, R106, R246.reuse, 0x2 ;  /* 0x000000f66a187211 */ /* 0x080fe400078210ff */
[----:B------:R-:W4:Y:S01]  /*fa00*/  LDL.LU R192, [R1+0x2c] ;  /* 0x00002c0001c07983 */ /* 0x000f220000300800 */
[----:B------:R-:W-:Y:S01]  /*fa10*/  IMAD R111, R111, UR5, RZ ;  /* 0x000000056f6f7c24 */ /* 0x000fe2000f8e02ff */
[----:B------:R-:W-:Y:S02]  /*fa20*/  LEA R26, P2, R107, R246, 0x2 ;  /* 0x000000f66b1a7211 */ /* 0x000fe400078410ff */
[----:B------:R-:W2:Y:S01]  /*fa30*/  LDL.LU R196, [R1+0x30] ;  /* 0x0000300001c47983 */ /* 0x000ea20000300800 */
[----:B------:R-:W-:Y:S01]  /*fa40*/  IMAD R112, R112, UR5, RZ ;  /* 0x0000000570707c24 */ /* 0x000fe2000f8e02ff */
[----:B------:R-:W-:-:S02]  /*fa50*/  LEA.HI.X.SX32 R19, R103, R247, 0x2, P4 ;  /* 0x000000f767137211 */ /* 0x000fc400020f16ff */
[----:B------:R-:W4:Y:S01]  /*fa60*/  LDL.LU R200, [R1+0x34] ;  /* 0x0000340001c87983 */ /* 0x000f220000300800 */
[----:B------:R-:W-:Y:S01]  /*fa70*/  IMAD R113, R113, UR5, RZ ;  /* 0x0000000571717c24 */ /* 0x000fe2000f8e02ff */
[-C--:B------:R-:W-:Y:S02]  /*fa80*/  LEA R28, P3, R108, R246.reuse, 0x2 ;  /* 0x000000f66c1c7211 */ /* 0x080fe400078610ff */
[----:B------:R-:W4:Y:S01]  /*fa90*/  LDL.LU R202, [R1+0x38] ;  /* 0x0000380001ca7983 */ /* 0x000f220000300800 */
[-C--:B------:R-:W-:Y:S01]  /*faa0*/  LEA.HI.X.SX32 R21, R104, R247.reuse, 0x2, P5 ;  /* 0x000000f768157211 */ /* 0x080fe200028f16ff */
[----:B------:R-:W-:Y:S01]  /*fab0*/  IMAD R114, R114, UR5, RZ ;  /* 0x0000000572727c24 */ /* 0x000fe2000f8e02ff */
[-C--:B------:R-:W-:Y:S01]  /*fac0*/  LEA R30, P4, R109, R246.reuse, 0x2 ;  /* 0x000000f66d1e7211 */ /* 0x080fe200078810ff */
        /* <DEDUP_REMOVED lines=16> */
[----:B------:R-:W-:Y:S01]  /*fbd0*/  STL.64 [R1+0x1a50], R18 ;  /* 0x001a501201007387 */ /* 0x000fe20000100a00 */
[-C--:B------:R-:W-:Y:S01]  /*fbe0*/  LEA.HI.X.SX32 R31, R109, R247.reuse, 0x2, P4 ;  /* 0x000000f76d1f7211 */ /* 0x080fe200020f16ff */
[----:B------:R-:W-:Y:S01]  /*fbf0*/  IMAD R119, R119, UR5, RZ ;  /* 0x0000000577777c24 */ /* 0x000fe2000f8e02ff */
[----:B------:R-:W-:Y:S01]  /*fc00*/  LEA R40, P3, R114, R246, 0x2 ;  /* 0x000000f672287211 */ /* 0x000fe200078610ff */
[----:B------:R-:W-:Y:S01]  /*fc10*/  STL.64 [R1+0x1a58], R20 ;  /* 0x001a581401007387 */ /* 0x000fe20000100a00 */
[----:B------:R-:W-:-:S02]  /*fc20*/  LEA.HI.X.SX32 R33, R110, R247, 0x2, P5 ;  /* 0x000000f76e217211 */ /* 0x000fc400028f16ff */
[-C--:B------:R-:W-:Y:S01]  /*fc30*/  LEA R42, P4, R115, R246.reuse, 0x2 ;  /* 0x000000f6732a7211 */ /* 0x080fe200078810ff */
[----:B------:R1:W-:Y:S01]  /*fc40*/  STL.64 [R1+0x1a60], R22 ;  /* 0x001a601601007387 */ /* 0x0003e20000100a00 */
[-C--:B------:R-:W-:Y:S02]  /*fc50*/  LEA.HI.X.SX32 R35, R111, R247.reuse, 0x2, P6 ;  /* 0x000000f76f237211 */ /* 0x080fe400030f16ff */
[-C--:B------:R-:W-:Y:S01]  /*fc60*/  LEA R44, P5, R116, R246.reuse, 0x2 ;  /* 0x000000f6742c7211 */ /* 0x080fe200078a10ff */
[----:B------:R-:W-:Y:S01]  /*fc70*/  STL.64 [R1+0x1a68], R24 ;  /* 0x001a681801007387 */ /* 0x000fe20000100a00 */
[-C--:B------:R-:W-:Y:S02]  /*fc80*/  LEA.HI.X.SX32 R37, R112, R247.reuse, 0x2, P1 ;  /* 0x000000f770257211 */ /* 0x080fe400008f16ff */
[----:B------:R-:W-:Y:S01]  /*fc90*/  LEA R46, P6, R117, R246, 0x2 ;  /* 0x000000f6752e7211 */ /* 0x000fe200078c10ff */
[----:B------:R-:W-:Y:S01]  /*fca0*/  STL.64 [R1+0x1a70], R26 ;  /* 0x001a701a01007387 */ /* 0x000fe20000100a00 */
[----:B------:R-:W-:-:S02]  /*fcb0*/  LEA.HI.X.SX32 R39, R113, R247, 0x2, P2 ;  /* 0x000000f771277211 */ /* 0x000fc400010f16ff */
[-C--:B------:R-:W-:Y:S01]  /*fcc0*/  LEA R48, P1, R118, R246.reuse, 0x2 ;  /* 0x000000f676307211 */ /* 0x080fe200078210ff */
[----:B------:R-:W-:Y:S01]  /*fcd0*/  STL.64 [R1+0x1a78], R28 ;  /* 0x001a781c01007387 */ /* 0x000fe20000100a00 */
[-C--:B------:R-:W-:Y:S02]  /*fce0*/  LEA.HI.X.SX32 R41, R114, R247.reuse, 0x2, P3 ;  /* 0x000000f772297211 */ /* 0x080fe400018f16ff */
[----:B------:R-:W-:Y:S01]  /*fcf0*/  LEA R50, P2, R119, R246, 0x2 ;  /* 0x000000f677327211 */ /* 0x000fe200078410ff */
[----:B------:R4:W-:Y:S01]  /*fd00*/  STL.64 [R1+0x1a80], R30 ;  /* 0x001a801e01007387 */ /* 0x0009e20000100a00 */
[-C--:B------:R-:W-:Y:S02]  /*fd10*/  LEA.HI.X.SX32 R43, R115, R247.reuse, 0x2, P4 ;  /* 0x000000f7732b7211 */ /* 0x080fe400020f16ff */
[-C--:B------:R-:W-:Y:S01]  /*fd20*/  LEA.HI.X.SX32 R45, R116, R247.reuse, 0x2, P5 ;  /* 0x000000f7742d7211 */ /* 0x080fe200028f16ff */
[----:B------:R-:W-:Y:S01]  /*fd30*/  STL.64 [R1+0x1a88], R32 ;  /* 0x001a882001007387 */ /* 0x000fe20000100a00 */
[----:B------:R-:W-:-:S03]  /*fd40*/  LEA.HI.X.SX32 R47, R117, R247, 0x2, P6 ;  /* 0x000000f7752f7211 */ /* 0x000fc600030f16ff */
[----:B------:R-:W-:Y:S01]  /*fd50*/  STL.64 [R1+0x1a90], R34 ;  /* 0x001a902201007387 */ /* 0x000fe20000100a00 */
[----:B------:R-:W-:-:S03]  /*fd60*/  LEA.HI.X.SX32 R49, R118, R247, 0x2, P1 ;  /* 0x000000f776317211 */ /* 0x000fc600008f16ff */
[----:B------:R-:W-:Y:S01]  /*fd70*/  STL.64 [R1+0x1a98], R36 ;  /* 0x001a982401007387 */ /* 0x000fe20000100a00 */
[----:B------:R-:W-:-:S03]  /*fd80*/  LEA.HI.X.SX32 R51, R119, R247, 0x2, P2 ;  /* 0x000000f777337211 */ /* 0x000fc600010f16ff */
[----:B------:R-:W-:Y:S04]  /*fd90*/  STL.64 [R1+0x1aa0], R38 ;  /* 0x001aa02601007387 */ /* 0x000fe80000100a00 */
[----:B------:R-:W-:Y:S04]  /*fda0*/  STL.64 [R1+0x1aa8], R40 ;  /* 0x001aa82801007387 */ /* 0x000fe80000100a00 */
[----:B------:R-:W-:Y:S04]  /*fdb0*/  STL.64 [R1+0x1ab0], R42 ;  /* 0x001ab02a01007387 */ /* 0x000fe80000100a00 */
[----:B------:R-:W-:Y:S04]  /*fdc0*/  STL.64 [R1+0x1ab8], R44 ;  /* 0x001ab82c01007387 */ /* 0x000fe80000100a00 */
[----:B------:R-:W-:Y:S04]  /*fdd0*/  STL.64 [R1+0x1ac8], R46 ;  /* 0x001ac82e01007387 */ /* 0x000fe80000100a00 */
[----:B------:R-:W-:Y:S04]  /*fde0*/  STL.64 [R1+0x1ad0], R48 ;  /* 0x001ad03001007387 */ /* 0x000fe80000100a00 */
[----:B------:R-:W-:Y:S04]  /*fdf0*/  STL.64 [R1+0x1ad8], R50 ;  /* 0x001ad83201007387 */ /* 0x000fe80000100a00 */
[----:B------:R-:W4:Y:S04]  /*fe00*/  LDL.LU R212, [R1+0x4c] ;  /* 0x00004c0001d47983 */ /* 0x000f280000300800 */
        /* <DEDUP_REMOVED lines=16> */
[----:B------:R-:W4:Y:S01]  /*ff10*/  LDL.LU R251, [R1+0x90] ;  /* 0x0000900001fb7983 */ /* 0x000f220000300800 */
[----:B------:R-:W-:-:S02]  /*ff20*/  IMAD R120, R120, UR5, RZ ;  /* 0x0000000578787c24 */ /* 0x000fc4000f8e02ff */
[----:B------:R-:W-:Y:S01]  /*ff30*/  IMAD R123, R123, UR5, RZ ;  /* 0x000000057b7b7c24 */ /* 0x000fe2000f8e02ff */
[----:B------:R-:W4:Y:S01]  /*ff40*/  LDL.LU R245, [R1+0x94] ;  /* 0x0000940001f57983 */ /* 0x000f220000300800 */
[----:B------:R-:W-:Y:S01]  /*ff50*/  IMAD R122, R122, UR5, RZ ;  /* 0x000000057a7a7c24 */ /* 0x000fe2000f8e02ff */
[-C--:B------:R-:W-:Y:S01]  /*ff60*/  LEA R52, P3, R120, R246.reuse, 0x2 ;  /* 0x000000f678347211 */ /* 0x080fe200078610ff */
[----:B------:R-:W-:Y:S02]  /*ff70*/  IMAD R125, R125, UR5, RZ ;  /* 0x000000057d7d7c24 */ /* 0x000fe4000f8e02ff */
[----:B------:R-:W-:Y:S02]  /*ff80*/  IMAD R121, R121, UR5, RZ ;  /* 0x0000000579797c24 */ /* 0x000fe4000f8e02ff */
[----:B------:R-:W-:Y:S02]  /*ff90*/  IMAD R124, R124, UR5, RZ ;  /* 0x000000057c7c7c24 */ /* 0x000fe4000f8e02ff */
[----:B------:R-:W-:Y:S01]  /*ffa0*/  IMAD R126, R126, UR5, RZ ;  /* 0x000000057e7e7c24 */ /* 0x000fe2000f8e02ff */
[-C--:B------:R-:W-:Y:S01]  /*ffb0*/  LEA R58, P6, R123, R246.reuse, 0x2 ;  /* 0x000000f67b3a7211 */ /* 0x080fe200078c10ff */
[----:B------:R-:W-:Y:S01]  /*ffc0*/  IMAD R129, R129, UR5, RZ ;  /* 0x0000000581817c24 */ /* 0x000fe2000f8e02ff */
[-C--:B------:R-:W-:Y:S01]  /*ffd0*/  LEA R56, P5, R122, R246.reuse, 0x2 ;  /* 0x000000f67a387211 */ /* 0x080fe200078a10ff */
[----:B------:R-:W-:Y:S01]  /*ffe0*/  IMAD R128, R128, UR5, RZ ;  /* 0x0000000580807c24 */ /* 0x000fe2000f8e02ff */
[-C--:B------:R-:W-:Y:S01]  /*fff0*/  LEA R62, P2, R125, R246.reuse, 0x2 ;  /* 0x000000f67d3e7211 */ /* 0x080fe200078410ff */
[----:B------:R-:W-:Y:S01]  /*10000*/  IMAD R131, R131, UR5, RZ ;  /* 0x0000000583837c24 */ /* 0x000fe2000f8e02ff */
[-C--:B------:R-:W-:Y:S01]  /*10010*/  LEA.HI.X.SX32 R53, R120, R247.reuse, 0x2, P3 ;  /* 0x000000f778357211 */ /* 0x080fe200018f16ff */
        /* <DEDUP_REMOVED lines=9> */
[-C--:B------:R-:W-:Y:S01]  /*100b0*/  LEA.HI.X.SX32 R57, R122, R247.reuse, 0x2, P5 ;  /* 0x000000f77a397211 */ /* 0x080fe200028f16ff */
        /* <DEDUP_REMOVED lines=79> */
[----:B------:R-:W-:Y:S01]  /*105b0*/  LEA R104, P5, R146, R246, 0x2 ;  /* 0x000000f692687211 */ /* 0x000fe200078a10ff */
[----:B------:R-:W4:Y:S01]  /*105c0*/  LDL.LU R244, [R1+0x98] ;  /* 0x0000980001f47983 */ /* 0x000f220000300800 */
[----:B------:R-:W-:-:S02]  /*105d0*/  LEA.HI.X.SX32 R97, R142, R247, 0x2, P1 ;  /* 0x000000f78e617211 */ /* 0x000fc400008f16ff */
[-C--:B------:R-:W-:Y:S01]  /*105e0*/  LEA R110, P2, R149, R246.reuse, 0x2 ;  /* 0x000000f6956e7211 */ /* 0x080fe200078410ff */
[----:B-1----:R-:W4:Y:S01]  /*105f0*/  LDL.LU R6, [R1+0x9c] ;  /* 0x00009c0001067983 */ /* 0x002f220000300800 */
[-C--:B------:R-:W-:Y:S02]  /*10600*/  LEA.HI.X.SX32 R101, R144, R247.reuse, 0x2, P3 ;  /* 0x000000f790657211 */ /* 0x080fe400018f16ff */
[-C--:B------:R-:W-:Y:S01]  /*10610*/  LEA R102, P4, R145, R246.reuse, 0x2 ;  /* 0x000000f691667211 */ /* 0x080fe200078810ff */
[----:B------:R-:W-:Y:S01]  /*10620*/  IMAD R177, R177, UR5, RZ ;  /* 0x00000005b1b17c24 */ /* 0x000fe2000f8e02ff */
[-C--:B------:R-:W-:Y:S01]  /*10630*/  LEA R108, P1, R148, R246.reuse, 0x2 ;  /* 0x000000f6946c7211 */ /* 0x080fe200078210ff */
[----:B------:R-:W4:Y:S01]  /*10640*/  LDL.LU R7, [R1+0xa0] ;  /* 0x0000a00001077983 */ /* 0x000f220000300800 */
[-C--:B------:R-:W-:Y:S02]  /*10650*/  LEA R112, P3, R150, R246.reuse, 0x2 ;  /* 0x000000f696707211 */ /* 0x080fe400078610ff */
[-C--:B------:R-:W-:Y:S01]  /*10660*/  LEA.HI.X.SX32 R107, R147, R247.reuse, 0x2, P6 ;  /* 0x000000f7936b7211 */ /* 0x080fe200030f16ff */
[----:B------:R-:W-:Y:S01]  /*10670*/  IMAD R179, R179, UR5, RZ ;  /* 0x00000005b3b37c24 */ /* 0x000fe2000f8e02ff */
[----:B------:R-:W-:Y:S01]  /*10680*/  LEA.HI.X.SX32 R105, R146, R247, 0x2, P5 ;  /* 0x000000f792697211 */ /* 0x000fe200028f16ff */
[----:B------:R-:W4:Y:S01]  /*10690*/  LDL.LU R22, [R1+0xa4] ;  /* 0x0000a40001167983 */ /* 0x000f220000300800 */
[----:B------:R-:W-:-:S02]  /*106a0*/  LEA R118, P6, R153, R246, 0x2 ;  /* 0x000000f699767211 */ /* 0x000fc400078c10ff */
[-C--:B------:R-:W-:Y:S01]  /*106b0*/  LEA.HI.X.SX32 R111, R149, R247.reuse, 0x2, P2 ;  /* 0x000000f7956f7211 */ /* 0x080fe200010f16ff */
[----:B------:R-:W-:Y:S01]  /*106c0*/  IMAD R175, R175, UR5, RZ ;  /* 0x00000005afaf7c24 */ /* 0x000fe2000f8e02ff */
[-C--:B------:R-:W-:Y:S01]  /*106d0*/  LEA.HI.X.SX32 R103, R145, R247.reuse, 0x2, P4 ;  /* 0x000000f791677211 */ /* 0x080fe200020f16ff */
[----:B------:R-:W4:Y:S01]  /*106e0*/  LDL.LU R23, [R1+0xa8] ;  /* 0x0000a80001177983 */ /* 0x000f220000300800 */
[-C--:B------:R-:W-:Y:S02]  /*106f0*/  LEA R116, P5, R152, R246.reuse, 0x2 ;  /* 0x000000f698747211 */ /* 0x080fe400078a10ff */
[-C--:B------:R-:W-:Y:S01]  /*10700*/  LEA.HI.X.SX32 R109, R148, R247.reuse, 0x2, P1 ;  /* 0x000000f7946d7211 */ /* 0x080fe200008f16ff */
[----:B------:R-:W4:Y:S01]  /*10710*/  LDL.LU R10, [R1+0xac] ;  /* 0x0000ac00010a7983 */ /* 0x000f220000300800 */
[-C--:B------:R-:W-:Y:S02]  /*10720*/  LEA R122, P2, R155, R246.reuse, 0x2 ;  /* 0x000000f69b7a7211 */ /* 0x080fe400078410ff */
[----:B------:R-:W-:Y:S01]  /*10730*/  LEA.HI.X.SX32 R113, R150, R247, 0x2, P3 ;  /* 0x000000f796717211 */ /* 0x000fe200018f16ff */
[----:B------:R-:W-:Y:S01]  /*10740*/  IMAD R183, R183, UR5, RZ ;  /* 0x00000005b7b77c24 */ /* 0x000fe2000f8e02ff */
[-C--:B------:R-:W-:Y:S01]  /*10750*/  LEA R114, P4, R151, R246.reuse, 0x2 ;  /* 0x000000f697727211 */ /* 0x080fe200078810ff */
[----:B------:R-:W-:Y:S01]  /*10760*/  IMAD R185, R185, UR5, RZ ;  /* 0x00000005b9b97c24 */ /* 0x000fe2000f8e02ff */
[-C--:B------:R-:W-:Y:S01]  /*10770*/  LEA R120, P1, R154, R246.reuse, 0x2 ;  /* 0x000000f69a787211 */ /* 0x080fe200078210ff */
        /* <DEDUP_REMOVED lines=9> */
[-C--:B------:R-:W-:Y:S02]  /*10810*/  LEA.HI.X.SX32 R115, R151, R247.reuse, 0x2, P4 ;  /* 0x000000f797737211 */ /* 0x080fe400020f16ff */
[-C--:B------:R-:W-:Y:S01]  /*10820*/  LEA R128, P5, R158, R246.reuse, 0x2 ;  /* 0x000000f69e807211 */ /* 0x080fe200078a10ff */
[----:B------:R-:W-:Y:S01]  /*10830*/  IMAD R187, R187, UR5, RZ ;  /* 0x00000005bbbb7c24 */ /* 0x000fe2000f8e02ff */
[----:B------:R-:W-:Y:S01]  /*10840*/  LEA.HI.X.SX32 R121, R154, R247, 0x2, P1 ;  /* 0x000000f79a797211 */ /* 0x000fe200008f16ff */
[----:B------:R-:W4:Y:S01]  /*10850*/  LDL.LU R18, [R1+0x3d4] ;  /* 0x0003d40001127983 */ /* 0x000f220000300800 */
[----:B------:R-:W-:-:S02]  /*10860*/  LEA R134, P2, R161, R246, 0x2 ;  /* 0x000000f6a1867211 */ /* 0x000fc400078410ff */
[-C--:B------:R-:W-:Y:S01]  /*10870*/  LEA.HI.X.SX32 R125, R156, R247.reuse, 0x2, P3 ;  /* 0x000000f79c7d7211 */ /* 0x080fe200018f16ff */
[----:B------:R-:W4:Y:S01]  /*10880*/  LDL.LU R19, [R1+0x3ec] ;  /* 0x0003ec0001137983 */ /* 0x000f220000300800 */
[-C--:B------:R-:W-:Y:S02]  /*10890*/  LEA R126, P4, R157, R246.reuse, 0x2 ;  /* 0x000000f69d7e7211 */ /* 0x080fe400078810ff */
[-C--:B------:R-:W-:Y:S01]  /*108a0*/  LEA R132, P1, R160, R246.reuse, 0x2 ;  /* 0x000000f6a0847211 */ /* 0x080fe200078210ff */
[----:B------:R-:W4:Y:S01]  /*108b0*/  LDL.LU R16, [R1+0x3f4] ;  /* 0x0003f40001107983 */ /* 0x000f220000300800 */
[----:B------:R-:W-:Y:S02]  /*108c0*/  LEA R136, P3, R162, R246, 0x2 ;  /* 0x000000f6a2887211 */ /* 0x000fe400078610ff */
[-C--:B------:R-:W-:Y:S01]  /*108d0*/  LEA.HI.X.SX32 R131, R159, R247.reuse, 0x2, P6 ;  /* 0x000000f79f837211 */ /* 0x080fe200030f16ff */
[----:B------:R-:W4:Y:S01]  /*108e0*/  LDL.LU R17, [R1+0x3fc] ;  /* 0x0003fc0001117983 */ /* 0x000f220000300800 */
[----:B------:R-:W-:-:S02]  /*108f0*/  LEA.HI.X.SX32 R129, R158, R247, 0x2, P5 ;  /* 0x000000f79e817211 */ /* 0x000fc400028f16ff */
[-C--:B------:R-:W-:Y:S01]  /*10900*/  LEA R142, P6, R165, R246.reuse, 0x2 ;  /* 0x000000f6a58e7211 */ /* 0x080fe200078c10ff */
[----:B------:R-:W4:Y:S01]  /*10910*/  LDL.LU R14, [R1+0x40c] ;  /* 0x00040c00010e7983 */ /* 0x000f220000300800 */
[-C--:B------:R-:W-:Y:S02]  /*10920*/  LEA.HI.X.SX32 R135, R161, R247.reuse, 0x2, P2 ;  /* 0x000000f7a1877211 */ /* 0x080fe400010f16ff */
[-C--:B------:R-:W-:Y:S01]  /*10930*/  LEA.HI.X.SX32 R127, R157, R247.reuse, 0x2, P4 ;  /* 0x000000f79d7f7211 */ /* 0x080fe200020f16ff */
[----:B------:R-:W4:Y:S01]  /*10940*/  LDL.LU R15, [R1+0x414] ;  /* 0x00041400010f7983 */ /* 0x000f220000300800 */
[-C--:B------:R-:W-:Y:S02]  /*10950*/  LEA R140, P5, R164, R246.reuse, 0x2 ;  /* 0x000000f6a48c7211 */ /* 0x080fe400078a10ff */
[----:B------:R-:W-:Y:S02]  /*10960*/  LEA.HI.X.SX32 R133, R160, R247, 0x2, P1 ;  /* 0x000000f7a0857211 */ /* 0x000fe400008f16ff */
[----:B------:R-:W-:-:S02]  /*10970*/  LEA R146, P2, R167, R246, 0x2 ;  /* 0x000000f6a7927211 */ /* 0x000fc400078410ff */
[-C--:B------:R-:W-:Y:S02]  /*10980*/  LEA.HI.X.SX32 R137, R162, R247.reuse, 0x2, P3 ;  /* 0x000000f7a2897211 */ /* 0x080fe400018f16ff */
[-C--:B------:R-:W-:Y:S02]  /*10990*/  LEA R138, P4, R163, R246.reuse, 0x2 ;  /* 0x000000f6a38a7211 */ /* 0x080fe400078810ff */
[-C--:B------:R-:W-:Y:S02]  /*109a0*/  LEA R144, P1, R166, R246.reuse, 0x2 ;  /* 0x000000f6a6907211 */ /* 0x080fe400078210ff */
[----:B------:R-:W-:Y:S02]  /*109b0*/  LEA R148, P3, R168, R246, 0x2 ;  /* 0x000000f6a8947211 */ /* 0x000fe400078610ff */
[-C--:B------:R-:W-:Y:S02]  /*109c0*/  LEA.HI.X.SX32 R143, R165, R247.reuse, 0x2, P6 ;  /* 0x000000f7a58f7211 */ /* 0x080fe400030f16ff */
[----:B------:R-:W-:-:S02]  /*109d0*/  LEA.HI.X.SX32 R141, R164, R247, 0x2, P5 ;  /* 0x000000f7a48d7211 */ /* 0x000fc400028f16ff */
[-C--:B------:R-:W-:Y:S02]  /*109e0*/  LEA R154, P6, R171, R246.reuse, 0x2 ;  /* 0x000000f6ab9a7211 */ /* 0x080fe400078c10ff */
[-C--:B------:R-:W-:Y:S02]  /*109f0*/  LEA.HI.X.SX32 R147, R167, R247.reuse, 0x2, P2 ;  /* 0x000000f7a7937211 */ /* 0x080fe400010f16ff */
[-C--:B------:R-:W-:Y:S02]  /*10a00*/  LEA.HI.X.SX32 R139, R163, R247.reuse, 0x2, P4 ;  /* 0x000000f7a38b7211 */ /* 0x080fe400020f16ff */
        /* <DEDUP_REMOVED lines=12> */
[-C--:B------:R-:W-:Y:S02]  /*10ad0*/  LEA.HI.X.SX32 R157, R172, R247.reuse, 0x2, P1 ;  /* 0x000000f7ac9d7211 */ /* 0x080fe400008f16ff */
[----:B------:R-:W-:Y:S02]  /*10ae0*/  LEA R170, P2, R179, R246, 0x2 ;  /* 0x000000f6b3aa7211 */ /* 0x000fe400078410ff */
[----:B------:R-:W-:-:S02]  /*10af0*/  LEA.HI.X.SX32 R161, R174, R247, 0x2, P3 ;  /* 0x000000f7aea17211 */ /* 0x000fc400018f16ff */
[-C--:B------:R-:W-:Y:S02]  /*10b00*/  LEA R162, P4, R175, R246.reuse, 0x2 ;  /* 0x000000f6afa27211 */ /* 0x080fe400078810ff */
[-C--:B---3--:R-:W-:Y:S02]  /*10b10*/  LEA R172, P3, R184, R246.reuse, 0x2 ;  /* 0x000000f6b8ac7211 */ /* 0x088fe400078610ff */
[-C--:B------:R-:W-:Y:S02]  /*10b20*/  LEA.HI.X.SX32 R167, R177, R247.reuse, 0x2, P6 ;  /* 0x000000f7b1a77211 */ /* 0x080fe400030f16ff */
[----:B------:R-:W-:Y:S02]  /*10b30*/  LEA R178, P6, R183, R246, 0x2 ;  /* 0x000000f6b7b27211 */ /* 0x000fe400078c10ff */
[-C--:B------:R-:W-:Y:S02]  /*10b40*/  LEA.HI.X.SX32 R171, R179, R247.reuse, 0x2, P2 ;  /* 0x000000f7b3ab7211 */ /* 0x080fe400010f16ff */
[----:B------:R-:W-:-:S02]  /*10b50*/  LEA.HI.X.SX32 R163, R175, R247, 0x2, P4 ;  /* 0x000000f7afa37211 */ /* 0x000fc400020f16ff */
[-C--:B------:R-:W-:Y:S02]  /*10b60*/  LEA R182, P2, R185, R246.reuse, 0x2 ;  /* 0x000000f6b9b67211 */ /* 0x080fe400078410ff */
[-C--:B------:R-:W-:Y:S02]  /*10b70*/  LEA.HI.X.SX32 R173, R184, R247.reuse, 0x2, P3 ;  /* 0x000000f7b8ad7211 */ /* 0x080fe400018f16ff */
[-C--:B------:R-:W-:Y:S02]  /*10b80*/  LEA R174, P4, R181, R246.reuse, 0x2 ;  /* 0x000000f6b5ae7211 */ /* 0x080fe400078810ff */
[----:B--2---:R-:W-:Y:S02]  /*10b90*/  LEA R184, P3, R196, R246, 0x2 ;  /* 0x000000f6c4b87211 */ /* 0x004fe400078610ff */
[-C--:B------:R-:W-:Y:S02]  /*10ba0*/  LEA.HI.X.SX32 R179, R183, R247.reuse, 0x2, P6 ;  /* 0x000000f7b7b37211 */ /* 0x080fe400030f16ff */
[----:B------:R-:W-:-:S02]  /*10bb0*/  LEA.HI.X.SX32 R183, R185, R247, 0x2, P2 ;  /* 0x000000f7b9b77211 */ /* 0x000fc400010f16ff */
[-C--:B------:R-:W-:Y:S02]  /*10bc0*/  LEA.HI.X.SX32 R175, R181, R247.reuse, 0x2, P4 ;  /* 0x000000f7b5af7211 */ /* 0x080fe400020f16ff */
[-C--:B------:R-:W-:Y:S02]  /*10bd0*/  LEA.HI.X.SX32 R185, R196, R247.reuse, 0x2, P3 ;  /* 0x000000f7c4b97211 */ /* 0x080fe400018f16ff */
[CC--:B------:R-:W-:Y:S02]  /*10be0*/  LEA R186, P4, R187.reuse, R246.reuse, 0x2 ;  /* 0x000000f6bbba7211 */ /* 0x0c0fe400078810ff */
[C---:B----4-:R-:W-:Y:S02]  /*10bf0*/  LEA R196, P3, R208.reuse, R246, 0x2 ;  /* 0x000000f6d0c47211 */ /* 0x050fe400078610ff */
[-C--:B------:R-:W-:Y:S02]  /*10c00*/  LEA.HI.X.SX32 R187, R187, R247.reuse, 0x2, P4 ;  /* 0x000000f7bbbb7211 */ /* 0x080fe400020f16ff */
[----:B------:R-:W-:-:S02]  /*10c10*/  LEA.HI.X.SX32 R197, R208, R247, 0x2, P3 ;  /* 0x000000f7d0c57211 */ /* 0x000fc400018f16ff */
[-C--:B------:R-:W-:Y:S02]  /*10c20*/  LEA R198, P4, R210, R246.reuse, 0x2 ;  /* 0x000000f6d2c67211 */ /* 0x080fe400078810ff */
[-C--:B------:R-:W-:Y:S02]  /*10c30*/  LEA R208, P3, R220, R246.reuse, 0x2 ;  /* 0x000000f6dcd07211 */ /* 0x080fe400078610ff */
[-C--:B------:R-:W-:Y:S02]  /*10c40*/  LEA.HI.X.SX32 R199, R210, R247.reuse, 0x2, P4 ;  /* 0x000000f7d2c77211 */ /* 0x080fe400020f16ff */
[----:B------:R-:W-:Y:S02]  /*10c50*/  LEA.HI.X.SX32 R209, R220, R247, 0x2, P3 ;  /* 0x000000f7dcd17211 */ /* 0x000fe400018f16ff */
[-C--:B------:R-:W-:Y:S02]  /*10c60*/  LEA R210, P4, R222, R246.reuse, 0x2 ;  /* 0x000000f6ded27211 */ /* 0x080fe400078810ff */
[----:B------:R-:W-:-:S02]  /*10c70*/  LEA R220, P3, R232, R246, 0x2 ;  /* 0x000000f6e8dc7211 */ /* 0x000fc400078610ff */
[-C--:B------:R-:W-:Y:S02]  /*10c80*/  LEA.HI.X.SX32 R211, R222, R247.reuse, 0x2, P4 ;  /* 0x000000f7ded37211 */ /* 0x080fe400020f16ff */
[----:B------:R-:W-:Y:S02]  /*10c90*/  LEA.HI.X.SX32 R221, R232, R247, 0x2, P3 ;  /* 0x000000f7e8dd7211 */ /* 0x000fe400018f16ff */
[----:B------:R-:W-:-:S04]  /*10ca0*/  LEA R222, P4, R234, R246, 0x2 ;  /* 0x000000f6eade7211 */ /* 0x000fc800078810ff */
[----:B------:R-:W-:Y:S02]  /*10cb0*/  LEA.HI.X.SX32 R223, R234, R247, 0x2, P4 ;  /* 0x000000f7eadf7211 */ /* 0x000fe400020f16ff */
[----:B------:R-:W-:-:S04]  /*10cc0*/  LEA R232, P3, R250, R246, 0x2 ;  /* 0x000000f6fae87211 */ /* 0x000fc800078610ff */
[-C--:B------:R-:W-:Y:S02]  /*10cd0*/  LEA.HI.X.SX32 R233, R250, R247.reuse, 0x2, P3 ;  /* 0x000000f7fae97211 */ /* 0x080fe400018f16ff */
[CC--:B------:R-:W-:Y:S01]  /*10ce0*/  LEA R234, P4, R251.reuse, R246.reuse, 0x2 ;  /* 0x000000f6fbea7211 */ /* 0x0c0fe200078810ff */
[----:B------:R-:W2:Y:S03]  /*10cf0*/  LDL.LU R250, [R1+0x41c] ;  /* 0x00041c0001fa7983 */ /* 0x000ea60000300800 */
[----:B------:R-:W-:Y:S02]  /*10d00*/  LEA.HI.X.SX32 R235, R251, R247, 0x2, P4 ;  /* 0x000000f7fbeb7211 */ /* 0x000fe400020f16ff */
[----:B------:R-:W3:Y:S01]  /*10d10*/  LDL.LU R251, [R1+0x428] ;  /* 0x0004280001fb7983 */ /* 0x000ee20000300800 */
[----:B------:R-:W-:Y:S01]  /*10d20*/  IMAD R176, R176, UR5, RZ ;  /* 0x00000005b0b07c24 */ /* 0x000fe2000f8e02ff */
[----:B------:R-:W-:-:S02]  /*10d30*/  LEA R168, P1, R180, R246, 0x2 ;  /* 0x000000f6b4a87211 */ /* 0x000fc400078210ff */
[-C--:B------:R-:W-:Y:S01]  /*10d40*/  LEA R194, P2, R206, R246.reuse, 0x2 ;  /* 0x000000f6cec27211 */ /* 0x080fe200078410ff */
[----:B------:R-:W4:Y:S01]  /*10d50*/  LDL.LU R30, [R1+0x42c] ;  /* 0x00042c00011e7983 */ /* 0x000f220000300800 */
[-C--:B------:R-:W-:Y:S02]  /*10d60*/  LEA R164, P5, R176, R246.reuse, 0x2 ;  /* 0x000000f6b0a47211 */ /* 0x080fe400078a10ff */
[-C--:B------:R-:W-:Y:S01]  /*10d70*/  LEA.HI.X.SX32 R169, R180, R247.reuse, 0x2, P1 ;  /* 0x000000f7b4a97211 */ /* 0x080fe200008f16ff */
[----:B------:R-:W4:Y:S01]  /*10d80*/  LDL.LU R31, [R1+0x434] ;  /* 0x00043400011f7983 */ /* 0x000f220000300800 */
[----:B------:R-:W-:Y:S02]  /*10d90*/  LEA.HI.X.SX32 R165, R176, R247, 0x2, P5 ;  /* 0x000000f7b0a57211 */ /* 0x000fe400028f16ff */
[-C--:B------:R-:W-:Y:S02]  /*10da0*/  LEA R176, P5, R188, R246.reuse, 0x2 ;  /* 0x000000f6bcb07211 */ /* 0x080fe400078a10ff */
[----:B------:R-:W-:-:S02]  /*10db0*/  LEA R180, P1, R192, R246, 0x2 ;  /* 0x000000f6c0b47211 */ /* 0x000fc400078210ff */
[-C--:B------:R-:W-:Y:S02]  /*10dc0*/  LEA.HI.X.SX32 R177, R188, R247.reuse, 0x2, P5 ;  /* 0x000000f7bcb17211 */ /* 0x080fe400028f16ff */
[-C--:B------:R-:W-:Y:S02]  /*10dd0*/  LEA R188, P5, R200, R246.reuse, 0x2 ;  /* 0x000000f6c8bc7211 */ /* 0x080fe400078a10ff */
[-C--:B------:R-:W-:Y:S02]  /*10de0*/  LEA.HI.X.SX32 R181, R192, R247.reuse, 0x2, P1 ;  /* 0x000000f7c0b57211 */ /* 0x080fe400008f16ff */
[-C--:B------:R-:W-:Y:S02]  /*10df0*/  LEA R192, P1, R204, R246.reuse, 0x2 ;  /* 0x000000f6ccc07211 */ /* 0x080fe400078210ff */
[----:B------:R-:W-:Y:S02]  /*10e00*/  LEA.HI.X.SX32 R189, R200, R247, 0x2, P5 ;  /* 0x000000f7c8bd7211 */ /* 0x000fe400028f16ff */
        /* <DEDUP_REMOVED lines=11> */
[----:B------:R-:W-:Y:S02]  /*10ec0*/  LEA R224, P5, R236, R246, 0x2 ;  /* 0x000000f6ece07211 */ /* 0x000fe400078a10ff */
[----:B------:R-:W-:-:S02]  /*10ed0*/  LEA.HI.X.SX32 R207, R218, R247, 0x2, P2 ;  /* 0x000000f7dacf7211 */ /* 0x000fc400010f16ff */
[-C--:B------:R-:W-:Y:S02]  /*10ee0*/  LEA R218, P2, R230, R246.reuse, 0x2 ;  /* 0x000000f6e6da7211 */ /* 0x080fe400078410ff */
[-C--:B------:R-:W-:Y:S02]  /*10ef0*/  LEA.HI.X.SX32 R217, R228, R247.reuse, 0x2, P1 ;  /* 0x000000f7e4d97211 */ /* 0x080fe400008f16ff */
[-C--:B------:R-:W-:Y:S02]  /*10f00*/  LEA R228, P1, R240, R246.reuse, 0x2 ;  /* 0x000000f6f0e47211 */ /* 0x080fe400078210ff */
[-C--:B------:R-:W-:Y:S02]  /*10f10*/  LEA.HI.X.SX32 R191, R202, R247.reuse, 0x2, P6 ;  /* 0x000000f7cabf7211 */ /* 0x080fe400030f16ff */
[----:B------:R-:W-:Y:S02]  /*10f20*/  LEA.HI.X.SX32 R225, R236, R247, 0x2, P5 ;  /* 0x000000f7ece17211 */ /* 0x000fe400028f16ff */
[----:B------:R-:W-:-:S02]  /*10f30*/  LEA R202, P6, R214, R246, 0x2 ;  /* 0x000000f6d6ca7211 */ /* 0x000fc400078c10ff */
[CC--:B------:R-:W-:Y:S02]  /*10f40*/  LEA R236, P5, R245.reuse, R246.reuse, 0x2 ;  /* 0x000000f6f5ec7211 */ /* 0x0c0fe400078a10ff */
[-C--:B------:R-:W-:Y:S02]  /*10f50*/  LEA.HI.X.SX32 R219, R230, R247.reuse, 0x2, P2 ;  /* 0x000000f7e6db7211 */ /* 0x080fe400010f16ff */
[----:B------:R-:W-:Y:S02]  /*10f60*/  LEA R230, P2, R242, R246, 0x2 ;  /* 0x000000f6f2e67211 */ /* 0x000fe400078410ff */
[-C--:B------:R-:W-:Y:S02]  /*10f70*/  LEA.HI.X.SX32 R229, R240, R247.reuse, 0x2, P1 ;  /* 0x000000f7f0e57211 */ /* 0x080fe400008f16ff */
[-C--:B------:R-:W-:Y:S02]  /*10f80*/  LEA.HI.X.SX32 R203, R214, R247.reuse, 0x2, P6 ;  /* 0x000000f7d6cb7211 */ /* 0x080fe400030f16ff */
[----:B------:R-:W-:-:S02]  /*10f90*/  LEA.HI.X.SX32 R237, R245, R247, 0x2, P5 ;  /* 0x000000f7f5ed7211 */ /* 0x000fc400028f16ff */
[-C--:B------:R-:W-:Y:S02]  /*10fa0*/  LEA R214, P6, R226, R246.reuse, 0x2 ;  /* 0x000000f6e2d67211 */ /* 0x080fe400078c10ff */
[-C--:B------:R-:W-:Y:S02]  /*10fb0*/  LEA.HI.X.SX32 R231, R242, R247.reuse, 0x2, P2 ;  /* 0x000000f7f2e77211 */ /* 0x080fe400010f16ff */
[----:B------:R-:W-:Y:S02]  /*10fc0*/  LEA.HI.X.SX32 R215, R226, R247, 0x2, P6 ;  /* 0x000000f7e2d77211 */ /* 0x000fe400030f16ff */
[----:B------:R-:W-:-:S04]  /*10fd0*/  LEA R226, P6, R238, R246, 0x2 ;  /* 0x000000f6eee27211 */ /* 0x000fc800078c10ff */
[----:B------:R-:W-:Y:S02]  /*10fe0*/  LEA.HI.X.SX32 R227, R238, R247, 0x2, P6 ;  /* 0x000000f7eee37211 */ /* 0x000fe400030f16ff */
[----:B------:R-:W-:-:S04]  /*10ff0*/  LEA R240, P1, R6, R246, 0x2 ;  /* 0x000000f606f07211 */ /* 0x000fc800078210ff */
[-C--:B------:R-:W-:Y:S02]  /*11000*/  LEA.HI.X.SX32 R241, R6, R247.reuse, 0x2, P1 ;  /* 0x000000f706f17211 */ /* 0x080fe400008f16ff */
[-C--:B------:R-:W-:Y:S02]  /*11010*/  LEA R242, P2, R7, R246.reuse, 0x2 ;  /* 0x000000f607f27211 */ /* 0x080fe400078410ff */
[CC--:B------:R-:W-:Y:S02]  /*11020*/  LEA R4, P3, R22.reuse, R246.reuse, 0x2 ;  /* 0x000000f616047211 */ /* 0x0c0fe400078610ff */
[-C--:B------:R-:W-:Y:S02]  /*11030*/  LEA R2, P4, R23, R246.reuse, 0x2 ;  /* 0x000000f617027211 */ /* 0x080fe400078810ff */
[----:B------:R-:W-:Y:S02]  /*11040*/  LEA.HI.X.SX32 R5, R22, R247, 0x2, P3 ;  /* 0x000000f716057211 */ /* 0x000fe400018f16ff */
[----:B------:R-:W-:-:S02]  /*11050*/  LEA R12, P5, R10, R246, 0x2 ;  /* 0x000000f60a0c7211 */ /* 0x000fc400078a10ff */
[-C--:B------:R-:W-:Y:S02]  /*11060*/  LEA.HI.X.SX32 R3, R23, R247.reuse, 0x2, P4 ;  /* 0x000000f717037211 */ /* 0x080fe400020f16ff */
[-C--:B------:R-:W-:Y:S01]  /*11070*/  LEA.HI.X.SX32 R13, R10, R247.reuse, 0x2, P5 ;  /* 0x000000f70a0d7211 */ /* 0x080fe200028f16ff */
[----:B------:R1:W-:Y:S01]  /*11080*/  STL.64 [R1+0x3c0], R4 ;  /* 0x0003c00401007387 */ /* 0x0003e20000100a00 */
[----:B------:R-:W-:-:S03]  /*11090*/  LEA.HI.X.SX32 R243, R7, R247, 0x2, P2 ;  /* 0x000000f707f37211 */ /* 0x000fc600010f16ff */
[----:B------:R1:W-:Y:S01]  /*110a0*/  STL.64 [R1+0x3b8], R2 ;  /* 0x0003b80201007387 */ /* 0x0003e20000100a00 */
[----:B------:R-:W-:-:S03]  /*110b0*/  LEA R238, P6, R244, R246, 0x2 ;  /* 0x000000f6f4ee7211 */ /* 0x000fc600078c10ff */
[----:B------:R-:W4:Y:S01]  /*110c0*/  LDL.LU R28, [R1+0x43c] ;  /* 0x00043c00011c7983 */ /* 0x000f220000300800 */
[CC--:B------:R-:W-:Y:S02]  /*110d0*/  LEA R8, P1, R20.reuse, R246.reuse, 0x2 ;  /* 0x000000f614087211 */ /* 0x0c0fe400078210ff */
[CC--:B------:R-:W-:Y:S02]  /*110e0*/  LEA R6, P2, R21.reuse, R246.reuse, 0x2 ;  /* 0x000000f615067211 */ /* 0x0c0fe400078410ff */
[-C--:B------:R-:W-:Y:S01]  /*110f0*/  LEA.HI.X.SX32 R9, R20, R247.reuse, 0x2, P1 ;  /* 0x000000f714097211 */ /* 0x080fe200008f16ff */
[----:B------:R1:W-:Y:S01]  /*11100*/  STL.64 [R1+0x3b0], R12 ;  /* 0x0003b00c01007387 */ /* 0x0003e20000100a00 */
[-C--:B------:R-:W-:Y:S02]  /*11110*/  LEA.HI.X.SX32 R7, R21, R247.reuse, 0x2, P2 ;  /* 0x000000f715077211 */ /* 0x080fe400010f16ff */
[----:B-1----:R-:W-:Y:S01]  /*11120*/  LEA R4, P3, R18, R246, 0x2 ;  /* 0x000000f612047211 */ /* 0x002fe200078610ff */
[----:B------:R-:W4:Y:S01]  /*11130*/  LDL.LU R29, [R1+0x448] ;  /* 0x00044800011d7983 */ /* 0x000f220000300800 */
[----:B------:R-:W-:-:S03]  /*11140*/  LEA.HI.X.SX32 R239, R244, R247, 0x2, P6 ;  /* 0x000000f7f4ef7211 */ /* 0x000fc600030f16ff */
[----:B------:R-:W4:Y:S01]  /*11150*/  LDL.LU R26, [R1+0x44c] ;  /* 0x00044c00011a7983 */ /* 0x000f220000300800 */
[----:B------:R-:W-:-:S03]  /*11160*/  LEA R2, P4, R19, R246, 0x2 ;  /* 0x000000f613027211 */ /* 0x000fc600078810ff */
[----:B------:R1:W-:Y:S01]  /*11170*/  STL.64 [R1+0x3e0], R8 ;  /* 0x0003e00801007387 */ /* 0x0003e20000100a00 */
[----:B------:R-:W-:-:S03]  /*11180*/  LEA.HI.X.SX32 R5, R18, R247, 0x2, P3 ;  /* 0x000000f712057211 */ /* 0x000fc600018f16ff */
[----:B------:R-:W4:Y:S01]  /*11190*/  LDL.LU R27, [R1+0x454] ;  /* 0x00045400011b7983 */ /* 0x000f220000300800 */
[----:B------:R-:W-:-:S03]  /*111a0*/  LEA R244, P6, R11, R246, 0x2 ;  /* 0x000000f60bf47211 */ /* 0x000fc600078c10ff */
[----:B------:R-:W4:Y:S01]  /*111b0*/  LDL.LU R24, [R1+0x45c] ;  /* 0x00045c0001187983 */ /* 0x000f220000300800 */
[----:B------:R-:W-:Y:S02]  /*111c0*/  LEA R12, P5, R16, R246, 0x2 ;  /* 0x000000f6100c7211 */ /* 0x000fe400078a10ff */
[-C--:B------:R-:W-:Y:S01]  /*111d0*/  LEA.HI.X.SX32 R3, R19, R247.reuse, 0x2, P4 ;  /* 0x000000f713037211 */ /* 0x080fe200020f16ff */
[----:B------:R1:W-:Y:S01]  /*111e0*/  STL.64 [R1+0x3d8], R6 ;  /* 0x0003d80601007387 */ /* 0x0003e20000100a00 */
[----:B------:R-:W-:-:S03]  /*111f0*/  LEA.HI.X.SX32 R245, R11, R247, 0x2, P6 ;  /* 0x000000f70bf57211 */ /* 0x000fc600030f16ff */
[----:B------:R-:W4:Y:S01]  /*11200*/  LDL.LU R25, [R1+0x468] ;  /* 0x0004680001197983 */ /* 0x000f220000300800 */
[----:B------:R-:W-:-:S03]  /*11210*/  LEA R10, P6, R17, R246, 0x2 ;  /* 0x000000f6110a7211 */ /* 0x000fc600078c10ff */
[----:B------:R-:W4:Y:S01]  /*11220*/  LDL.LU R22, [R1+0x46c] ;  /* 0x00046c0001167983 */ /* 0x000f220000300800 */
[----:B------:R-:W-:-:S03]  /*11230*/  LEA.HI.X.SX32 R13, R16, R247, 0x2, P5 ;  /* 0x000000f7100d7211 */ /* 0x000fc600028f16ff */
[----:B------:R2:W-:Y:S01]  /*11240*/  STL.64 [R1+0x3d0], R4 ;  /* 0x0003d00401007387 */ /* 0x0005e20000100a00 */
[----:B-1----:R-:W-:-:S03]  /*11250*/  LEA R8, P1, R14, R246, 0x2 ;  /* 0x000000f60e087211 */ /* 0x002fc600078210ff */
[----:B------:R-:W4:Y:S01]  /*11260*/  LDL.LU R23, [R1+0x474] ;  /* 0x0004740001177983 */ /* 0x000f220000300800 */
[----:B------:R-:W-:-:S03]  /*11270*/  LEA.HI.X.SX32 R11, R17, R247, 0x2, P6 ;  /* 0x000000f7110b7211 */ /* 0x000fc600030f16ff */
[----:B------:R-:W4:Y:S04]  /*11280*/  LDL.LU R20, [R1+0x47c] ;  /* 0x00047c0001147983 */ /* 0x000f280000300800 */
[----:B------:R3:W-:Y:S04]  /*11290*/  STL.64 [R1+0x3c8], R2 ;  /* 0x0003c80201007387 */ /* 0x0007e80000100a00 */
[----:B------:R-:W4:Y:S01]  /*112a0*/  LDL.LU R21, [R1+0x488] ;  /* 0x0004880001157983 */ /* 0x000f220000300800 */
[----:B------:R-:W-:-:S03]  /*112b0*/  LEA.HI.X.SX32 R9, R14, R247, 0x2, P1 ;  /* 0x000000f70e097211 */ /* 0x000fc600008f16ff */
[----:B------:R-:W4:Y:S01]  /*112c0*/  LDL.LU R18, [R1+0x48c] ;  /* 0x00048c0001127983 */ /* 0x000f220000300800 */
[----:B------:R-:W-:-:S03]  /*112d0*/  LEA R6, P2, R15, R246, 0x2 ;  /* 0x000000f60f067211 */ /* 0x000fc600078410ff */
[----:B------:R4:W-:Y:S04]  /*112e0*/  STL.64 [R1+0x400], R12 ;  /* 0x0004000c01007387 */ /* 0x0009e80000100a00 */
[----:B------:R-:W4:Y:S04]  /*112f0*/  LDL.LU R19, [R1+0x494] ;  /* 0x0004940001137983 */ /* 0x000f280000300800 */
[----:B------:R-:W4:Y:S01]  /*11300*/  LDL.LU R16, [R1+0x49c] ;  /* 0x00049c0001107983 */ /* 0x000f220000300800 */
[----:B------:R-:W-:-:S03]  /*11310*/  LEA.HI.X.SX32 R7, R15, R247, 0x2, P2 ;  /* 0x000000f70f077211 */ /* 0x000fc600010f16ff */
[----:B------:R1:W-:Y:S04]  /*11320*/  STL.64 [R1+0x3f8], R10 ;  /* 0x0003f80a01007387 */ /* 0x0003e80000100a00 */
[----:B------:R-:W4:Y:S04]  /*11330*/  LDL.LU R17, [R1+0x4a4] ;  /* 0x0004a40001117983 */ /* 0x000f280000300800 */
[----:B------:R-:W4:Y:S04]  /*11340*/  LDL.LU R14, [R1+0x4bc] ;  /* 0x0004bc00010e7983 */ /* 0x000f280000300800 */
[----:B------:R1:W-:Y:S04]  /*11350*/  STL.64 [R1+0x3f0], R8 ;  /* 0x0003f00801007387 */ /* 0x0003e80000100a00 */
[----:B------:R-:W4:Y:S04]  /*11360*/  LDL.LU R15, [R1+0x4c4] ;  /* 0x0004c400010f7983 */ /* 0x000f280000300800 */
[----:B------:R1:W-:Y:S01]  /*11370*/  STL.64 [R1+0x3e8], R6 ;  /* 0x0003e80601007387 */ /* 0x0003e20000100a00 */
[----:B--2---:R-:W-:-:S04]  /*11380*/  LEA R4, P3, R250, R246, 0x2 ;  /* 0x000000f6fa047211 */ /* 0x004fc800078610ff */
[-C--:B------:R-:W-:Y:S02]  /*11390*/  LEA.HI.X.SX32 R5, R250, R247.reuse, 0x2, P3 ;  /* 0x000000f7fa057211 */ /* 0x080fe400018f16ff */
[CC--:B---3--:R-:W-:Y:S01]  /*113a0*/  LEA R2, P4, R251.reuse, R246.reuse, 0x2 ;  /* 0x000000f6fb027211 */ /* 0x0c8fe200078810ff */
[----:B------:R-:W2:Y:S03]  /*113b0*/  LDL.LU R250, [R1+0x4c0] ;  /* 0x0004c00001fa7983 */ /* 0x000ea60000300800 */
[----:B------:R-:W-:Y:S01]  /*113c0*/  LEA.HI.X.SX32 R3, R251, R247, 0x2, P4 ;  /* 0x000000f7fb037211 */ /* 0x000fe200020f16ff */
[----:B------:R3:W-:Y:S04]  /*113d0*/  STL.64 [R1+0x420], R4 ;  /* 0x0004200401007387 */ /* 0x0007e80000100a00 */
[----:B------:R-:W2:Y:S01]  /*113e0*/  LDL.LU R251, [R1+0x4b8] ;  /* 0x0004b80001fb7983 */ /* 0x000ea20000300800 */
[----:B----4-:R-:W-:-:S02]  /*113f0*/  LEA R12, P5, R30, R246, 0x2 ;  /* 0x000000f61e0c7211 */ /* 0x010fc400078a10ff */
[C---:B-1----:R-:W-:Y:S01]  /*11400*/  LEA R10, P6, R31.reuse, R246, 0x2 ;  /* 0x000000f61f0a7211 */ /* 0x042fe200078c10ff */
[----:B------:R1:W-:Y:S01]  /*11410*/  STL.64 [R1+0x418], R2 ;  /* 0x0004180201007387 */ /* 0x0003e20000100a00 */
[-C--:B------:R-:W-:Y:S02]  /*11420*/  LEA.HI.X.SX32 R13, R30, R247.reuse, 0x2, P5 ;  /* 0x000000f71e0d7211 */ /* 0x080fe400028f16ff */
[----:B------:R-:W-:-:S03]  /*11430*/  LEA.HI.X.SX32 R11, R31, R247, 0x2, P6 ;  /* 0x000000f71f0b7211 */ /* 0x000fc600030f16ff */
[----:B------:R4:W-:Y:S04]  /*11440*/  STL.64 [R1+0x410], R12 ;  /* 0x0004100c01007387 */ /* 0x0009e80000100a00 */
[----:B------:R4:W-:Y:S01]  /*11450*/  STL.64 [R1+0x408], R10 ;  /* 0x0004080a01007387 */ /* 0x0009e20000100a00 */
[----:B------:R-:W-:-:S04]  /*11460*/  LEA R8, P1, R28, R246, 0x2 ;  /* 0x000000f61c087211 */ /* 0x000fc800078210ff */
[-C--:B------:R-:W-:Y:S02]  /*11470*/  LEA.HI.X.SX32 R9, R28, R247.reuse, 0x2, P1 ;  /* 0x000000f71c097211 */ /* 0x080fe400008f16ff */
[CC--:B------:R-:W-:Y:S02]  /*11480*/  LEA R6, P2, R29.reuse, R246.reuse, 0x2 ;  /* 0x000000f61d067211 */ /* 0x0c0fe400078410ff */
[CC--:B---3--:R-:W-:Y:S02]  /*11490*/  LEA R4, P3, R26.reuse, R246.reuse, 0x2 ;  /* 0x000000f61a047211 */ /* 0x0c8fe400078610ff */
[-C--:B------:R-:W-:Y:S02]  /*114a0*/  LEA.HI.X.SX32 R7, R29, R247.reuse, 0x2, P2 ;  /* 0x000000f71d077211 */ /* 0x080fe400010f16ff */
[-C--:B------:R-:W-:Y:S02]  /*114b0*/  LEA.HI.X.SX32 R5, R26, R247.reuse, 0x2, P3 ;  /* 0x000000f71a057211 */ /* 0x080fe400018f16ff */
[C---:B-1----:R-:W-:Y:S01]  /*114c0*/  LEA R2, P4, R27.reuse, R246, 0x2 ;  /* 0x000000f61b027211 */ /* 0x042fe200078810ff */
[----:B------:R1:W-:Y:S03]  /*114d0*/  STL.64 [R1+0x440], R8 ;  /* 0x0004400801007387 */ /* 0x0003e60000100a00 */
[----:B------:R-:W-:-:S02]  /*114e0*/  LEA.HI.X.SX32 R3, R27, R247, 0x2, P4 ;  /* 0x000000f71b037211 */ /* 0x000fc400020f16ff */
[-C--:B----4-:R-:W-:Y:S01]  /*114f0*/  LEA R12, P5, R24, R246.reuse, 0x2 ;  /* 0x000000f6180c7211 */ /* 0x090fe200078a10ff */
[----:B------:R3:W-:Y:S01]  /*11500*/  STL.64 [R1+0x438], R6 ;  /* 0x0004380601007387 */ /* 0x0007e20000100a00 */
[----:B------:R-:W-:-:S03]  /*11510*/  LEA R10, P6, R25, R246, 0x2 ;  /* 0x000000f6190a7211 */ /* 0x000fc600078c10ff */
[----:B------:R4:W-:Y:S01]  /*11520*/  STL.64 [R1+0x430], R4 ;  /* 0x0004300401007387 */ /* 0x0009e20000100a00 */
[-C--:B------:R-:W-:Y:S02]  /*11530*/  LEA.HI.X.SX32 R13, R24, R247.reuse, 0x2, P5 ;  /* 0x000000f7180d7211 */ /* 0x080fe400028f16ff */
[CC--:B-1----:R-:W-:Y:S01]  /*11540*/  LEA R8, P1, R22.reuse, R246.reuse, 0x2 ;  /* 0x000000f616087211 */ /* 0x0c2fe200078210ff */
[----:B------:R1:W-:Y:S01]  /*11550*/  STL.64 [R1+0x428], R2 ;  /* 0x0004280201007387 */ /* 0x0003e20000100a00 */
[-C--:B------:R-:W-:Y:S02]  /*11560*/  LEA.HI.X.SX32 R11, R25, R247.reuse, 0x2, P6 ;  /* 0x000000f7190b7211 */ /* 0x080fe400030f16ff */
[----:B------:R-:W-:Y:S02]  /*11570*/  LEA.HI.X.SX32 R9, R22, R247, 0x2, P1 ;  /* 0x000000f716097211 */ /* 0x000fe400008f16ff */
[-C--:B---3--:R-:W-:Y:S02]  /*11580*/  LEA R6, P2, R23, R246.reuse, 0x2 ;  /* 0x000000f617067211 */ /* 0x088fe400078410ff */
[----:B----4-:R-:W-:-:S02]  /*11590*/  LEA R4, P3, R20, R246, 0x2 ;  /* 0x000000f614047211 */ /* 0x010fc400078610ff */
[-C--:B------:R-:W-:Y:S01]  /*115a0*/  LEA.HI.X.SX32 R7, R23, R247.reuse, 0x2, P2 ;  /* 0x000000f717077211 */ /* 0x080fe200010f16ff */
[----:B------:R3:W-:Y:S01]  /*115b0*/  STL.64 [R1+0x460], R12 ;  /* 0x0004600c01007387 */ /* 0x0007e20000100a00 */
[-C--:B------:R-:W-:Y:S02]  /*115c0*/  LEA.HI.X.SX32 R5, R20, R247.reuse, 0x2, P3 ;  /* 0x000000f714057211 */ /* 0x080fe400018f16ff */
[CC--:B-1----:R-:W-:Y:S01]  /*115d0*/  LEA R2, P4, R21.reuse, R246.reuse, 0x2 ;  /* 0x000000f615027211 */ /* 0x0c2fe200078810ff */
[----:B------:R1:W-:Y:S03]  /*115e0*/  STL.64 [R1+0x458], R10 ;  /* 0x0004580a01007387 */ /* 0x0003e60000100a00 */
[----:B------:R-:W-:Y:S01]  /*115f0*/  LEA.HI.X.SX32 R3, R21, R247, 0x2, P4 ;  /* 0x000000f715037211 */ /* 0x000fe200020f16ff */
[----:B------:R4:W-:Y:S01]  /*11600*/  STL.64 [R1+0x450], R8 ;  /* 0x0004500801007387 */ /* 0x0009e20000100a00 */
[----:B---3--:R-:W-:-:S03]  /*11610*/  LEA R12, P5, R18, R246, 0x2 ;  /* 0x000000f6120c7211 */ /* 0x008fc600078a10ff */
[----:B------:R3:W-:Y:S01]  /*11620*/  STL.64 [R1+0x448], R6 ;  /* 0x0004480601007387 */ /* 0x0007e20000100a00 */
[----:B-1----:R-:W-:-:S03]  /*11630*/  LEA R10, P6, R19, R246, 0x2 ;  /* 0x000000f6130a7211 */ /* 0x002fc600078c10ff */
[----:B------:R1:W-:Y:S01]  /*11640*/  STL.64 [R1+0x480], R4 ;  /* 0x0004800401007387 */ /* 0x0003e20000100a00 */
[-C--:B------:R-:W-:Y:S02]  /*11650*/  LEA.HI.X.SX32 R13, R18, R247.reuse, 0x2, P5 ;  /* 0x000000f7120d7211 */ /* 0x080fe400028f16ff */
[CC--:B----4-:R-:W-:Y:S01]  /*11660*/  LEA R8, P1, R16.reuse, R246.reuse, 0x2 ;  /* 0x000000f610087211 */ /* 0x0d0fe200078210ff */
[----:B------:R4:W-:Y:S01]  /*11670*/  STL.64 [R1+0x478], R2 ;  /* 0x0004780201007387 */ /* 0x0009e20000100a00 */
[-C--:B------:R-:W-:Y:S02]  /*11680*/  LEA.HI.X.SX32 R11, R19, R247.reuse, 0x2, P6 ;  /* 0x000000f7130b7211 */ /* 0x080fe400030f16ff */
[----:B------:R-:W-:Y:S02]  /*11690*/  LEA.HI.X.SX32 R9, R16, R247, 0x2, P1 ;  /* 0x000000f710097211 */ /* 0x000fe400008f16ff */
[-C--:B---3--:R-:W-:Y:S02]  /*116a0*/  LEA R6, P2, R17, R246.reuse, 0x2 ;  /* 0x000000f611067211 */ /* 0x088fe400078410ff */
[----:B-1----:R-:W-:-:S02]  /*116b0*/  LEA R4, P3, R14, R246, 0x2 ;  /* 0x000000f60e047211 */ /* 0x002fc400078610ff */
[-C--:B------:R-:W-:Y:S01]  /*116c0*/  LEA.HI.X.SX32 R7, R17, R247.reuse, 0x2, P2 ;  /* 0x000000f711077211 */ /* 0x080fe200010f16ff */
[----:B------:R1:W-:Y:S01]  /*116d0*/  STL.64 [R1+0x470], R12 ;  /* 0x0004700c01007387 */ /* 0x0003e20000100a00 */
[-C--:B------:R-:W-:Y:S02]  /*116e0*/  LEA.HI.X.SX32 R5, R14, R247.reuse, 0x2, P3 ;  /* 0x000000f70e057211 */ /* 0x080fe400018f16ff */
[CC--:B----4-:R-:W-:Y:S01]  /*116f0*/  LEA R2, P4, R15.reuse, R246.reuse, 0x2 ;  /* 0x000000f60f027211 */ /* 0x0d0fe200078810ff */
[----:B------:R-:W-:Y:S03]  /*11700*/  STL.64 [R1+0x468], R10 ;  /* 0x0004680a01007387 */ /* 0x000fe60000100a00 */
[----:B------:R-:W-:Y:S01]  /*11710*/  LEA.HI.X.SX32 R3, R15, R247, 0x2, P4 ;  /* 0x000000f70f037211 */ /* 0x000fe200020f16ff */
[----:B------:R-:W-:Y:S01]  /*11720*/  STL.64 [R1+0x4a8], R8 ;  /* 0x0004a80801007387 */ /* 0x000fe20000100a00 */
[----:B-1----:R-:W-:-:S03]  /*11730*/  LEA R12, P5, R249, R246, 0x2 ;  /* 0x000000f6f90c7211 */ /* 0x002fc600078a10ff */
[----:B------:R1:W-:Y:S01]  /*11740*/  STL.64 [R1+0x4a0], R6 ;  /* 0x0004a00601007387 */ /* 0x0003e20000100a00 */
[----:B------:R-:W-:-:S03]  /*11750*/  LEA.HI.X.SX32 R13, R249, R247, 0x2, P5 ;  /* 0x000000f7f90d7211 */ /* 0x000fc600028f16ff */
[----:B------:R3:W-:Y:S04]  /*11760*/  STL.64 [R1+0x498], R4 ;  /* 0x0004980401007387 */ /* 0x0007e80000100a00 */
[----:B------:R4:W-:Y:S04]  /*11770*/  STL.64 [R1+0x490], R2 ;  /* 0x0004900201007387 */ /* 0x0009e80000100a00 */
[----:B------:R-:W4:Y:S01]  /*11780*/  LDL.LU R249, [R1+0x1ae8] ;  /* 0x001ae80001f97983 */ /* 0x000f220000300800 */
[-C--:B-1----:R-:W-:Y:S02]  /*11790*/  LEA R6, P2, R0, R246.reuse, 0x2 ;  /* 0x000000f600067211 */ /* 0x082fe400078410ff */
[----:B---3--:R-:W-:Y:S01]  /*117a0*/  LEA R4, P3, R248, R246, 0x2 ;  /* 0x000000f6f8047211 */ /* 0x008fe200078610ff */
[----:B------:R-:W-:Y:S01]  /*117b0*/  STL.64 [R1+0x508], R12 ;  /* 0x0005080c01007387 */ /* 0x000fe20000100a00 */
[----:B------:R-:W-:-:S03]  /*117c0*/  LEA.HI.X.SX32 R7, R0, R247, 0x2, P2 ;  /* 0x000000f700077211 */ /* 0x000fc600010f16ff */
[----:B------:R-:W3:Y:S01]  /*117d0*/  LDL.LU R0, [R1+0x1ae4] ;  /* 0x001ae40001007983 */ /* 0x000ee20000300800 */
[----:B------:R-:W-:Y:S02]  /*117e0*/  LEA.HI.X.SX32 R5, R248, R247, 0x2, P3 ;  /* 0x000000f7f8057211 */ /* 0x000fe400018f16ff */
[----:B--2---:R-:W-:-:S04]  /*117f0*/  LEA R10, P6, R250, R246, 0x2 ;  /* 0x000000f6fa0a7211 */ /* 0x004fc800078c10ff */
[----:B------:R-:W-:Y:S02]  /*11800*/  LEA.HI.X.SX32 R11, R250, R247, 0x2, P6 ;  /* 0x000000f7fa0b7211 */ /* 0x000fe400030f16ff */
[----:B------:R-:W1:Y:S01]  /*11810*/  LDC R250, c[0x0][0x230] ;  /* 0x00008c00fffa7b82 */ /* 0x000e620000000800 */
[----:B------:R-:W-:-:S04]  /*11820*/  LEA R8, P1, R251, R246, 0x2 ;  /* 0x000000f6fb087211 */ /* 0x000fc800078210ff */
[----:B------:R-:W-:Y:S01]  /*11830*/  LEA.HI.X.SX32 R9, R251, R247, 0x2, P1 ;  /* 0x000000f7fb097211 */ /* 0x000fe200008f16ff */
[----:B------:R-:W-:Y:S02]  /*11840*/  STL.64 [R1+0x500], R10 ;  /* 0x0005000a01007387 */ /* 0x000fe40000100a00 */
[----:B------:R-:W2:Y:S02]  /*11850*/  LDC R251, c[0x0][0x230] ;  /* 0x00008c00fffb7b82 */ /* 0x000ea40000000800 */
[----:B------:R-:W-:Y:S04]  /*11860*/  STL.64 [R1+0x4f8], R8 ;  /* 0x0004f80801007387 */ /* 0x000fe80000100a00 */
[----:B------:R-:W3:Y:S01]  /*11870*/  LDL.LU R248, [R1+0x1ae0] ;  /* 0x001ae00001f87983 */ /* 0x000ee20000300800 */
[----:B----4-:R-:W-:-:S04]  /*11880*/  LEA R2, P4, R252, R246, 0x2 ;  /* 0x000000f6fc027211 */ /* 0x010fc800078810ff */
[----:B------:R-:W-:Y:S01]  /*11890*/  LEA.HI.X.SX32 R3, R252, R247, 0x2, P4 ;  /* 0x000000f7fc037211 */ /* 0x000fe200020f16ff */
[----:B-1----:R-:W-:Y:S02]  /*118a0*/  VIADD R252, R250, 0xfffffffb ;  /* 0xfffffffbfafc7836 */ /* 0x002fe40000000000 */
[----:B--2---:R-:W-:-:S03]  /*118b0*/  VIADD R247, R251, 0xfffffff7 ;  /* 0xfffffff7fbf77836 */ /* 0x004fc60000000000 */
[----:B------:R-:W-:Y:S02]  /*118c0*/  ISETP.GE.U32.AND P6, PT, R252, 0x7fffffdc, PT ;  /* 0x7fffffdcfc00780c */ /* 0x000fe40003fc6070 */
[----:B------:R-:W-:Y:S01]  /*118d0*/  ISETP.GE.U32.AND P5, PT, R247, 0x7fffffd8, PT ;  /* 0x7fffffd8f700780c */ /* 0x000fe20003fa6070 */
[----:B------:R-:W-:Y:S04]  /*118e0*/  STL.64 [R1+0x4f0], R6 ;  /* 0x0004f00601007387 */ /* 0x000fe80000100a00 */
[----:B------:R1:W-:Y:S04]  /*118f0*/  STL.64 [R1+0x518], R4 ;  /* 0x0005180401007387 */ /* 0x0003e80000100a00 */
[----:B------:R2:W-:Y:S01]  /*11900*/  STL.64 [R1+0x4e8], R2 ;  /* 0x0004e80201007387 */ /* 0x0005e20000100a00 */
[----:B-1----:R-:W1:Y:S02]  /*11910*/  LDC R5, c[0x0][0x230] ;  /* 0x00008c00ff057b82 */ /* 0x002e640000000800 */
[----:B-1----:R-:W-:-:S05]  /*11920*/  VIADD R5, R5, 0xfffffff3 ;  /* 0xfffffff305057836 */ /* 0x002fca0000000000 */
[----:B------:R-:W-:Y:S01]  /*11930*/  ISETP.GE.U32.AND P4, PT, R5, 0x7fffffd4, PT ;  /* 0x7fffffd40500780c */ /* 0x000fe20003f86070 */
[----:B------:R-:W-:Y:S01]  /*11940*/  UMOV UR6, 0x400 ;  /* 0x0000040000067882 */ /* 0x000fe20000000000 */
[----:B------:R-:W-:Y:S01]  /*11950*/  IMAD R249, R249, UR4, RZ ;  /* 0x00000004f9f97c24 */ /* 0x000fe2000f8e02ff */
[----:B------:R-:W-:-:S04]  /*11960*/  ULDC.64 UR4, c[0x0][0x210] ;  /* 0x0000840000047ab9 */ /* 0x000fc80000000a00 */
[----:B------:R-:W-:-:S04]  /*11970*/  LEA R246, P1, R249, UR4, 0x2 ;  /* 0x00000004f9f67c11 */ /* 0x000fc8000f8210ff */
[----:B------:R-:W-:Y:S01]  /*11980*/  LEA.HI.X.SX32 R247, R249, UR5, 0x2, P1 ;  /* 0x00000005f9f77c11 */ /* 0x000fe200088f16ff */
[----:B---3--:R-:W-:-:S05]  /*11990*/  VIADD R0, R0, 0xffffffff ;  /* 0xffffffff00007836 */ /* 0x008fca0000000000 */
[----:B------:R-:W-:Y:S01]  /*119a0*/  ISETP.GE.U32.AND P3, PT, R0, 0x7fffffe0, PT ;  /* 0x7fffffe00000780c */ /* 0x000fe20003f66070 */
[C---:B------:R-:W-:Y:S01]  /*119b0*/  IMAD.SHL.U32 R249, R248.reuse, 0x2, RZ ;  /* 0x00000002f8f97824 */ /* 0x040fe200078e00ff */
[CC--:B------:R-:W-:Y:S01]  /*119c0*/  LEA R18, P1, R248.reuse, R246.reuse, 0x3 ;  /* 0x000000f6f8127211 */ /* 0x0c0fe200078218ff */
[C---:B------:R-:W-:Y:S02]  /*119d0*/  IMAD R252, R248.reuse, 0xc, RZ ;  /* 0x0000000cf8fc7824 */ /* 0x040fe400078e02ff */
[C---:B------:R-:W-:Y:S01]  /*119e0*/  IMAD R8, R248.reuse, 0x14, RZ ;  /* 0x00000014f8087824 */ /* 0x040fe200078e02ff */
[----:B------:R-:W-:Y:S01]  /*119f0*/  LEA.HI.X.SX32 R19, R249, R247, 0x2, P1 ;  /* 0x000000f7f9137211 */ /* 0x000fe200008f16ff */
[----:B------:R-:W-:Y:S01]  /*11a00*/  IMAD R16, R248, 0x3, RZ ;  /* 0x00000003f8107824 */ /* 0x000fe200078e02ff */
[-C--:B--2---:R-:W-:Y:S01]  /*11a10*/  IADD3 R2, P2, R252, R246.reuse, RZ ;  /* 0x000000f6fc027210 */ /* 0x084fe20007f5e0ff */
[----:B------:R-:W-:Y:S01]  /*11a20*/  IMAD R20, R248, 0x5, RZ ;  /* 0x00000005f8147824 */ /* 0x000fe200078e02ff */
[----:B------:R-:W-:Y:S01]  /*11a30*/  IADD3 R32, P1, R8, R246, RZ ;  /* 0x000000f608207210 */ /* 0x000fe20007f3e0ff */
[----:B------:R-:W-:-:S02]  /*11a40*/  IMAD R4, R248, 0x18, RZ ;  /* 0x00000018f8047824 */ /* 0x000fc400078e02ff */
[----:B------:R-:W-:Y:S01]  /*11a50*/  IMAD R0, R248, 0x1c, RZ ;  /* 0x0000001cf8007824 */ /* 0x000fe200078e02ff */
[-C--:B------:R-:W-:Y:S01]  /*11a60*/  LEA.HI.X.SX32 R3, R16, R247.reuse, 0x2, P2 ;  /* 0x000000f710037211 */ /* 0x080fe200010f16ff */
[----:B------:R-:W-:Y:S01]  /*11a70*/  IMAD R30, R248, 0x6, RZ ;  /* 0x00000006f81e7824 */ /* 0x000fe200078e02ff */
[-C--:B------:R-:W-:Y:S01]  /*11a80*/  LEA.HI.X.SX32 R33, R20, R247.reuse, 0x2, P1 ;  /* 0x000000f714217211 */ /* 0x080fe200008f16ff */
[----:B------:R-:W-:Y:S01]  /*11a90*/  IMAD R29, R248, 0x7, RZ ;  /* 0x00000007f81d7824 */ /* 0x000fe200078e02ff */
[-C--:B------:R-:W-:Y:S01]  /*11aa0*/  IADD3 R16, P2, R4, R246.reuse, RZ ;  /* 0x000000f604107210 */ /* 0x080fe20007f5e0ff */
[----:B------:R-:W-:Y:S01]  /*11ab0*/  IMAD R23, R248, 0x24, RZ ;  /* 0x00000024f8177824 */ /* 0x000fe200078e02ff */
[----:B------:R-:W-:Y:S01]  /*11ac0*/  IADD3 R250, P1, R0, R246, RZ ;  /* 0x000000f600fa7210 */ /* 0x000fe20007f3e0ff */
[----:B------:R-:W-:Y:S01]  /*11ad0*/  IMAD R28, R248, 0x9, RZ ;  /* 0x00000009f81c7824 */ /* 0x000fe200078e02ff */
[-C--:B------:R-:W-:Y:S01]  /*11ae0*/  LEA.HI.X.SX32 R17, R30, R247.reuse, 0x2, P2 ;  /* 0x000000f71e117211 */ /* 0x080fe200010f16ff */
[----:B------:R-:W-:Y:S01]  /*11af0*/  IMAD R7, R248, 0x2c, RZ ;  /* 0x0000002cf8077824 */ /* 0x000fe200078e02ff */
[----:B------:R-:W-:-:S02]  /*11b00*/  LEA.HI.X.SX32 R251, R29, R247, 0x2, P1 ;  /* 0x000000f71dfb7211 */ /* 0x000fc400008f16ff */
[-C--:B------:R-:W-:Y:S01]  /*11b10*/  IADD3 R30, P1, R23, R246.reuse, RZ ;  /* 0x000000f6171e7210 */ /* 0x080fe20007f3e0ff */
[C---:B------:R-:W-:Y:S01]  /*11b20*/  IMAD.SHL.U32 R15, R248.reuse, 0x8, RZ ;  /* 0x00000008f80f7824 */ /* 0x040fe200078e00ff */
[CC--:B------:R-:W-:Y:S01]  /*11b30*/  LEA R46, P2, R248.reuse, R246.reuse, 0x5 ;  /* 0x000000f6f82e7211 */ /* 0x0c0fe200078428ff */
[----:B------:R-:W-:Y:S01]  /*11b40*/  IMAD R13, R248, 0xb, RZ ;  /* 0x0000000bf80d7824 */ /* 0x000fe200078e02ff */
[-C--:B------:R-:W-:Y:S01]  /*11b50*/  LEA.HI.X.SX32 R31, R28, R247.reuse, 0x2, P1 ;  /* 0x000000f71c1f7211 */ /* 0x080fe200008f16ff */
[C---:B------:R-:W-:Y:S01]  /*11b60*/  IMAD R14, R248.reuse, 0x28, RZ ;  /* 0x00000028f80e7824 */ /* 0x040fe200078e02ff */
[-C--:B------:R-:W-:Y:S01]  /*11b70*/  IADD3 R28, P1, R7, R246.reuse, RZ ;  /* 0x000000f6071c7210 */ /* 0x080fe20007f3e0ff */
[----:B------:R-:W-:Y:S01]  /*11b80*/  STL.64 [R1+0xa8], R18 ;  /* 0x0000a81201007387 */ /* 0x000fe20000100a00 */
[-C--:B------:R-:W-:Y:S01]  /*11b90*/  LEA.HI.X.SX32 R47, R15, R247.reuse, 0x2, P2 ;  /* 0x000000f70f2f7211 */ /* 0x080fe200010f16ff */
[C---:B------:R-:W-:Y:S01]  /*11ba0*/  IMAD R36, R248.reuse, 0xa, RZ ;  /* 0x0000000af8247824 */ /* 0x040fe200078e02ff */
[----:B------:R-:W-:Y:S01]  /*11bb0*/  LEA.HI.X.SX32 R29, R13, R247, 0x2, P1 ;  /* 0x000000f70d1d7211 */ /* 0x000fe200008f16ff */
[----:B------:R-:W-:Y:S01]  /*11bc0*/  STL.64 [R1+0x4e0], R2 ;  /* 0x0004e00201007387 */ /* 0x000fe20000100a00 */
[----:B------:R-:W-:Y:S01]  /*11bd0*/  IMAD R27, R248, 0x30, RZ ;  /* 0x00000030f81b7824 */ /* 0x000fe200078e02ff */
[----:B------:R-:W-:Y:S01]  /*11be0*/  IADD3 R14, P2, R14, R246, RZ ;  /* 0x000000f60e0e7210 */ /* 0x000fe20007f5e0ff */
[C---:B------:R-:W-:Y:S01]  /*11bf0*/  IMAD R9, R248.reuse, 0x34, RZ ;  /* 0x00000034f8097824 */ /* 0x040fe200078e02ff */
[----:B------:R-:W-:Y:S04]  /*11c00*/  STL.64 [R1+0x98], R32 ;  /* 0x0000982001007387 */ /* 0x000fe80000100a00 */
[----:B------:R-:W-:Y:S01]  /*11c10*/  STL.64 [R1+0x90], R16 ;  /* 0x0000901001007387 */ /* 0x000fe20000100a00 */
[----:B------:R-:W-:-:S03]  /*11c20*/  IMAD R26, R248, 0xd, RZ ;  /* 0x0000000df81a7824 */ /* 0x000fc600078e02ff */
[----:B------:R-:W-:Y:S01]  /*11c30*/  STL.64 [R1+0x4d8], R250 ;  /* 0x0004d8fa01007387 */ /* 0x000fe20000100a00 */
[----:B------:R-:W-:-:S03]  /*11c40*/  LEA.HI.X.SX32 R15, R36, R247, 0x2, P2 ;  /* 0x000000f7240f7211 */ /* 0x000fc600010f16ff */
[----:B------:R-:W-:Y:S01]  /*11c50*/  STL.64 [R1+0x88], R46 ;  /* 0x0000882e01007387 */ /* 0x000fe20000100a00 */
[C---:B------:R-:W-:Y:S01]  /*11c60*/  IMAD R12, R248.reuse, 0x38, RZ ;  /* 0x00000038f80c7824 */ /* 0x040fe200078e02ff */
[----:B------:R-:W-:Y:S02]  /*11c70*/  IADD3 R44, P2, R27, R246, RZ ;  /* 0x000000f61b2c7210 */ /* 0x000fe40007f5e0ff */
[----:B------:R-:W-:Y:S01]  /*11c80*/  STL.64 [R1+0x80], R30 ;  /* 0x0000801e01007387 */ /* 0x000fe20000100a00 */
[----:B------:R-:W-:-:S03]  /*11c90*/  IMAD R6, R248, 0x3c, RZ ;  /* 0x0000003cf8067824 */ /* 0x000fc600078e02ff */
[----:B------:R1:W-:Y:S01]  /*11ca0*/  STL.64 [R1+0x4d0], R28 ;  /* 0x0004d01c01007387 */ /* 0x0003e20000100a00 */
[----:B------:R-:W-:Y:S01]  /*11cb0*/  IMAD R35, R248, 0xe, RZ ;  /* 0x0000000ef8237824 */ /* 0x000fe200078e02ff */
[----:B------:R-:W-:Y:S01]  /*11cc0*/  LEA.HI.X.SX32 R45, R252, R247, 0x2, P2 ;  /* 0x000000f7fc2d7211 */ /* 0x000fe200010f16ff */
[----:B------:R-:W-:Y:S01]  /*11cd0*/  IMAD R34, R248, 0xf, RZ ;  /* 0x0000000ff8227824 */ /* 0x000fe200078e02ff */
[-C--:B------:R-:W-:Y:S02]  /*11ce0*/  IADD3 R12, P2, R12, R246.reuse, RZ ;  /* 0x000000f60c0c7210 */ /* 0x080fe40007f5e0ff */
[----:B-1----:R-:W-:-:S04]  /*11cf0*/  IADD3 R28, P1, R9, R246, RZ ;  /* 0x000000f6091c7210 */ /* 0x002fc80007f3e0ff */
[-C--:B------:R-:W-:Y:S02]  /*11d00*/  LEA.HI.X.SX32 R29, R26, R247.reuse, 0x2, P1 ;  /* 0x000000f71a1d7211 */ /* 0x080fe400008f16ff */
[-C--:B------:R-:W-:Y:S01]  /*11d10*/  IADD3 R26, P1, R6, R246.reuse, RZ ;  /* 0x000000f6061a7210 */ /* 0x080fe20007f3e0ff */
[C---:B------:R-:W-:Y:S01]  /*11d20*/  IMAD.SHL.U32 R11, R248.reuse, 0x10, RZ ;  /* 0x00000010f80b7824 */ /* 0x040fe200078e00ff */
[-C--:B------:R-:W-:Y:S01]  /*11d30*/  LEA.HI.X.SX32 R13, R35, R247.reuse, 0x2, P2 ;  /* 0x000000f7230d7211 */ /* 0x080fe200010f16ff */
[----:B------:R-:W-:Y:S01]  /*11d40*/  IMAD R25, R248, 0x44, RZ ;  /* 0x00000044f8197824 */ /* 0x000fe200078e02ff */
[----:B------:R-:W-:Y:S01]  /*11d50*/  LEA.HI.X.SX32 R27, R34, R247, 0x2, P1 ;  /* 0x000000f7221b7211 */ /* 0x000fe200008f16ff */
[C---:B------:R-:W-:Y:S01]  /*11d60*/  IMAD R10, R248.reuse, 0x48, RZ ;  /* 0x00000048f80a7824 */ /* 0x040fe200078e02ff */
[C---:B------:R-:W-:Y:S01]  /*11d70*/  LEA R42, P2, R248.reuse, R246, 0x6 ;  /* 0x000000f6f82a7211 */ /* 0x040fe200078430ff */
[----:B------:R-:W-:Y:S01]  /*11d80*/  STL.64 [R1+0x78], R14 ;  /* 0x0000780e01007387 */ /* 0x000fe20000100a00 */
[----:B------:R-:W-:-:S03]  /*11d90*/  IMAD R21, R248, 0x11, RZ ;  /* 0x00000011f8157824 */ /* 0x000fc600078e02ff */
[----:B------:R-:W-:Y:S01]  /*11da0*/  STL.64 [R1+0x70], R44 ;  /* 0x0000702c01007387 */ /* 0x000fe20000100a00 */
[C---:B------:R-:W-:Y:S01]  /*11db0*/  IMAD R24, R248.reuse, 0x12, RZ ;  /* 0x00000012f8187824 */ /* 0x040fe200078e02ff */
[-C--:B------:R-:W-:Y:S02]  /*11dc0*/  LEA.HI.X.SX32 R43, R11, R247.reuse, 0x2, P2 ;  /* 0x000000f70b2b7211 */ /* 0x080fe400010f16ff */
[----:B------:R-:W-:Y:S01]  /*11dd0*/  STL.64 [R1+0x68], R28 ;  /* 0x0000681c01007387 */ /* 0x000fe20000100a00 */
[----:B------:R-:W-:Y:S01]  /*11de0*/  IMAD R20, R248, 0x4c, RZ ;  /* 0x0000004cf8147824 */ /* 0x000fe200078e02ff */
[-C--:B------:R-:W-:Y:S01]  /*11df0*/  IADD3 R10, P2, R10, R246.reuse, RZ ;  /* 0x000000f60a0a7210 */ /* 0x080fe20007f5e0ff */
[C---:B------:R-:W-:Y:S01]  /*11e00*/  IMAD R23, R248.reuse, 0x50, RZ ;  /* 0x00000050f8177824 */ /* 0x040fe200078e02ff */
[----:B------:R1:W-:Y:S01]  /*11e10*/  STL.64 [R1+0x4c8], R26 ;  /* 0x0004c81a01007387 */ /* 0x0003e20000100a00 */
[----:B------:R-:W-:Y:S01]  /*11e20*/  IMAD R22, R248, 0x13, RZ ;  /* 0x00000013f8167824 */ /* 0x000fe200078e02ff */
[----:B------:R-:W-:Y:S01]  /*11e30*/  LEA.HI.X.SX32 R11, R24, R247, 0x2, P2 ;  /* 0x000000f7180b7211 */ /* 0x000fe200010f16ff */
[C---:B------:R-:W-:Y:S01]  /*11e40*/  IMAD R9, R248.reuse, 0x54, RZ ;  /* 0x00000054f8097824 */ /* 0x040fe200078e02ff */
[-C--:B------:R-:W-:Y:S01]  /*11e50*/  IADD3 R40, P2, R23, R246.reuse, RZ ;  /* 0x000000f617287210 */ /* 0x080fe20007f5e0ff */
[----:B------:R-:W-:Y:S01]  /*11e60*/  IMAD R249, R248, 0x58, RZ ;  /* 0x00000058f8f97824 */ /* 0x000fe200078e02ff */
[----:B-1----:R-:W-:-:S04]  /*11e70*/  IADD3 R26, P1, R25, R246, RZ ;  /* 0x000000f6191a7210 */ /* 0x002fc80007f3e0ff */
[-C--:B------:R-:W-:Y:S02]  /*11e80*/  LEA.HI.X.SX32 R27, R21, R247.reuse, 0x2, P1 ;  /* 0x000000f7151b7211 */ /* 0x080fe400008f16ff */
[-C--:B------:R-:W-:Y:S01]  /*11e90*/  IADD3 R20, P1, R20, R246.reuse, RZ ;  /* 0x000000f614147210 */ /* 0x080fe20007f3e0ff */
[----:B------:R-:W-:Y:S01]  /*11ea0*/  IMAD R7, R248, 0x15, RZ ;  /* 0x00000015f8077824 */ /* 0x000fe200078e02ff */
[-C--:B------:R-:W-:Y:S01]  /*11eb0*/  LEA.HI.X.SX32 R41, R8, R247.reuse, 0x2, P2 ;  /* 0x000000f708297211 */ /* 0x080fe200010f16ff */
[----:B------:R-:W-:Y:S01]  /*11ec0*/  IMAD R6, R248, 0x16, RZ ;  /* 0x00000016f8067824 */ /* 0x000fe200078e02ff */
[-C--:B------:R-:W-:Y:S01]  /*11ed0*/  LEA.HI.X.SX32 R21, R22, R247.reuse, 0x2, P1 ;  /* 0x000000f716157211 */ /* 0x080fe200008f16ff */
[C---:B------:R-:W-:Y:S01]  /*11ee0*/  IMAD R252, R248.reuse, 0x5c, RZ ;  /* 0x0000005cf8fc7824 */ /* 0x040fe200078e02ff */
[-C--:B------:R-:W-:Y:S02]  /*11ef0*/  IADD3 R24, P1, R9, R246.reuse, RZ ;  /* 0x000000f609187210 */ /* 0x080fe40007f3e0ff */
[----:B------:R-:W-:Y:S01]  /*11f00*/  IADD3 R8, P2, R249, R246, RZ ;  /* 0x000000f6f9087210 */ /* 0x000fe20007f5e0ff */
[C---:B------:R-:W-:Y:S01]  /*11f10*/  IMAD R5, R248.reuse, 0x17, RZ ;  /* 0x00000017f8057824 */ /* 0x040fe200078e02ff */
[-C--:B------:R-:W-:Y:S01]  /*11f20*/  LEA.HI.X.SX32 R25, R7, R247.reuse, 0x2, P1 ;  /* 0x000000f707197211 */ /* 0x080fe200008f16ff */
[----:B------:R-:W-:Y:S01]  /*11f30*/  IMAD R249, R248, 0x60, RZ ;  /* 0x00000060f8f97824 */ /* 0x000fe200078e02ff */
[----:B------:R-:W-:-:S02]  /*11f40*/  LEA.HI.X.SX32 R9, R6, R247, 0x2, P2 ;  /* 0x000000f706097211 */ /* 0x000fc400010f16ff */
[----:B------:R-:W-:-:S04]  /*11f50*/  IADD3 R6, P1, R252, R246, RZ ;  /* 0x000000f6fc067210 */ /* 0x000fc80007f3e0ff */
[-C--:B------:R-:W-:Y:S02]  /*11f60*/  LEA.HI.X.SX32 R7, R5, R247.reuse, 0x2, P1 ;  /* 0x000000f705077211 */ /* 0x080fe400008f16ff */
[-C--:B------:R-:W-:Y:S01]  /*11f70*/  IADD3 R38, P1, R249, R246.reuse, RZ ;  /* 0x000000f6f9267210 */ /* 0x080fe20007f3e0ff */
[C---:B------:R-:W-:Y:S01]  /*11f80*/  IMAD R249, R248.reuse, 0x64, RZ ;  /* 0x00000064f8f97824 */ /* 0x040fe200078e02ff */
[----:B------:R-:W-:Y:S01]  /*11f90*/  STL.64 [R1+0x60], R12 ;  /* 0x0000600c01007387 */ /* 0x000fe20000100a00 */
[----:B------:R-:W-:Y:S01]  /*11fa0*/  IMAD R252, R248, 0x19, RZ ;  /* 0x00000019f8fc7824 */ /* 0x000fe200078e02ff */
[----:B------:R-:W-:Y:S02]  /*11fb0*/  LEA.HI.X.SX32 R39, R4, R247, 0x2, P1 ;  /* 0x000000f704277211 */ /* 0x000fe400008f16ff */
[----:B------:R-:W-:Y:S01]  /*11fc0*/  STL.64 [R1+0x58], R42 ;  /* 0x0000582a01007387 */ /* 0x000fe20000100a00 */
[----:B------:R-:W-:Y:S01]  /*11fd0*/  IADD3 R22, P1, R249, R246, RZ ;  /* 0x000000f6f9167210 */ /* 0x000fe20007f3e0ff */
[----:B------:R-:W-:-:S02]  /*11fe0*/  IMAD R249, R248, 0x68, RZ ;  /* 0x00000068f8f97824 */ /* 0x000fc400078e02ff */
[----:B------:R-:W-:Y:S04]  /*11ff0*/  STL.64 [R1+0x50], R26 ;  /* 0x0000501a01007387 */ /* 0x000fe80000100a00 */
[----:B------:R-:W-:Y:S04]  /*12000*/  STL.64 [R1+0x48], R10 ;  /* 0x0000480a01007387 */ /* 0x000fe80000100a00 */
[----:B------:R-:W-:Y:S01]  /*12010*/  STL.64 [R1+0x4c0], R20 ;  /* 0x0004c01401007387 */ /* 0x000fe20000100a00 */
[----:B------:R-:W-:-:S03]  /*12020*/  LEA.HI.X.SX32 R23, R252, R247, 0x2, P1 ;  /* 0x000000f7fc177211 */ /* 0x000fc600008f16ff */
[----:B------:R-:W-:Y:S01]  /*12030*/  STL.64 [R1+0x40], R40 ;  /* 0x0000402801007387 */ /* 0x000fe20000100a00 */
[----:B------:R-:W-:-:S03]  /*12040*/  IMAD R252, R248, 0x1a, RZ ;  /* 0x0000001af8fc7824 */ /* 0x000fc600078e02ff */
[----:B------:R-:W-:Y:S04]  /*12050*/  STL.64 [R1+0x38], R24 ;  /* 0x0000381801007387 */ /* 0x000fe80000100a00 */
[----:B------:R-:W-:Y:S04]  /*12060*/  STL.64 [R1+0x30], R8 ;  /* 0x0000300801007387 */ /* 0x000fe80000100a00 */
[----:B------:R1:W-:Y:S02]  /*12070*/  STL.64 [R1+0x4b8], R6 ;  /* 0x0004b80601007387 */ /* 0x0003e40000100a00 */
[----:B-1----:R-:W-:Y:S01]  /*12080*/  IADD3 R6, P1, R249, R246, RZ ;  /* 0x000000f6f9067210 */ /* 0x002fe20007f3e0ff */
[----:B------:R-:W-:-:S03]  /*12090*/  IMAD R249, R248, 0x6c, RZ ;  /* 0x0000006cf8f97824 */ /* 0x000fc600078e02ff */
[----:B------:R-:W-:Y:S01]  /*120a0*/  LEA.HI.X.SX32 R7, R252, R247, 0x2, P1 ;  /* 0x000000f7fc077211 */ /* 0x000fe200008f16ff */
[C---:B------:R-:W-:Y:S01]  /*120b0*/  IMAD R252, R248.reuse, 0x1b, RZ ;  /* 0x0000001bf8fc7824 */ /* 0x040fe200078e02ff */
[----:B------:R-:W-:Y:S01]  /*120c0*/  IADD3 R4, P1, R249, R246, RZ ;  /* 0x000000f6f9047210 */ /* 0x000fe20007f3e0ff */
[----:B------:R-:W-:-:S03]  /*120d0*/  IMAD R249, R248, 0x70, RZ ;  /* 0x00000070f8f97824 */ /* 0x000fc600078e02ff */
[----:B------:R-:W-:Y:S02]  /*120e0*/  LEA.HI.X.SX32 R5, R252, R247, 0x2, P1 ;  /* 0x000000f7fc057211 */ /* 0x000fe400008f16ff */
[----:B------:R-:W-:Y:S01]  /*120f0*/  IADD3 R36, P1, R249, R246, RZ ;  /* 0x000000f6f9247210 */ /* 0x000fe20007f3e0ff */
[----:B------:R-:W-:-:S03]  /*12100*/  IMAD R249, R248, 0x74, RZ ;  /* 0x00000074f8f97824 */ /* 0x000fc600078e02ff */
[-C--:B------:R-:W-:Y:S02]  /*12110*/  LEA.HI.X.SX32 R37, R0, R247.reuse, 0x2, P1 ;  /* 0x000000f700257211 */ /* 0x080fe400008f16ff */
[-C--:B------:R-:W-:Y:S01]  /*12120*/  IADD3 R20, P1, R249, R246.reuse, RZ ;  /* 0x000000f6f9147210 */ /* 0x080fe20007f3e0ff */
[C---:B------:R-:W-:Y:S01]  /*12130*/  IMAD R249, R248.reuse, 0x1d, RZ ;  /* 0x0000001df8f97824 */ /* 0x040fe200078e02ff */
[----:B------:R-:W1:Y:S04]  /*12140*/  LDC R0, c[0x0][0x230] ;  /* 0x00008c00ff007b82 */ /* 0x000e680000000800 */
[-C--:B------:R-:W-:Y:S01]  /*12150*/  LEA.HI.X.SX32 R21, R249, R247.reuse, 0x2, P1 ;  /* 0x000000f7f9157211 */ /* 0x080fe200008f16ff */
[C---:B------:R-:W-:Y:S01]  /*12160*/  IMAD.SHL.U32 R249, R248.reuse, 0x4, RZ ;  /* 0x00000004f8f97824 */ /* 0x040fe200078e00ff */
[----:B------:R-:W-:Y:S01]  /*12170*/  LEA R48, P1, R248, R246, 0x4 ;  /* 0x000000f6f8307211 */ /* 0x000fe200078220ff */
[----:B------:R-:W-:Y:S03]  /*12180*/  STL.64 [R1+0x28], R38 ;  /* 0x0000282601007387 */ /* 0x000fe60000100a00 */
[----:B------:R-:W-:-:S02]  /*12190*/  LEA.HI.X.SX32 R49, R249, R247, 0x2, P1 ;  /* 0x000000f7f9317211 */ /* 0x000fc400008f16ff */
[-C--:B------:R-:W-:Y:S01]  /*121a0*/  IADD3 R34, P1, R249, R246.reuse, RZ ;  /* 0x000000f6f9227210 */ /* 0x080fe20007f3e0ff */
[C---:B------:R-:W-:Y:S01]  /*121b0*/  IMAD R249, R248.reuse, 0x78, RZ ;  /* 0x00000078f8f97824 */ /* 0x040fe200078e02ff */
[----:B------:R-:W-:Y:S01]  /*121c0*/  STL.64 [R1+0x20], R22 ;  /* 0x0000201601007387 */ /* 0x000fe20000100a00 */
[C---:B------:R-:W-:Y:S01]  /*121d0*/  IMAD R252, R248.reuse, 0x1e, RZ ;  /* 0x0000001ef8fc7824 */ /* 0x040fe200078e02ff */
[C---:B------:R-:W-:Y:S02]  /*121e0*/  LEA.HI.X.SX32 R35, R248.reuse, R247, 0x2, P1 ;  /* 0x000000f7f8237211 */ /* 0x040fe400008f16ff */
[----:B------:R-:W-:Y:S04]  /*121f0*/  STL.64 [R1+0x18], R6 ;  /* 0x0000180601007387 */ /* 0x000fe80000100a00 */
[----:B------:R2:W-:Y:S02]  /*12200*/  STL.64 [R1+0x4b0], R4 ;  /* 0x0004b00401007387 */ /* 0x0005e40000100a00 */
[----:B--2---:R-:W-:Y:S01]  /*12210*/  IADD3 R4, P1, R249, R246, RZ ;  /* 0x000000f6f9047210 */ /* 0x004fe20007f3e0ff */
[----:B------:R-:W-:-:S03]  /*12220*/  IMAD R249, R248, 0x7c, RZ ;  /* 0x0000007cf8f97824 */ /* 0x000fc600078e02ff */
[----:B------:R-:W-:Y:S02]  /*12230*/  LEA.HI.X.SX32 R5, R252, R247, 0x2, P1 ;  /* 0x000000f7fc057211 */ /* 0x000fe400008f16ff */
[----:B------:R-:W-:Y:S01]  /*12240*/  IADD3 R50, P1, R249, R246, RZ ;  /* 0x000000f6f9327210 */ /* 0x000fe20007f3e0ff */
[----:B-1----:R-:W-:Y:S01]  /*12250*/  VIADD R249, R0, 0xffffffeb ;  /* 0xffffffeb00f97836 */ /* 0x002fe20000000000 */
[----:B------:R-:W1:Y:S01]  /*12260*/  S2UR UR4, SR_CgaCtaId ;  /* 0x00000000000479c3 */ /* 0x000e620000008800 */
[----:B------:R-:W2:Y:S01]  /*12270*/  S2R R0, SR_TID.X ;  /* 0x0000000000007919 */ /* 0x000ea20000002100 */
[----:B------:R-:W-:-:S06]  /*12280*/  IMAD R248, R248, 0x1f, RZ ;  /* 0x0000001ff8f87824 */ /* 0x000fcc00078e02ff */
[----:B------:R-:W3:Y:S01]  /*12290*/  LDC R252, c[0x0][0x230] ;  /* 0x00008c00fffc7b82 */ /* 0x000ee20000000800 */
[----:B------:R-:W-:Y:S02]  /*122a0*/  LEA.HI.X.SX32 R51, R248, R247, 0x2, P1 ;  /* 0x000000f7f8337211 */ /* 0x000fe400008f16ff */
[----:B------:R-:W-:-:S05]  /*122b0*/  ISETP.GE.U32.AND P2, PT, R249, 0x7fffffcc, PT ;  /* 0x7fffffccf900780c */ /* 0x000fca0003f46070 */
[----:B------:R-:W4:Y:S08]  /*122c0*/  LDC R248, c[0x0][0x230] ;  /* 0x00008c00fff87b82 */ /* 0x000f300000000800 */
[----:B------:R-:W4:Y:S01]  /*122d0*/  LDC R249, c[0x0][0x230] ;  /* 0x00008c00fff97b82 */ /* 0x000f220000000800 */
[----:B-1----:R-:W-:Y:S01]  /*122e0*/  ULEA UR6, UR4, UR6, 0x18 ;  /* 0x0000000604067291 */ /* 0x002fe2000f8ec03f */
[----:B------:R-:W-:Y:S01]  /*122f0*/  ULDC.64 UR32, c[0x0][0x208] ;  /* 0x0000820000207ab9 */ /* 0x000fe20000000a00 */
[----:B------:R-:W-:Y:S01]  /*12300*/  STL.64 [R1+0x10], R36 ;  /* 0x0000102401007387 */ /* 0x000fe20000100a00 */
[----:B------:R-:W-:Y:S01]  /*12310*/  ULDC.64 UR4, c[0x0][0x238] ;  /* 0x00008e0000047ab9 */ /* 0x000fe20000000a00 */
[----:B--2---:R-:W-:Y:S01]  /*12320*/  LOP3.LUT R0, R0, 0x3f, RZ, 0xc0, !PT ;  /* 0x0000003f00007812 */ /* 0x004fe200078ec0ff */
[----:B---3--:R-:W-:-:S04]  /*12330*/  VIADD R252, R252, 0xffffffef ;  /* 0xffffffeffcfc7836 */ /* 0x008fc80000000000 */
[----:B------:R-:W-:Y:S01]  /*12340*/  IMAD.SHL.U32 R0, R0, 0x4, RZ ;  /* 0x0000000400007824 */ /* 0x000fe200078e00ff */
[----:B------:R-:W-:Y:S01]  /*12350*/  ISETP.GE.U32.AND P1, PT, R252, 0x7fffffd0, PT ;  /* 0x7fffffd0fc00780c */ /* 0x000fe20003f26070 */
[----:B----4-:R-:W-:Y:S01]  /*12360*/  VIADD R248, R248, 0xffffffe7 ;  /* 0xffffffe7f8f87836 */ /* 0x010fe20000000000 */
[----:B------:R-:W1:Y:S01]  /*12370*/  LDC R252, c[0x0][0x230] ;  /* 0x00008c00fffc7b82 */ /* 0x000e620000000800 */
[----:B------:R-:W-:-:S05]  /*12380*/  VIADD R0, R0, UR6 ;  /* 0x0000000600007c36 */ /* 0x000fca0008000000 */
[----:B------:R-:W-:Y:S01]  /*12390*/  @!PT LDS RZ, [RZ] ;  /* 0x00000000fffff984 */ /* 0x000fe20000000800 */
[----:B------:R-:W-:Y:S01]  /*123a0*/  @!PT LDS RZ, [RZ] ;  /* 0x00000000fffff984 */ /* 0x000fe20000000800 */
[----:B------:R-:W-:Y:S01]  /*123b0*/  @!PT LDS RZ, [RZ] ;  /* 0x00000000fffff984 */ /* 0x000fe20000000800 */
[----:B------:R-:W-:Y:S01]  /*123c0*/  LDGSTS.E [R0+0x20000], desc[UR32][R246.64], !P3 ;  /* 0x20000000f6007fae */ /* 0x000fe2000d921860 */
[----:B------:R-:W-:Y:S01]  /*123d0*/  ISETP.GE.U32.AND P3, PT, R248, 0x7fffffc8, PT ;  /* 0x7fffffc8f800780c */ /* 0x000fe20003f66070 */
[----:B------:R-:W-:Y:S02]  /*123e0*/  VIADD R248, R249, 0xffffffe3 ;  /* 0xffffffe3f9f87836 */ /* 0x000fe40000000000 */
[----:B------:R-:W2:Y:S01]  /*123f0*/  LDC R249, c[0x0][0x230] ;  /* 0x00008c00fff97b82 */ /* 0x000ea20000000800 */
[----:B------:R-:W-:Y:S04]  /*12400*/  STL.64 [R1+0x8], R20 ;  /* 0x0000081401007387 */ /* 0x000fe80000100a00 */
[----:B------:R-:W-:Y:S04]  /*12410*/  STL.64 [R1+0xa0], R48 ;  /* 0x0000a03001007387 */ /* 0x000fe80000100a00 */
[----:B------:R-:W-:Y:S01]  /*12420*/  LDGSTS.E [R0+0x20400], desc[UR32][R48.64], !P6 ;  /* 0x2040000030007fae */ /* 0x000fe2000f121860 */
[----:B------:R-:W-:-:S03]  /*12430*/  ISETP.GE.U32.AND P6, PT, R248, 0x7fffffc4, PT ;  /* 0x7fffffc4f800780c */ /* 0x000fc60003fc6070 */
[----:B------:R-:W-:Y:S01]  /*12440*/  STL.64 [R1+0xb0], R34 ;  /* 0x0000b02201007387 */ /* 0x000fe20000100a00 */
[----:B-1----:R-:W-:Y:S02]  /*12450*/  VIADD R248, R252, 0xfffffffe ;  /* 0xfffffffefcf87836 */ /* 0x002fe40000000000 */
[----:B------:R-:W1:Y:S01]  /*12460*/  LDC R252, c[0x0][0x230] ;  /* 0x00008c00fffc7b82 */ /* 0x000e620000000800 */
[----:B------:R-:W-:Y:S04]  /*12470*/  STL.64 [R1], R4 ;  /* 0x0000000401007387 */ /* 0x000fe80000100a00 */
[----:B------:R3:W-:Y:S04]  /*12480*/  STL.64 [R1+0x488], R50 ;  /* 0x0004883201007387 */ /* 0x0007e80000100a00 */
[----:B------:R-:W-:Y:S01]  /*12490*/  LDGSTS.E [R0+0x20800], desc[UR32][R46.64], !P5 ;  /* 0x208000002e007fae */ /* 0x000fe2000e921860 */
[----:B------:R-:W-:Y:S01]  /*124a0*/  ISETP.GE.U32.AND P5, PT, R248, 0x7fffffdf, PT ;  /* 0x7fffffdff800780c */ /* 0x000fe20003fa6070 */
[----:B--2---:R-:W-:-:S02]  /*124b0*/  VIADD R248, R249, 0xfffffffa ;  /* 0xfffffffaf9f87836 */ /* 0x004fc40000000000 */
[----:B---3--:R-:W2:Y:S04]  /*124c0*/  LDL.LU.64 R50, [R1+0x1ad8] ;  /* 0x001ad80001327983 */ /* 0x008ea80000300a00 */
[----:B------:R3:W-:Y:S04]  /*124d0*/  STL [R1+0x530], R0 ;  /* 0x0005300001007387 */ /* 0x0007e80000100800 */
[----:B------:R-:W4:Y:S04]  /*124e0*/  LDL.LU.64 R48, [R1+0x1ad0] ;  /* 0x001ad00001307983 */ /* 0x000f280000300a00 */
[----:B------:R-:W4:Y:S04]  /*124f0*/  LDL.LU.64 R46, [R1+0x1ac8] ;  /* 0x001ac800012e7983 */ /* 0x000f280000300a00 */
[----:B---3--:R-:W3:Y:S04]  /*12500*/  LDL.LU R0, [R1+0x1ac0] ;  /* 0x001ac00001007983 */ /* 0x008ee80000300800 */
[----:B------:R-:W2:Y:S04]  /*12510*/  LDL R249, [R1+0x530] ;  /* 0x0005300001f97983 */ /* 0x000ea80000100800 */
[----:B--2---:R-:W-:Y:S01]  /*12520*/  LDGSTS.E [R249+0x20c00], desc[UR32][R44.64], !P4 ;  /* 0x20c000002cf97fae */ /* 0x004fe2000e121860 */
[----:B------:R-:W-:-:S02]  /*12530*/  ISETP.GE.U32.AND P4, PT, R248, 0x7fffffdb, PT ;  /* 0x7fffffdbf800780c */ /* 0x000fc40003f86070 */
[----:B------:R-:W2:Y:S01]  /*12540*/  LDC R248, c[0x0][0x230] ;  /* 0x00008c00fff87b82 */ /* 0x000ea20000000800 */
[----:B------:R-:W-:Y:S04]  /*12550*/  LDGSTS.E [R249+0x21000], desc[UR32][R42.64], !P1 ;  /* 0x210000002af97fae */ /* 0x000fe8000c921860 */
[----:B------:R-:W-:Y:S04]  /*12560*/  LDGSTS.E [R249+0x21400], desc[UR32][R40.64], !P2 ;  /* 0x2140000028f97fae */ /* 0x000fe8000d121860 */
[----:B------:R-:W-:Y:S04]  /*12570*/  LDGSTS.E [R249+0x21800], desc[UR32][R38.64], !P3 ;  /* 0x2180000026f97fae */ /* 0x000fe8000d921860 */
[----:B------:R1:W-:Y:S04]  /*12580*/  LDGSTS.E [R249+0x21c00], desc[UR32][R36.64], !P6 ;  /* 0x21c0000024f97fae */ /* 0x0003e8000f121860 */
[----:B------:R-:W4:Y:S04]  /*12590*/  LDL.LU.64 R44, [R1+0x1ab8] ;  /* 0x001ab800012c7983 */ /* 0x000f280000300a00 */
[----:B------:R-:W4:Y:S01]  /*125a0*/  LDL.LU.64 R42, [R1+0x1ab0] ;  /* 0x001ab000012a7983 */ /* 0x000f220000300a00 */
[----:B--2---:R-:W-:Y:S01]  /*125b0*/  VIADD R248, R248, 0xfffffff6 ;  /* 0xfffffff6f8f87836 */ /* 0x004fe20000000000 */
[----:B-1----:R-:W1:Y:S02]  /*125c0*/  LDC R249, c[0x0][0x230] ;  /* 0x00008c00fff97b82 */ /* 0x002e640000000800 */
[----:B------:R-:W2:Y:S02]  /*125d0*/  LDL.LU.64 R40, [R1+0x1aa8] ;  /* 0x001aa80001287983 */ /* 0x000ea40000300a00 */
[----:B------:R-:W-:Y:S01]  /*125e0*/  ISETP.GE.U32.AND P1, PT, R248, 0x7fffffd7, PT ;  /* 0x7fffffd7f800780c */ /* 0x000fe20003f26070 */
[----:B------:R-:W-:Y:S01]  /*125f0*/  VIADD R248, R252, 0xfffffff2 ;  /* 0xfffffff2fcf87836 */ /* 0x000fe20000000000 */
[----:B------:R-:W2:Y:S02]  /*12600*/  LDL.LU.64 R38, [R1+0x1aa0] ;  /* 0x001aa00001267983 */ /* 0x000ea40000300a00 */
[----:B------:R-:W3:Y:S02]  /*12610*/  LDC R252, c[0x0][0x230] ;  /* 0x00008c00fffc7b82 */ /* 0x000ee40000000800 */
[----:B------:R-:W-:Y:S01]  /*12620*/  ISETP.GE.U32.AND P2, PT, R248, 0x7fffffd3, PT ;  /* 0x7fffffd3f800780c */ /* 0x000fe20003f46070 */
[----:B------:R-:W2:Y:S01]  /*12630*/  LDL.LU.64 R36, [R1+0x1a98] ;  /* 0x001a980001247983 */ /* 0x000ea20000300a00 */
[----:B---3--:R-:W-:-:S02]  /*12640*/  VIADD R248, R252, 0xffffffee ;  /* 0xffffffeefcf87836 */ /* 0x008fc40000000000 */
[----:B------:R-:W3:Y:S03]  /*12650*/  S2R R252, SR_TID.X ;  /* 0x0000000000fc7919 */ /* 0x000ee60000002100 */
[----:B------:R-:W-:Y:S02]  /*12660*/  ISETP.GE.U32.AND P3, PT, R248, 0x7fffffcf, PT ;  /* 0x7fffffcff800780c */ /* 0x000fe40003f66070 */
[----:B------:R-:W1:Y:S02]  /*12670*/  LDC R248, c[0x0][0x230] ;  /* 0x00008c00fff87b82 */ /* 0x000e640000000800 */
[----:B-1----:R-:W-:Y:S01]  /*12680*/  VIADD R248, R248, 0xffffffea ;  /* 0xffffffeaf8f87836 */ /* 0x002fe20000000000 */
[----:B---3--:R-:W-:-:S04]  /*12690*/  LOP3.LUT R252, R252, 0x3f, RZ, 0xc0, !PT ;  /* 0x0000003ffcfc7812 */ /* 0x008fc800078ec0ff */
[----:B------:R-:W-:Y:S01]  /*126a0*/  ISETP.GE.U32.AND P6, PT, R248, 0x7fffffcb, PT ;  /* 0x7fffffcbf800780c */ /* 0x000fe20003fc6070 */
[----:B------:R-:W-:Y:S02]  /*126b0*/  IMAD.SHL.U32 R248, R252, 0x4, RZ ;  /* 0x00000004fcf87824 */ /* 0x000fe400078e00ff */
[----:B------:R-:W1:Y:S03]  /*126c0*/  LDC R252, c[0x0][0x230] ;  /* 0x00008c00fffc7b82 */ /* 0x000e660000000800 */
[----:B------:R-:W-:Y:S01]  /*126d0*/  LOP3.LUT R248, R248, 0x20, RZ, 0x3c, !PT ;  /* 0x00000020f8f87812 */ /* 0x000fe200078e3cff */
[----:B------:R-:W-:-:S04]  /*126e0*/  VIADD R249, R249, 0xffffffe6 ;  /* 0xffffffe6f9f97836 */ /* 0x000fc80000000000 */
[----:B------:R-:W-:-:S05]  /*126f0*/  VIADD R248, R248, UR6 ;  /* 0x00000006f8f87c36 */ /* 0x000fca0008000000 */
[----:B------:R-:W-:Y:S01]  /*12700*/  LDGSTS.E [R248+0x20100], desc[UR32][R34.64], !P5 ;  /* 0x2010000022f87fae */ /* 0x000fe2000e921860 */
[----:B------:R-:W-:-:S03]  /*12710*/  ISETP.GE.U32.AND P5, PT, R249, 0x7fffffc7, PT ;  /* 0x7fffffc7f900780c */ /* 0x000fc60003fa6070 */
[----:B------:R-:W-:Y:S04]  /*12720*/  LDGSTS.E [R248+0x20500], desc[UR32][R32.64], !P4 ;  /* 0x2050000020f87fae */ /* 0x000fe8000e121860 */
[----:B------:R-:W-:Y:S01]  /*12730*/  LDGSTS.E [R248+0x20900], desc[UR32][R30.64], !P1 ;  /* 0x209000001ef87fae */ /* 0x000fe2000c921860 */
[----:B-1----:R-:W-:-:S03]  /*12740*/  VIADD R249, R252, 0xffffffe2 ;  /* 0xffffffe2fcf97836 */ /* 0x002fc60000000000 */
[----:B------:R-:W-:Y:S01]  /*12750*/  LDGSTS.E [R248+0x20d00], desc[UR32][R28.64], !P2 ;  /* 0x20d000001cf87fae */ /* 0x000fe2000d121860 */
[----:B------:R-:W1:Y:S01]  /*12760*/  LDC R252, c[0x0][0x230] ;  /* 0x00008c00fffc7b82 */ /* 0x000e620000000800 */
[----:B------:R-:W-:Y:S02]  /*12770*/  ISETP.GE.U32.AND P4, PT, R249, 0x7fffffc3, PT ;  /* 0x7fffffc3f900780c */ /* 0x000fe40003f86070 */
[----:B------:R-:W-:Y:S05]  /*12780*/  LDGSTS.E [R248+0x21100], desc[UR32][R26.64], !P3 ;  /* 0x211000001af87fae */ /* 0x000fea000d921860 */
[----:B------:R-:W3:Y:S01]  /*12790*/  LDC R249, c[0x0][0x230] ;  /* 0x00008c00fff97b82 */ /* 0x000ee20000000800 */
[----:B------:R-:W-:Y:S04]  /*127a0*/  LDGSTS.E [R248+0x21500], desc[UR32][R24.64], !P6 ;  /* 0x2150000018f87fae */ /* 0x000fe8000f121860 */
[----:B------:R-:W-:Y:S04]  /*127b0*/  LDGSTS.E [R248+0x21900], desc[UR32][R22.64], !P5 ;  /* 0x2190000016f87fae */ /* 0x000fe8000e921860 */
[----:B------:R-:W-:Y:S04]  /*127c0*/  LDGSTS.E [R248+0x21d00], desc[UR32][R20.64], !P4 ;  /* 0x21d0000014f87fae */ /* 0x000fe8000e121860 */
[----:B------:R-:W4:Y:S04]  /*127d0*/  LDL.LU.64 R34, [R1+0x1a90] ;  /* 0x001a900001227983 */ /* 0x000f280000300a00 */
[----:B------:R-:W2:Y:S04]  /*127e0*/  LDL.LU.64 R32, [R1+0x1a88] ;  /* 0x001a880001207983 */ /* 0x000ea80000300a00 */
[----:B------:R-:W2:Y:S01]  /*127f0*/  LDL.LU.64 R30, [R1+0x1a80] ;  /* 0x001a8000011e7983 */ /* 0x000ea20000300a00 */
[----:B---3--:R-:W-:-:S03]  /*12800*/  VIADD R249, R249, 0xfffffffd ;  /* 0xfffffffdf9f97836 */ /* 0x008fc60000000000 */
[----:B------:R-:W3:Y:S02]  /*12810*/  LDL.LU.64 R28, [R1+0x1a78] ;  /* 0x001a7800011c7983 */ /* 0x000ee40000300a00 */
[----:B------:R-:W-:Y:S02]  /*12820*/  ISETP.GE.U32.AND P1, PT, R249, 0x7fffffde, PT ;  /* 0x7fffffdef900780c */ /* 0x000fe40003f26070 */
[----:B------:R-:W4:Y:S01]  /*12830*/  LDL.LU.64 R26, [R1+0x1a70] ;  /* 0x001a7000011a7983 */ /* 0x000f220000300a00 */
[----:B------:R-:W1:Y:S03]  /*12840*/  LDC R249, c[0x0][0x230] ;  /* 0x00008c00fff97b82 */ /* 0x000e660000000800 */
[----:B------:R-:W2:Y:S04]  /*12850*/  LDL.LU.64 R24, [R1+0x1a68] ;  /* 0x001a680001187983 */ /* 0x000ea80000300a00 */
[----:B------:R-:W2:Y:S04]  /*12860*/  LDL.LU.64 R22, [R1+0x1a60] ;  /* 0x001a600001167983 */ /* 0x000ea80000300a00 */
[----:B------:R-:W3:Y:S01]  /*12870*/  LDL.LU.64 R20, [R1+0x1a58] ;  /* 0x001a580001147983 */ /* 0x000ee20000300a00 */
[----:B-1----:R-:W-:-:S05]  /*12880*/  VIADD R249, R249, 0xfffffff9 ;  /* 0xfffffff9f9f97836 */ /* 0x002fca0000000000 */
[----:B------:R-:W-:Y:S02]  /*12890*/  ISETP.GE.U32.AND P2, PT, R249, 0x7fffffda, PT ;  /* 0x7fffffdaf900780c */ /* 0x000fe40003f46070 */
[----:B------:R-:W1:Y:S02]  /*128a0*/  LDC R249, c[0x0][0x230] ;  /* 0x00008c00fff97b82 */ /* 0x000e640000000800 */
[----:B-1----:R-:W-:-:S05]  /*128b0*/  VIADD R249, R249, 0xfffffff5 ;  /* 0xfffffff5f9f97836 */ /* 0x002fca0000000000 */
[----:B------:R-:W-:Y:S01]  /*128c0*/  ISETP.GE.U32.AND P3, PT, R249, 0x7fffffd6, PT ;  /* 0x7fffffd6f900780c */ /* 0x000fe20003f66070 */
[----:B------:R-:W-:Y:S02]  /*128d0*/  VIADD R249, R252, 0xfffffff1 ;  /* 0xfffffff1fcf97836 */ /* 0x000fe40000000000 */
[----:B------:R-:W1:Y:S03]  /*128e0*/  LDC R252, c[0x0][0x230] ;  /* 0x00008c00fffc7b82 */ /* 0x000e660000000800 */
[----:B------:R-:W-:Y:S01]  /*128f0*/  ISETP.GE.U32.AND P6, PT, R249, 0x7fffffd2, PT ;  /* 0x7fffffd2f900780c */ /* 0x000fe20003fc6070 */
[----:B-1----:R-:W-:-:S04]  /*12900*/  VIADD R249, R252, 0xffffffed ;  /* 0xffffffedfcf97836 */ /* 0x002fc80000000000 */
[----:B------:R-:W1:Y:S01]  /*12910*/  LDC R252, c[0x0][0x230] ;  /* 0x00008c00fffc7b82 */ /* 0x000e620000000800 */
[----:B------:R-:W-:-:S07]  /*12920*/  ISETP.GE.U32.AND P5, PT, R249, 0x7fffffce, PT ;  /* 0x7fffffcef900780c */ /* 0x000fce0003fa6070 */
[----:B------:R-:W1:Y:S02]  /*12930*/  LDC R249, c[0x0][0x230] ;  /* 0x00008c00fff97b82 */ /* 0x000e640000000800 */
[----:B-1----:R-:W-:-:S05]  /*12940*/  VIADD R249, R249, 0xffffffe9 ;  /* 0xffffffe9f9f97836 */ /* 0x002fca0000000000 */
[----:B------:R-:W-:Y:S02]  /*12950*/  ISETP.GE.U32.AND P4, PT, R249, 0x7fffffca, PT ;  /* 0x7fffffcaf900780c */ /* 0x000fe40003f86070 */
[----:B------:R-:W1:Y:S01]  /*12960*/  S2R R249, SR_TID.X ;  /* 0x0000000000f97919 */ /* 0x000e620000002100 */
[----:B------:R-:W-:Y:S01]  /*12970*/  VIADD R252, R252, 0xffffffe5 ;  /* 0xffffffe5fcfc7836 */ /* 0x000fe20000000000 */
[----:B-1----:R-:W-:-:S05]  /*12980*/  LOP3.LUT R249, R249, 0x3f, RZ, 0xc0, !PT ;  /* 0x0000003ff9f97812 */ /* 0x002fca00078ec0ff */
[----:B------:R-:W-:-:S05]  /*12990*/  IMAD.SHL.U32 R249, R249, 0x4, RZ ;  /* 0x00000004f9f97824 */ /* 0x000fca00078e00ff */
[----:B------:R-:W-:-:S05]  /*129a0*/  LOP3.LUT R249, R249, 0x40, RZ, 0x3c, !PT ;  /* 0x00000040f9f97812 */ /* 0x000fca00078e3cff */
[----:B------:R-:W-:-:S05]  /*129b0*/  VIADD R249, R249, UR6 ;  /* 0x00000006f9f97c36 */ /* 0x000fca0008000000 */
[----:B------:R-:W-:Y:S01]  /*129c0*/  LDGSTS.E [R249+0x20200], desc[UR32][R18.64], !P1 ;  /* 0x2020000012f97fae */ /* 0x000fe2000c921860 */
[----:B------:R-:W-:Y:S02]  /*129d0*/  ISETP.GE.U32.AND P1, PT, R252, 0x7fffffc6, PT ;  /* 0x7fffffc6fc00780c */ /* 0x000fe40003f26070 */
[----:B------:R-:W1:Y:S01]  /*129e0*/  LDC R252, c[0x0][0x230] ;  /* 0x00008c00fffc7b82 */ /* 0x000e620000000800 */
[----:B------:R-:W-:Y:S04]  /*129f0*/  LDGSTS.E [R249+0x20600], desc[UR32][R16.64], !P2 ;  /* 0x2060000010f97fae */ /* 0x000fe8000d121860 */
[----:B------:R-:W-:Y:S04]  /*12a00*/  LDGSTS.E [R249+0x20a00], desc[UR32][R14.64], !P3 ;  /* 0x20a000000ef97fae */ /* 0x000fe8000d921860 */
[----:B------:R-:W-:Y:S04]  /*12a10*/  LDGSTS.E [R249+0x20e00], desc[UR32][R12.64], !P6 ;  /* 0x20e000000cf97fae */ /* 0x000fe8000f121860 */
[----:B------:R-:W-:Y:S04]  /*12a20*/  LDGSTS.E [R249+0x21200], desc[UR32][R10.64], !P5 ;  /* 0x212000000af97fae */ /* 0x000fe8000e921860 */
[----:B------:R-:W-:Y:S04]  /*12a30*/  LDGSTS.E [R249+0x21600], desc[UR32][R8.64], !P4 ;  /* 0x2160000008f97fae */ /* 0x000fe8000e121860 */
[----:B------:R-:W-:Y:S01]  /*12a40*/  LDGSTS.E [R249+0x21a00], desc[UR32][R6.64], !P1 ;  /* 0x21a0000006f97fae */ /* 0x000fe2000c921860 */
[----:B-1----:R-:W-:-:S03]  /*12a50*/  VIADD R252, R252, 0xffffffe1 ;  /* 0xffffffe1fcfc7836 */ /* 0x002fc60000000000 */
[----:B------:R-:W4:Y:S02]  /*12a60*/  LDL.LU.64 R18, [R1+0x1a50] ;  /* 0x001a500001127983 */ /* 0x000f240000300a00 */
[----:B------:R-:W-:Y:S02]  /*12a70*/  ISETP.GE.U32.AND P2, PT, R252, 0x7fffffc2, PT ;  /* 0x7fffffc2fc00780c */ /* 0x000fe40003f46070 */
[----:B------:R-:W2:Y:S01]  /*12a80*/  LDL.LU.64 R16, [R1+0x1a48] ;  /* 0x001a480001107983 */ /* 0x000ea20000300a00 */
[----:B------:R-:W1:Y:S03]  /*12a90*/  LDC R252, c[0x0][0x230] ;  /* 0x00008c00fffc7b82 */ /* 0x000e660000000800 */
[----:B------:R-:W3:Y:S04]  /*12aa0*/  LDL.LU.64 R14, [R1+0x1a40] ;  /* 0x001a4000010e7983 */ /* 0x000ee80000300a00 */
[----:B------:R-:W4:Y:S04]  /*12ab0*/  LDL.LU.64 R12, [R1+0x1a38] ;  /* 0x001a3800010c7983 */ /* 0x000f280000300a00 */
[----:B------:R-:W-:Y:S04]  /*12ac0*/  LDGSTS.E [R249+0x21e00], desc[UR32][R4.64], !P2 ;  /* 0x21e0000004f97fae */ /* 0x000fe8000d121860 */
[----:B------:R-:W2:Y:S04]  /*12ad0*/  LDL.LU.64 R10, [R1+0x1a30] ;  /* 0x001a3000010a7983 */ /* 0x000ea80000300a00 */
[----:B------:R-:W3:Y:S04]  /*12ae0*/  LDL.LU.64 R8, [R1+0x1a28] ;  /* 0x001a280001087983 */ /* 0x000ee80000300a00 */
[----:B------:R-:W4:Y:S01]  /*12af0*/  LDL.LU.64 R6, [R1+0x1a20] ;  /* 0x001a200001067983 */ /* 0x000f220000300a00 */
[----:B-1----:R-:W-:-:S03]  /*12b00*/  VIADD R252, R252, 0xfffffffc ;  /* 0xfffffffcfcfc7836 */ /* 0x002fc60000000000 */
[----:B------:R-:W4:Y:S02]  /*12b10*/  LDL.LU.64 R4, [R1+0x1a18] ;  /* 0x001a180001047983 */ /* 0x000f240000300a00 */
[----:B------:R-:W-:Y:S02]  /*12b20*/  ISETP.GE.U32.AND P3, PT, R252, 0x7fffffdd, PT ;  /* 0x7fffffddfc00780c */ /* 0x000fe40003f66070 */
[----:B------:R-:W1:Y:S02]  /*12b30*/  LDC R252, c[0x0][0x230] ;  /* 0x00008c00fffc7b82 */ /* 0x000e640000000800 */
[----:B-1----:R-:W-:-:S05]  /*12b40*/  VIADD R252, R252, 0xfffffff8 ;  /* 0xfffffff8fcfc7836 */ /* 0x002fca0000000000 */
        /* <DEDUP_REMOVED lines=13> */
[----:B------:R-:W1:Y:S02]  /*12c20*/  S2R R252, SR_TID.X ;  /* 0x0000000000fc7919 */ /* 0x000e640000002100 */
[----:B-1----:R-:W-:-:S05]  /*12c30*/  LOP3.LUT R252, R252, 0x3f, RZ, 0xc0, !PT ;  /* 0x0000003ffcfc7812 */ /* 0x002fca00078ec0ff */
[----:B------:R-:W-:-:S05]  /*12c40*/  IMAD.SHL.U32 R252, R252, 0x4, RZ ;  /* 0x00000004fcfc7824 */ /* 0x000fca00078e00ff */
[----:B------:R-:W-:-:S05]  /*12c50*/  LOP3.LUT R252, R252, 0x60, RZ, 0x3c, !PT ;  /* 0x00000060fcfc7812 */ /* 0x000fca00078e3cff */
[----:B------:R-:W-:-:S05]  /*12c60*/  VIADD R252, R252, UR6 ;  /* 0x00000006fcfc7c36 */ /* 0x000fca0008000000 */
[----:B------:R1:W-:Y:S04]  /*12c70*/  STL [R1+0x52c], R252 ;  /* 0x00052cfc01007387 */ /* 0x0003e80000100800 */
[----:B------:R1:W-:Y:S02]  /*12c80*/  LDGSTS.E [R252+0x20300], desc[UR32][R2.64], !P3 ;  /* 0x2030000002fc7fae */ /* 0x0003e4000d921860 */
[----:B-1----:R-:W1:Y:S02]  /*12c90*/  LDC R252, c[0x0][0x230] ;  /* 0x00008c00fffc7b82 */ /* 0x002e640000000800 */
[----:B------:R-:W4:Y:S01]  /*12ca0*/  LDL.LU.64 R2, [R1+0x1a10] ;  /* 0x001a100001027983 */ /* 0x000f220000300a00 */
[----:B-1----:R-:W-:-:S05]  /*12cb0*/  VIADD R252, R252, 0xffffffe4 ;  /* 0xffffffe4fcfc7836 */ /* 0x002fca0000000000 */
[----:B------:R-:W-:Y:S02]  /*12cc0*/  ISETP.GE.U32.AND P3, PT, R252, 0x7fffffc5, PT ;  /* 0x7fffffc5fc00780c */ /* 0x000fe40003f66070 */
[----:B------:R-:W2:Y:S04]  /*12cd0*/  LDL R252, [R1+0x52c] ;  /* 0x00052c0001fc7983 */ /* 0x000ea80000100800 */
[----:B--2---:R1:W-:Y:S02]  /*12ce0*/  LDGSTS.E [R252+0x20700], desc[UR32][R250.64], !P6 ;  /* 0x20700000fafc7fae */ /* 0x0043e4000f121860 */
[----:B-1----:R-:W1:Y:S02]  /*12cf0*/  LDC R252, c[0x0][0x230] ;  /* 0x00008c00fffc7b82 */ /* 0x002e640000000800 */
[----:B------:R-:W2:Y:S01]  /*12d00*/  LDL.LU.64 R250, [R1+0x1a08] ;  /* 0x001a080001fa7983 */ /* 0x000ea20000300a00 */
[----:B-1----:R-:W-:-:S05]  /*12d10*/  VIADD R252, R252, 0xffffffdf ;  /* 0xffffffdffcfc7836 */ /* 0x002fca0000000000 */
[----:B------:R-:W-:Y:S02]  /*12d20*/  ISETP.GE.U32.AND P6, PT, R252, 0x7fffffc0, PT ;  /* 0x7fffffc0fc00780c */ /* 0x000fe40003fc6070 */
[----:B------:R-:W-:-:S04]  /*12d30*/  SHF.R.S32.HI R252, RZ, 0x5, R0 ;  /* 0x00000005fffc7819 */ /* 0x000fc80000011400 */
[----:B------:R-:W-:Y:S02]  /*12d40*/  SGXT R0, R252, 0x1 ;  /* 0x00000001fc00781a */ /* 0x000fe40000000200 */
[----:B------:R-:W1:Y:S02]  /*12d50*/  S2R R252, SR_TID.X ;  /* 0x0000000000fc7919 */ /* 0x000e640000002100 */
[----:B-1----:R-:W-:-:S05]  /*12d60*/  LOP3.LUT R252, R252, 0x1f, RZ, 0xc0, !PT ;  /* 0x0000001ffcfc7812 */ /* 0x002fca00078ec0ff */
[----:B------:R-:W-:-:S05]  /*12d70*/  IMAD.SHL.U32 R252, R252, 0x4, RZ ;  /* 0x00000004fcfc7824 */ /* 0x000fca00078e00ff */
[----:B------:R-:W-:Y:S02]  /*12d80*/  LOP3.LUT R252, R252, 0x90, R0, 0x78, !PT ;  /* 0x00000090fcfc7812 */ /* 0x000fe400078e7800 */
[----:B------:R-:W3:Y:S01]  /*12d90*/  LDL.LU R0, [R1+0x1a00] ;  /* 0x001a000001007983 */ /* 0x000ee20000300800 */
[----:B------:R-:W-:-:S03]  /*12da0*/  USHF.L.U32 UR9, UR4, 0x5, URZ ;  /* 0x0000000504097899 */ /* 0x000fc6000800063f */
[----:B------:R1:W-:Y:S04]  /*12db0*/  STL.64 [R1+0x1d78], R56 ;  /* 0x001d783801007387 */ /* 0x0003e80000100a00 */
[----:B-1----:R-:W4:Y:S04]  /*12dc0*/  LDL.64 R56, [R1+0x4c8] ;  /* 0x0004c80001387983 */ /* 0x002f280000100a00 */
[----:B------:R1:W-:Y:S04]  /*12dd0*/  STL.64 [R1+0x1d70], R64 ;  /* 0x001d704001007387 */ /* 0x0003e80000100a00 */
[----:B-1----:R-:W2:Y:S04]  /*12de0*/  LDL.64 R64, [R1+0x4c0] ;  /* 0x0004c00001407983 */ /* 0x002ea80000100a00 */
[----:B------:R1:W-:Y:S04]  /*12df0*/  STL.64 [R1+0x1d68], R72 ;  /* 0x001d684801007387 */ /* 0x0003e80000100a00 */
[----:B-1----:R-:W2:Y:S04]  /*12e00*/  LDL.64 R72, [R1+0x4b8] ;  /* 0x0004b80001487983 */ /* 0x002ea80000100a00 */
[----:B------:R1:W-:Y:S04]  /*12e10*/  STL.64 [R1+0x1d60], R80 ;  /* 0x001d605001007387 */ /* 0x0003e80000100a00 */
[----:B-1----:R-:W2:Y:S04]  /*12e20*/  LDL.64 R80, [R1+0x4b0] ;  /* 0x0004b00001507983 */ /* 0x002ea80000100a00 */
[----:B------:R1:W-:Y:S04]  /*12e30*/  STL.64 [R1+0x1d58], R88 ;  /* 0x001d585801007387 */ /* 0x0003e80000100a00 */
[----:B-1----:R-:W2:Y:S04]  /*12e40*/  LDL.64 R88, [R1+0x488] ;  /* 0x0004880001587983 */ /* 0x002ea80000100a00 */
[----:B------:R1:W-:Y:S04]  /*12e50*/  STL [R1+0x1d50], R97 ;  /* 0x001d506101007387 */ /* 0x0003e80000100800 */
[----:B-1----:R-:W4:Y:S04]  /*12e60*/  LDL R97, [R1+0x52c] ;  /* 0x00052c0001617983 */ /* 0x002f280000100800 */
[----:B------:R1:W-:Y:S04]  /*12e70*/  STL.64 [R1+0x1d48], R104 ;  /* 0x001d486801007387 */ /* 0x0003e80000100a00 */
[----:B-1----:R-:W4:Y:S04]  /*12e80*/  LDL.64 R104, [R1+0x4d0] ;  /* 0x0004d00001687983 */ /* 0x002f280000100a00 */
[----:B------:R-:W-:Y:S04]  /*12e90*/  STL.64 [R1+0x1d40], R112 ;  /* 0x001d407001007387 */ /* 0x000fe80000100a00 */
        /* <DEDUP_REMOVED lines=13> */
[----:B------:R1:W-:Y:S04]  /*12f70*/  STL.64 [R1+0x1cd0], R224 ;  /* 0x001cd0e001007387 */ /* 0x0003e80000100a00 */
[----:B------:R-:W-:Y:S04]  /*12f80*/  STL.64 [R1+0x1cc8], R232 ;  /* 0x001cc8e801007387 */ /* 0x000fe80000100a00 */
[----:B------:R-:W-:Y:S01]  /*12f90*/  STL.64 [R1+0x1cc0], R240 ;  /* 0x001cc0f001007387 */ /* 0x000fe20000100a00 */
[----:B-1----:R-:W1:Y:S03]  /*12fa0*/  LDC R225, c[0x0][0x230] ;  /* 0x00008c00ffe17b82 */ /* 0x002e660000000800 */
[----:B------:R-:W-:Y:S04]  /*12fb0*/  STL.64 [R1+0x1cb0], R248 ;  /* 0x001cb0f801007387 */ /* 0x000fe80000100a00 */
[----:B---3--:R3:W-:Y:S04]  /*12fc0*/  STL [R1+0x1a00], R0 ;  /* 0x001a000001007387 */ /* 0x0087e80000100800 */
[----:B------:R-:W2:Y:S04]  /*12fd0*/  LDL.64 R112, [R1+0x310] ;  /* 0x0003100001707983 */ /* 0x000ea80000100a00 */
[----:B------:R-:W2:Y:S04]  /*12fe0*/  LDL.64 R120, [R1+0x2f0] ;  /* 0x0002f00001787983 */ /* 0x000ea80000100a00 */
[----:B------:R-:W2:Y:S04]  /*12ff0*/  LDL.64 R128, [R1+0x2d0] ;  /* 0x0002d00001807983 */ /* 0x000ea80000100a00 */
[----:B------:R-:W2:Y:S01]  /*13000*/  LDL.64 R136, [R1+0x2b0] ;  /* 0x0002b00001887983 */ /* 0x000ea20000100a00 */
[----:B---3--:R-:W-:-:S02]  /*13010*/  IMAD.U32 R0, RZ, RZ, UR9 ;  /* 0x00000009ff007e24 */ /* 0x008fc4000f8e00ff */
[----:B-1----:R-:W-:Y:S01]  /*13020*/  VIADD R249, R225, 0xffffffe0 ;  /* 0xffffffe0e1f97836 */ /* 0x002fe20000000000 */
[----:B------:R-:W3:Y:S04]  /*13030*/  LDL.64 R144, [R1+0x290] ;  /* 0x0002900001907983 */ /* 0x000ee80000100a00 */
        /* <DEDUP_REMOVED lines=12> */
[----:B----4-:R-:W-:Y:S01]  /*13100*/  LDGSTS.E [R97+0x20b00], desc[UR32][R104.64], !P5 ;  /* 0x20b0000068617fae */ /* 0x010fe2000e921860 */
[----:B------:R-:W-:-:S03]  /*13110*/  ISETP.GE.U32.AND P5, PT, R249, 0x7fffffc1, PT ;  /* 0x7fffffc1f900780c */ /* 0x000fc60003fa6070 */
[----:B------:R-:W4:Y:S01]  /*13120*/  LDL.64 R104, [R1+0x330] ;  /* 0x0003300001687983 */ /* 0x000f220000100a00 */
[----:B------:R-:W-:-:S03]  /*13130*/  IMAD.WIDE R248, R0, 0x4, R246 ;  /* 0x0000000400f87825 */ /* 0x000fc600078e02f6 */
[----:B------:R1:W-:Y:S04]  /*13140*/  STL [R1+0x6a8], R0 ;  /* 0x0006a80001007387 */ /* 0x0003e80000100800 */
[----:B------:R-:W3:Y:S04]  /*13150*/  LDL.64 R246, [R1+0xd0] ;  /* 0x0000d00001f67983 */ /* 0x000ee80000100a00 */
[----:B------:R2:W-:Y:S04]  /*13160*/  STL.64 [R1+0x1cb8], R248 ;  /* 0x001cb8f801007387 */ /* 0x0005e80000100a00 */
[----:B------:R-:W-:Y:S01]  /*13170*/  LDGSTS.E [R97+0x20f00], desc[UR32][R56.64], !P4 ;  /* 0x20f0000038617fae */ /* 0x000fe2000e121860 */
[----:B-1----:R-:W-:-:S03]  /*13180*/  VIADD R0, R252, UR6 ;  /* 0x00000006fc007c36 */ /* 0x002fc60008000000 */
[----:B--2---:R-:W-:Y:S04]  /*13190*/  LDGSTS.E [R97+0x21300], desc[UR32][R64.64], !P1 ;  /* 0x2130000040617fae */ /* 0x004fe8000c921860 */
[----:B------:R-:W2:Y:S04]  /*131a0*/  LDL.64 R248, [R1+0xf0] ;  /* 0x0000f00001f87983 */ /* 0x000ea80000100a00 */
[----:B------:R-:W2:Y:S04]  /*131b0*/  LDL.LU.64 R56, [R1+0x1d78] ;  /* 0x001d780001387983 */ /* 0x000ea80000300a00 */
[----:B------:R-:W-:Y:S04]  /*131c0*/  LDGSTS.E [R97+0x21700], desc[UR32][R72.64], !P2 ;  /* 0x2170000048617fae */ /* 0x000fe8000d121860 */
[----:B------:R-:W2:Y:S04]  /*131d0*/  LDL.LU.64 R64, [R1+0x1d70] ;  /* 0x001d700001407983 */ /* 0x000ea80000300a00 */
[----:B------:R-:W-:Y:S04]  /*131e0*/  LDGSTS.E [R97+0x21b00], desc[UR32][R80.64], !P3 ;  /* 0x21b0000050617fae */ /* 0x000fe8000d921860 */
[----:B------:R-:W2:Y:S04]  /*131f0*/  LDL.LU.64 R72, [R1+0x1d68] ;  /* 0x001d680001487983 */ /* 0x000ea80000300a00 */
[----:B------:R-:W-:Y:S04]  /*13200*/  LDGSTS.E [R97+0x21f00], desc[UR32][R88.64], !P5 ;  /* 0x21f0000058617fae */ /* 0x000fe8000e921860 */
[----:B------:R-:W2:Y:S04]  /*13210*/  LDL.LU.64 R80, [R1+0x1d60] ;  /* 0x001d600001507983 */ /* 0x000ea80000300a00 */
[----:B------:R-:W0:Y:S04]  /*13220*/  LDGDEPBAR ;  /* 0x00000000000079af */ /* 0x000e280000000000 */
[----:B------:R-:W2:Y:S04]  /*13230*/  LDL.LU.64 R88, [R1+0x1d58] ;  /* 0x001d580001587983 */ /* 0x000ea80000300a00 */
[----:B------:R-:W2:Y:S04]  /*13240*/  LDL.LU R97, [R1+0x1d50] ;  /* 0x001d500001617983 */ /* 0x000ea80000300800 */
[----:B----4-:R-:W-:Y:S04]  /*13250*/  LDGSTS.E [R0], desc[UR32][R104.64], P0 ;  /* 0x0000000068007fae */ /* 0x010fe80008121860 */
[----:B------:R-:W-:Y:S04]  /*13260*/  LDGSTS.E [R0+0x400], desc[UR32][R112.64], P0 ;  /* 0x0040000070007fae */ /* 0x000fe80008121860 */
[----:B------:R-:W-:Y:S04]  /*13270*/  LDGSTS.E [R0+0x800], desc[UR32][R120.64], P0 ;  /* 0x0080000078007fae */ /* 0x000fe80008121860 */
[----:B------:R-:W4:Y:S04]  /*13280*/  LDL.LU.64 R104, [R1+0x1d48] ;  /* 0x001d480001687983 */ /* 0x000f280000300a00 */
[----:B------:R-:W4:Y:S04]  /*13290*/  LDL.LU.64 R112, [R1+0x1d40] ;  /* 0x001d400001707983 */ /* 0x000f280000300a00 */
[----:B------:R-:W-:Y:S04]  /*132a0*/  LDGSTS.E [R0+0xc00], desc[UR32][R128.64], P0 ;  /* 0x00c0000080007fae */ /* 0x000fe80008121860 */
[----:B------:R-:W4:Y:S04]  /*132b0*/  LDL.LU.64 R120, [R1+0x1d38] ;  /* 0x001d380001787983 */ /* 0x000f280000300a00 */
[----:B------:R-:W-:Y:S04]  /*132c0*/  LDGSTS.E [R0+0x1000], desc[UR32][R136.64], P0 ;  /* 0x0100000088007fae */ /* 0x000fe80008121860 */
[----:B------:R-:W4:Y:S04]  /*132d0*/  LDL.LU.64 R128, [R1+0x1d30] ;  /* 0x001d300001807983 */ /* 0x000f280000300a00 */
[----:B---3--:R-:W-:Y:S04]  /*132e0*/  LDGSTS.E [R0+0x1400], desc[UR32][R144.64], P0 ;  /* 0x0140000090007fae */ /* 0x008fe80008121860 */
[----:B------:R-:W3:Y:S04]  /*132f0*/  LDL.LU.64 R136, [R1+0x1d28] ;  /* 0x001d280001887983 */ /* 0x000ee80000300a00 */
[----:B------:R-:W-:Y:S04]  /*13300*/  LDGSTS.E [R0+0x1800], desc[UR32][R152.64], P0 ;  /* 0x0180000098007fae */ /* 0x000fe80008121860 */
        /* <DEDUP_REMOVED lines=23> */
[----:B--2---:R-:W-:Y:S04]  /*13480*/  LDGSTS.E [R0+0x4800], desc[UR32][R248.64], P0 ;  /* 0x04800000f8007fae */ /* 0x004fe80008121860 */
[----:B------:R-:W2:Y:S04]  /*13490*/  LDL.LU.64 R240, [R1+0x1cc0] ;  /* 0x001cc00001f07983 */ /* 0x000ea80000300a00 */
[----:B------:R-:W-:Y:S04]  /*134a0*/  LDGSTS.E [R0+0x4c00], desc[UR32][R246.64], P0 ;  /* 0x04c00000f6007fae */ /* 0x000fe80008121860 */
[----:B------:R-:W4:Y:S04]  /*134b0*/  LDL.64 R248, [R1+0x428] ;  /* 0x0004280001f87983 */ /* 0x000f280000100a00 */
[----:B------:R-:W-:Y:S04]  /*134c0*/  LDGSTS.E [R0+0x5000], desc[UR32][R250.64], P0 ;  /* 0x05000000fa007fae */ /* 0x000fe80008121860 */
[----:B------:R-:W3:Y:S04]  /*134d0*/  LDL.64 R246, [R1+0x448] ;  /* 0x0004480001f67983 */ /* 0x000ee80000100a00 */
[----:B------:R1:W-:Y:S04]  /*134e0*/  STL.64 [R1+0x1b00], R250 ;  /* 0x001b00fa01007387 */ /* 0x0003e80000100a00 */
[----:B------:R-:W-:Y:S04]  /*134f0*/  LDGSTS.E [R0+0x5400], desc[UR32][R8.64], P0 ;  /* 0x0540000008007fae */ /* 0x000fe80008121860 */
[----:B------:R-:W-:Y:S04]  /*13500*/  LDGSTS.E [R0+0x5800], desc[UR32][R10.64], P0 ;  /* 0x058000000a007fae */ /* 0x000fe80008121860 */
[----:B-1----:R-:W2:Y:S04]  /*13510*/  LDL.64 R250, [R1+0x408] ;  /* 0x0004080001fa7983 */ /* 0x002ea80000100a00 */
[----:B------:R1:W-:Y:S04]  /*13520*/  STL.64 [R1+0x1af0], R8 ;  /* 0x001af00801007387 */ /* 0x0003e80000100a00 */
[----:B------:R-:W-:Y:S04]  /*13530*/  LDGSTS.E [R0+0x5c00], desc[UR32][R12.64], P0 ;  /* 0x05c000000c007fae */ /* 0x000fe80008121860 */
[----:B------:R-:W-:Y:S04]  /*13540*/  LDGSTS.E [R0+0x6000], desc[UR32][R14.64], P0 ;  /* 0x060000000e007fae */ /* 0x000fe80008121860 */
[----:B-1----:R-:W4:Y:S04]  /*13550*/  LDL.64 R8, [R1+0x3e8] ;  /* 0x0003e80001087983 */ /* 0x002f280000100a00 */
[----:B------:R1:W-:Y:S04]  /*13560*/  STL.64 [R1+0x1ae8], R10 ;  /* 0x001ae80a01007387 */ /* 0x0003e80000100a00 */
[----:B------:R-:W-:Y:S04]  /*13570*/  LDGSTS.E [R0+0x6400], desc[UR32][R16.64], P0 ;  /* 0x0640000010007fae */ /* 0x000fe80008121860 */
[----:B------:R-:W-:Y:S04]  /*13580*/  LDGSTS.E [R0+0x6800], desc[UR32][R18.64], P0 ;  /* 0x0680000012007fae */ /* 0x000fe80008121860 */
[----:B-1----:R-:W3:Y:S04]  /*13590*/  LDL.64 R10, [R1+0x3c8] ;  /* 0x0003c800010a7983 */ /* 0x002ee80000100a00 */
[----:B------:R-:W-:Y:S04]  /*135a0*/  STL.64 [R1+0x1ad0], R12 ;  /* 0x001ad00c01007387 */ /* 0x000fe80000100a00 */
[----:B------:R-:W-:Y:S04]  /*135b0*/  STL.64 [R1+0x1ab8], R14 ;  /* 0x001ab80e01007387 */ /* 0x000fe80000100a00 */
[----:B------:R-:W-:Y:S04]  /*135c0*/  STL.64 [R1+0x1aa0], R16 ;  /* 0x001aa01001007387 */ /* 0x000fe80000100a00 */
[----:B------:R-:W-:Y:S04]  /*135d0*/  STL.64 [R1+0x1a88], R18 ;  /* 0x001a881201007387 */ /* 0x000fe80000100a00 */
[----:B------:R-:W-:Y:S04]  /*135e0*/  LDGSTS.E [R0+0x6c00], desc[UR32][R26.64], P0 ;  /* 0x06c000001a007fae */ /* 0x000fe80008121860 */
        /* <DEDUP_REMOVED lines=29> */
[----:B------:R1:W-:Y:S04]  /*137c0*/  LDGSTS.E [R0+0xa800], desc[UR32][R146.64], P0 ;  /* 0x0a80000092007fae */ /* 0x0003e80008121860 */
        /* <DEDUP_REMOVED lines=14> */
[----:B------:R1:W-:Y:S04]  /*138b0*/  STL.64 [R1+0x1b58], R202 ;  /* 0x001b58ca01007387 */ /* 0x0003e80000100a00 */
[----:B------:R-:W-:Y:S04]  /*138c0*/  LDGSTS.E [R0+0xc800], desc[UR32][R210.64], P0 ;  /* 0x0c800000d2007fae */ /* 0x000fe80008121860 */
[----:B------:R-:W-:Y:S04]  /*138d0*/  LDGSTS.E [R0+0xcc00], desc[UR32][R218.64], P0 ;  /* 0x0cc00000da007fae */ /* 0x000fe80008121860 */
[----:B-1----:R-:W2:Y:S04]  /*138e0*/  LDL.LU.64 R202, [R1+0x2a8] ;  /* 0x0002a80001ca7983 */ /* 0x002ea80000300a00 */
[----:B------:R-:W-:Y:S04]  /*138f0*/  STL.64 [R1+0x1b60], R210 ;  /* 0x001b60d201007387 */ /* 0x000fe80000100a00 */
        /* <DEDUP_REMOVED lines=10> */
[----:B------:R-:W2:Y:S04]  /*139a0*/  LDL.64 R138, [R1+0x468] ;  /* 0x00046800018a7983 */ /* 0x000ea80000100a00 */
        /* <DEDUP_REMOVED lines=10> */
[----:B---3--:R-:W-:Y:S04]  /*13a50*/  LDGSTS.E [R0+0xe000], desc[UR32][R10.64], P0 ;  /* 0x0e0000000a007fae */ /* 0x008fe80008121860 */
[----:B------:R-:W3:Y:S04]  /*13a60*/  LDL.64 R12, [R1+0x1e8] ;  /* 0x0001e800010c7983 */ /* 0x000ee80000100a00 */
[----:B----4-:R-:W-:Y:S04]  /*13a70*/  LDGSTS.E [R0+0xe400], desc[UR32][R8.64], P0 ;  /* 0x0e40000008007fae */ /* 0x010fe80008121860 */
[----:B------:R-:W4:Y:S04]  /*13a80*/  LDL.64 R10, [R1+0x1c8] ;  /* 0x0001c800010a7983 */ /* 0x000f280000100a00 */
[----:B--2---:R-:W-:Y:S04]  /*13a90*/  LDGSTS.E [R0+0xe800], desc[UR32][R250.64], P0 ;  /* 0x0e800000fa007fae */ /* 0x004fe80008121860 */
[----:B------:R-:W2:Y:S04]  /*13aa0*/  LDL.64 R8, [R1+0x1a8] ;  /* 0x0001a80001087983 */ /* 0x000ea80000100a00 */
[----:B------:R-:W-:Y:S04]  /*13ab0*/  LDGSTS.E [R0+0xec00], desc[UR32][R248.64], P0 ;  /* 0x0ec00000f8007fae */ /* 0x000fe80008121860 */
[----:B------:R-:W2:Y:S01]  /*13ac0*/  LDL.64 R250, [R1+0x188] ;  /* 0x0001880001fa7983 */ /* 0x000ea20000100a00 */
[----:B------:R-:W-:-:S03]  /*13ad0*/  LOP3.LUT R146, R252, 0x20, RZ, 0x3c, !PT ;  /* 0x00000020fc927812 */ /* 0x000fc600078e3cff */
[----:B------:R1:W-:Y:S04]  /*13ae0*/  LDGSTS.E [R0+0xf000], desc[UR32][R246.64], P0 ;  /* 0x0f000000f6007fae */ /* 0x0003e80008121860 */
[----:B------:R-:W2:Y:S04]  /*13af0*/  LDL.64 R248, [R1+0x168] ;  /* 0x0001680001f87983 */ /* 0x000ea80000100a00 */
[----:B------:R-:W2:Y:S04]  /*13b00*/  LDL.LU.64 R226, [R1+0x148] ;  /* 0x0001480001e27983 */ /* 0x000ea80000300a00 */
        /* <DEDUP_REMOVED lines=8> */
[----:B------:R-:W2:Y:S01]  /*13b90*/  LDL.LU.64 R42, [R1+0x3a8] ;  /* 0x0003a800012a7983 */ /* 0x000ea20000300a00 */
[----:B-1----:R-:W-:-:S03]  /*13ba0*/  VIADD R246, R146, UR6 ;  /* 0x0000000692f67c36 */ /* 0x002fc60008000000 */
[----:B------:R1:W-:Y:S04]  /*13bb0*/  STL [R1+0x1a68], R0 ;  /* 0x001a680001007387 */ /* 0x0003e80000100800 */
[----:B------:R-:W-:Y:S04]  /*13bc0*/  STL.64 [R1+0x1c50], R202 ;  /* 0x001c50ca01007387 */ /* 0x000fe80000100a00 */
[----:B------:R-:W-:Y:S04]  /*13bd0*/  LDGSTS.E [R0+0xf400], desc[UR32][R138.64], P0 ;  /* 0x0f4000008a007fae */ /* 0x000fe80008121860 */
[----:B------:R-:W-:Y:S04]  /*13be0*/  LDGSTS.E [R0+0xf800], desc[UR32][R122.64], P0 ;  /* 0x0f8000007a007fae */ /* 0x000fe80008121860 */
[----:B------:R1:W-:Y:S04]  /*13bf0*/  LDGSTS.E [R0+0xfc00], desc[UR32][R98.64], P0 ;  /* 0x0fc0000062007fae */ /* 0x0003e80008121860 */
[----:B------:R-:W-:Y:S04]  /*13c00*/  LDGSTS.E [R246+0x100], desc[UR32][R82.64], P0 ;  /* 0x0010000052f67fae */ /* 0x000fe80008121860 */
        /* <DEDUP_REMOVED lines=9> */
[----:B------:R-:W-:Y:S04]  /*13ca0*/  STL.64 [R1+0x1c30], R234 ;  /* 0x001c30ea01007387 */ /* 0x000fe80000100a00 */
[----:B---3--:R-:W-:Y:S04]  /*13cb0*/  LDGSTS.E [R246+0x2900], desc[UR32][R12.64], P0 ;  /* 0x029000000cf67fae */ /* 0x008fe80008121860 */
[----:B----4-:R-:W-:Y:S04]  /*13cc0*/  LDGSTS.E [R246+0x2d00], desc[UR32][R10.64], P0 ;  /* 0x02d000000af67fae */ /* 0x010fe80008121860 */
[----:B--2---:R-:W-:Y:S04]  /*13cd0*/  LDGSTS.E [R246+0x3100], desc[UR32][R8.64], P0 ;  /* 0x0310000008f67fae */ /* 0x004fe80008121860 */
[----:B------:R-:W2:Y:S04]  /*13ce0*/  LDL.64 R12, [R1+0x3c0] ;  /* 0x0003c000010c7983 */ /* 0x000ea80000100a00 */
[----:B------:R-:W3:Y:S04]  /*13cf0*/  LDL.64 R14, [R1+0x3e0] ;  /* 0x0003e000010e7983 */ /* 0x000ee80000100a00 */
[----:B------:R-:W-:Y:S04]  /*13d00*/  LDGSTS.E [R246+0x3500], desc[UR32][R250.64], P0 ;  /* 0x03500000faf67fae */ /* 0x000fe80008121860 */
[----:B------:R-:W4:Y:S04]  /*13d10*/  LDL.64 R10, [R1+0x400] ;  /* 0x00040000010a7983 */ /* 0x000f280000100a00 */
[----:B------:R-:W-:Y:S04]  /*13d20*/  LDGSTS.E [R246+0x3900], desc[UR32][R248.64], P0 ;  /* 0x03900000f8f67fae */ /* 0x000fe80008121860 */
[----:B------:R-:W4:Y:S04]  /*13d30*/  LDL.64 R250, [R1+0x420] ;  /* 0x0004200001fa7983 */ /* 0x000f280000100a00 */
[----:B------:R-:W-:Y:S04]  /*13d40*/  LDGSTS.E [R246+0x3d00], desc[UR32][R226.64], P0 ;  /* 0x03d00000e2f67fae */ /* 0x000fe80008121860 */
[----:B------:R-:W4:Y:S04]  /*13d50*/  LDL.64 R248, [R1+0x440] ;  /* 0x0004400001f87983 */ /* 0x000f280000100a00 */
[----:B------:R-:W-:Y:S04]  /*13d60*/  LDGSTS.E [R246+0x4100], desc[UR32][R194.64], P0 ;  /* 0x04100000c2f67fae */ /* 0x000fe80008121860 */
[----:B------:R-:W-:Y:S04]  /*13d70*/  LDGSTS.E [R246+0x4500], desc[UR32][R162.64], P0 ;  /* 0x04500000a2f67fae */ /* 0x000fe80008121860 */
[----:B------:R-:W-:Y:S04]  /*13d80*/  LDGSTS.E [R246+0x4900], desc[UR32][R130.64], P0 ;  /* 0x0490000082f67fae */ /* 0x000fe80008121860 */
[----:B------:R-:W-:Y:S04]  /*13d90*/  LDGSTS.E [R246+0x4d00], desc[UR32][R114.64], P0 ;  /* 0x04d0000072f67fae */ /* 0x000fe80008121860 */
[----:B------:R-:W4:Y:S04]  /*13da0*/  LDL.64 R8, [R1+0x460] ;  /* 0x0004600001087983 */ /* 0x000f280000100a00 */
[----:B------:R-:W-:Y:S04]  /*13db0*/  LDGSTS.E [R246+0x5100], desc[UR32][R2.64], P0 ;  /* 0x0510000002f67fae */ /* 0x000fe80008121860 */
        /* <DEDUP_REMOVED lines=27> */
[----:B------:R-:W-:Y:S04]  /*13f70*/  STL.64 [R1+0x1bf8], R36 ;  /* 0x001bf82401007387 */ /* 0x000fe80000100a00 */
[----:B------:R-:W-:Y:S01]  /*13f80*/  LDGSTS.E [R246+0x8d00], desc[UR32][R92.64], P0 ;  /* 0x08d000005cf67fae */ /* 0x000fe20008121860 */
[----:B-1----:R-:W-:Y:S01]  /*13f90*/  LOP3.LUT R0, R252, 0x40, RZ, 0x3c, !PT ;  /* 0x00000040fc007812 */ /* 0x002fe200078e3cff */
[----:B------:R-:W1:Y:S02]  /*13fa0*/  LDC R29, c[0x0][0x230] ;  /* 0x00008c00ff1d7b82 */ /* 0x000e640000000800 */
[----:B------:R-:W-:Y:S04]  /*13fb0*/  STL.64 [R1+0x1c00], R44 ;  /* 0x001c002c01007387 */ /* 0x000fe80000100a00 */
[----:B------:R-:W-:Y:S02]  /*13fc0*/  LDGSTS.E [R246+0x9100], desc[UR32][R100.64], P0 ;  /* 0x0910000064f67fae */ /* 0x000fe40008121860 */
[----:B------:R-:W1:Y:S02]  /*13fd0*/  LDC R28, c[0x0][0x230] ;  /* 0x00008c00ff1c7b82 */ /* 0x000e640000000800 */
        /* <DEDUP_REMOVED lines=35> */
[----:B--2---:R-:W-:Y:S04]  /*14210*/  LDGSTS.E [R246+0xd900], desc[UR32][R12.64], P0 ;  /* 0x0d9000000cf67fae */ /* 0x004fe80008121860 */
[----:B------:R2:W-:Y:S04]  /*14220*/  STL.64 [R1+0x1ca8], R196 ;  /* 0x001ca8c401007387 */ /* 0x0005e80000100a00 */
[----:B---3--:R-:W-:Y:S04]  /*14230*/  LDGSTS.E [R246+0xdd00], desc[UR32][R14.64], P0 ;  /* 0x0dd000000ef67fae */ /* 0x008fe80008121860 */
[----:B------:R-:W3:Y:S04]  /*14240*/  LDL.64 R12, [R1+0x480] ;  /* 0x00048000010c7983 */ /* 0x000ee80000100a00 */
[----:B----4-:R-:W-:Y:S04]  /*14250*/  LDGSTS.E [R246+0xe100], desc[UR32][R10.64], P0 ;  /* 0x0e1000000af67fae */ /* 0x010fe80008121860 */
[----:B------:R-:W-:Y:S04]  /*14260*/  LDGSTS.E [R246+0xe500], desc[UR32][R250.64], P0 ;  /* 0x0e500000faf67fae */ /* 0x000fe80008121860 */
[----:B------:R-:W-:Y:S04]  /*14270*/  LDGSTS.E [R246+0xe900], desc[UR32][R248.64], P0 ;  /* 0x0e900000f8f67fae */ /* 0x000fe80008121860 */
[----:B------:R-:W4:Y:S04]  /*14280*/  LDL.64 R10, [R1+0x4a8] ;  /* 0x0004a800010a7983 */ /* 0x000f280000100a00 */
[----:B------:R-:W2:Y:S04]  /*14290*/  LDL.64 R250, [R1+0x508] ;  /* 0x0005080001fa7983 */ /* 0x000ea80000100a00 */
[----:B------:R-:W2:Y:S04]  /*142a0*/  LDL.64 R248, [R1+0x518] ;  /* 0x0005180001f87983 */ /* 0x000ea80000100a00 */
[----:B-1----:R-:W2:Y:S04]  /*142b0*/  LDL.LU.64 R188, [R1+0x320] ;  /* 0x0003200001bc7983 */ /* 0x002ea80000300a00 */
        /* <DEDUP_REMOVED lines=17> */
[----:B------:R-:W-:Y:S04]  /*143d0*/  LDGSTS.E [R246+0xed00], desc[UR32][R8.64], P0 ;  /* 0x0ed0000008f67fae */ /* 0x000fe80008121860 */
[----:B------:R-:W2:Y:S04]  /*143e0*/  LDL.LU.64 R122, [R1+0xe0] ;  /* 0x0000e000017a7983 */ /* 0x000ea80000300a00 */
[----:B------:R-:W2:Y:S04]  /*143f0*/  LDL.LU.64 R8, [R1+0xc0] ;  /* 0x0000c00001087983 */ /* 0x000ea80000300a00 */
[----:B------:R-:W2:Y:S04]  /*14400*/  LDL.LU.64 R98, [R1+0x340] ;  /* 0x0003400001627983 */ /* 0x000ea80000300a00 */
[----:B------:R-:W2:Y:S04]  /*14410*/  LDL.LU.64 R82, [R1+0x358] ;  /* 0x0003580001527983 */ /* 0x000ea80000300a00 */
[----:B------:R-:W2:Y:S04]  /*14420*/  LDL.LU.64 R66, [R1+0x370] ;  /* 0x0003700001427983 */ /* 0x000ea80000300a00 */
[----:B------:R-:W2:Y:S04]  /*14430*/  LDL.LU.64 R50, [R1+0x388] ;  /* 0x0003880001327983 */ /* 0x000ea80000300a00 */
[----:B------:R-:W2:Y:S04]  /*14440*/  LDL.LU.64 R26, [R1+0x3a0] ;  /* 0x0003a000011a7983 */ /* 0x000ea80000300a00 */
[----:B------:R-:W2:Y:S04]  /*14450*/  LDL.64 R18, [R1+0x3b8] ;  /* 0x0003b80001127983 */ /* 0x000ea80000100a00 */
[----:B------:R-:W2:Y:S04]  /*14460*/  LDL.64 R16, [R1+0x3d8] ;  /* 0x0003d80001107983 */ /* 0x000ea80000100a00 */
[----:B------:R-:W2:Y:S04]  /*14470*/  LDL.64 R14, [R1+0x3f8] ;  /* 0x0003f800010e7983 */ /* 0x000ea80000100a00 */
[----:B---3--:R-:W-:Y:S04]  /*14480*/  LDGSTS.E [R246+0xf100], desc[UR32][R12.64], P0 ;  /* 0x0f1000000cf67fae */ /* 0x008fe80008121860 */
[----:B------:R-:W3:Y:S04]  /*14490*/  LDL.64 R12, [R1+0x418] ;  /* 0x00041800010c7983 */ /* 0x000ee80000100a00 */
[----:B----4-:R-:W-:Y:S04]  /*144a0*/  LDGSTS.E [R246+0xf500], desc[UR32][R10.64], P0 ;  /* 0x0f5000000af67fae */ /* 0x010fe80008121860 */
[----:B--2---:R-:W-:Y:S04]  /*144b0*/  LDGSTS.E [R246+0xf900], desc[UR32][R250.64], P0 ;  /* 0x0f900000faf67fae */ /* 0x004fe80008121860 */
[----:B------:R-:W-:Y:S01]  /*144c0*/  LDGSTS.E [R246+0xfd00], desc[UR32][R248.64], P0 ;  /* 0x0fd00000f8f67fae */ /* 0x000fe20008121860 */
[----:B------:R-:W-:-:S03]  /*144d0*/  VIADD R247, R0, UR6 ;  /* 0x0000000600f77c36 */ /* 0x000fc60008000000 */
[----:B------:R-:W2:Y:S04]  /*144e0*/  LDL.64 R10, [R1+0x458] ;  /* 0x00045800010a7983 */ /* 0x000ea80000100a00 */
[----:B------:R-:W-:Y:S04]  /*144f0*/  LDGSTS.E [R247+0x200], desc[UR32][R188.64], P0 ;  /* 0x00200000bcf77fae */ /* 0x000fe80008121860 */
[----:B------:R-:W4:Y:S04]  /*14500*/  LDL.64 R248, [R1+0x438] ;  /* 0x0004380001f87983 */ /* 0x000f280000100a00 */
        /* <DEDUP_REMOVED lines=50> */
[----:B------:R-:W2:Y:S04]  /*14830*/  LDL.64 R250, [R1+0x478] ;  /* 0x0004780001fa7983 */ /* 0x000ea80000100a00 */
[----:B------:R-:W-:Y:S04]  /*14840*/  LDGSTS.E [R247+0xce00], desc[UR32][R222.64], P0 ;  /* 0x0ce00000def77fae */ /* 0x000fe80008121860 */
[----:B------:R-:W-:Y:S04]  /*14850*/  LDGSTS.E [R247+0xd200], desc[UR32][R230.64], P0 ;  /* 0x0d200000e6f77fae */ /* 0x000fe80008121860 */
[----:B------:R-:W-:Y:S04]  /*14860*/  LDGSTS.E [R247+0xd600], desc[UR32][R238.64], P0 ;  /* 0x0d600000eef77fae */ /* 0x000fe80008121860 */
[----:B------:R-:W-:Y:S04]  /*14870*/  LDGSTS.E [R247+0xda00], desc[UR32][R18.64], P0 ;  /* 0x0da0000012f77fae */ /* 0x000fe80008121860 */
[----:B------:R-:W-:Y:S04]  /*14880*/  LDGSTS.E [R247+0xde00], desc[UR32][R16.64], P0 ;  /* 0x0de0000010f77fae */ /* 0x000fe80008121860 */
[----:B------:R-:W-:Y:S04]  /*14890*/  STL [R1+0x1a04], R246 ;  /* 0x001a04f601007387 */ /* 0x000fe80000100800 */
[----:B------:R-:W-:Y:S04]  /*148a0*/  LDGSTS.E [R247+0xe200], desc[UR32][R14.64], P0 ;  /* 0x0e2000000ef77fae */ /* 0x000fe80008121860 */
[----:B------:R-:W2:Y:S04]  /*148b0*/  LDL.64 R234, [R1+0x4a0] ;  /* 0x0004a00001ea7983 */ /* 0x000ea80000100a00 */
[----:B------:R-:W2:Y:S04]  /*148c0*/  LDL.64 R202, [R1+0x500] ;  /* 0x0005000001ca7983 */ /* 0x000ea80000100a00 */
[----:B---3--:R-:W-:Y:S04]  /*148d0*/  LDGSTS.E [R247+0xe600], desc[UR32][R12.64], P0 ;  /* 0x0e6000000cf77fae */ /* 0x008fe80008121860 */
[----:B----4-:R-:W-:Y:S01]  /*148e0*/  LDGSTS.E [R247+0xea00], desc[UR32][R248.64], P0 ;  /* 0x0ea00000f8f77fae */ /* 0x010fe20008121860 */
[----:B------:R-:W-:-:S03]  /*148f0*/  LOP3.LUT R0, R252, 0x60, RZ, 0x3c, !PT ;  /* 0x00000060fc007812 */ /* 0x000fc600078e3cff */
[----:B--2---:R-:W-:Y:S04]  /*14900*/  LDGSTS.E [R247+0xee00], desc[UR32][R10.64], P0 ;  /* 0x0ee000000af77fae */ /* 0x004fe80008121860 */
[----:B------:R-:W2:Y:S04]  /*14910*/  LDL.64 R248, [R1+0x4e8] ;  /* 0x0004e80001f87983 */ /* 0x000ea80000100a00 */
[----:B------:R-:W3:Y:S04]  /*14920*/  LDL.LU.64 R92, [R1+0x318] ;  /* 0x00031800015c7983 */ /* 0x000ee80000300a00 */
[----:B------:R-:W4:Y:S04]  /*14930*/  LDL.LU.64 R114, [R1+0x2f8] ;  /* 0x0002f80001727983 */ /* 0x000f280000300a00 */
        /* <DEDUP_REMOVED lines=14> */
[----:B------:R-:W4:Y:S01]  /*14a20*/  LDL.LU.64 R146, [R1+0xf8] ;  /* 0x0000f80001927983 */ /* 0x000f220000300a00 */
[----:B------:R-:W-:-:S03]  /*14a30*/  VIADD R252, R0, UR6 ;  /* 0x0000000600fc7c36 */ /* 0x000fc60008000000 */
[----:B------:R-:W-:Y:S04]  /*14a40*/  LDGSTS.E [R247+0xf200], desc[UR32][R250.64], P0 ;  /* 0x0f200000faf77fae */ /* 0x000fe80008121860 */
[----:B------:R-:W4:Y:S04]  /*14a50*/  LDL.LU.64 R250, [R1+0xd8] ;  /* 0x0000d80001fa7983 */ /* 0x000f280000300a00 */
[----:B------:R-:W4:Y:S04]  /*14a60*/  LDL.LU.64 R10, [R1+0xb8] ;  /* 0x0000b800010a7983 */ /* 0x000f280000300a00 */
[----:B------:R-:W4:Y:S04]  /*14a70*/  LDL.LU.64 R12, [R1+0x338] ;  /* 0x00033800010c7983 */ /* 0x000f280000300a00 */
[----:B------:R-:W4:Y:S04]  /*14a80*/  LDL.LU.64 R14, [R1+0x350] ;  /* 0x00035000010e7983 */ /* 0x000f280000300a00 */
[----:B------:R-:W4:Y:S04]  /*14a90*/  LDL.LU.64 R16, [R1+0x368] ;  /* 0x0003680001107983 */ /* 0x000f280000300a00 */
[----:B------:R-:W4:Y:S04]  /*14aa0*/  LDL.LU.64 R18, [R1+0x380] ;  /* 0x0003800001127983 */ /* 0x000f280000300a00 */
[----:B------:R-:W-:Y:S04]  /*14ab0*/  LDGSTS.E [R247+0xf600], desc[UR32][R234.64], P0 ;  /* 0x0f600000eaf77fae */ /* 0x000fe80008121860 */
[----:B------:R-:W4:Y:S04]  /*14ac0*/  LDL.LU.64 R34, [R1+0x398] ;  /* 0x0003980001227983 */ /* 0x000f280000300a00 */
[----:B------:R-:W-:Y:S04]  /*14ad0*/  LDGSTS.E [R247+0xfa00], desc[UR32][R202.64], P0 ;  /* 0x0fa00000caf77fae */ /* 0x000fe80008121860 */
[----:B------:R-:W4:Y:S04]  /*14ae0*/  LDL.LU R0, [R1+0x6a8] ;  /* 0x0006a80001007983 */ /* 0x000f280000300800 */
[----:B------:R-:W4:Y:S04]  /*14af0*/  LDL.64 R196, [R1+0x3d0] ;  /* 0x0003d00001c47983 */ /* 0x000f280000100a00 */
        /* <DEDUP_REMOVED lines=8> */
[----:B--2---:R-:W-:Y:S04]  /*14b80*/  LDGSTS.E [R247+0xfe00], desc[UR32][R248.64], P0 ;  /* 0x0fe00000f8f77fae */ /* 0x004fe80008121860 */
[----:B---3--:R-:W-:Y:S04]  /*14b90*/  LDGSTS.E [R252+0x300], desc[UR32][R92.64], P0 ;  /* 0x003000005cfc7fae */ /* 0x008fe80008121860 */
[----:B----4-:R-:W-:Y:S04]  /*14ba0*/  LDGSTS.E [R252+0x700], desc[UR32][R114.64], P0 ;  /* 0x0070000072fc7fae */ /* 0x010fe80008121860 */
[----:B------:R-:W2:Y:S04]  /*14bb0*/  LDL.64 R248, [R1+0x3b0] ;  /* 0x0003b00001f87983 */ /* 0x000ea80000100a00 */
[----:B------:R-:W3:Y:S04]  /*14bc0*/  LDL.LU R203, [R1+0x530] ;  /* 0x0005300001cb7983 */ /* 0x000ee80000300800 */
[----:B------:R1:W-:Y:S04]  /*14bd0*/  STL [R1+0x1a08], R247 ;  /* 0x001a08f701007387 */ /* 0x0003e80000100800 */
[----:B------:R-:W-:Y:S04]  /*14be0*/  LDGSTS.E [R252+0xb00], desc[UR32][R140.64], P0 ;  /* 0x00b000008cfc7fae */ /* 0x000fe80008121860 */
[----:B------:R-:W-:Y:S04]  /*14bf0*/  LDGSTS.E [R252+0xf00], desc[UR32][R116.64], P0 ;  /* 0x00f0000074fc7fae */ /* 0x000fe80008121860 */
[----:B-1----:R-:W4:Y:S04]  /*14c00*/  LDL.LU.64 R246, [R1+0x278] ;  /* 0x0002780001f67983 */ /* 0x002f280000300a00 */
[----:B------:R-:W-:Y:S04]  /*14c10*/  LDGSTS.E [R252+0x1300], desc[UR32][R108.64], P0 ;  /* 0x013000006cfc7fae */ /* 0x000fe80008121860 */
[----:B----4-:R-:W-:Y:S04]  /*14c20*/  LDGSTS.E [R252+0x1700], desc[UR32][R246.64], P0 ;  /* 0x01700000f6fc7fae */ /* 0x010fe80008121860 */
        /* <DEDUP_REMOVED lines=48> */
[----:B--2---:R-:W-:Y:S04]  /*14f30*/  LDGSTS.E [R252+0xdb00], desc[UR32][R248.64], P0 ;  /* 0x0db00000f8fc7fae */ /* 0x004fe80008121860 */
[----:B------:R-:W-:Y:S04]  /*14f40*/  LDGSTS.E [R252+0xdf00], desc[UR32][R196.64], P0 ;  /* 0x0df00000c4fc7fae */ /* 0x000fe80008121860 */
[----:B------:R1:W-:Y:S04]  /*14f50*/  LDGSTS.E [R252+0xe300], desc[UR32][R180.64], P0 ;  /* 0x0e300000b4fc7fae */ /* 0x0003e80008121860 */
[----:B------:R-:W2:Y:S04]  /*14f60*/  LDL.LU.64 R248, [R1+0x1cb8] ;  /* 0x001cb80001f87983 */ /* 0x000ea80000300a00 */
[----:B------:R-:W-:Y:S04]  /*14f70*/  LDGSTS.E [R252+0xe700], desc[UR32][R172.64], P0 ;  /* 0x0e700000acfc7fae */ /* 0x000fe80008121860 */
[----:B------:R-:W-:Y:S04]  /*14f80*/  LDGSTS.E [R252+0xeb00], desc[UR32][R164.64], P0 ;  /* 0x0eb00000a4fc7fae */ /* 0x000fe80008121860 */
[----:B------:R-:W-:Y:S04]  /*14f90*/  LDGSTS.E [R252+0xef00], desc[UR32][R156.64], P0 ;  /* 0x0ef000009cfc7fae */ /* 0x000fe80008121860 */
[----:B------:R-:W-:Y:S04]  /*14fa0*/  LDGSTS.E [R252+0xf300], desc[UR32][R132.64], P0 ;  /* 0x0f30000084fc7fae */ /* 0x000fe80008121860 */
[----:B------:R-:W-:Y:S04]  /*14fb0*/  LDGSTS.E [R252+0xf700], desc[UR32][R52.64], P0 ;  /* 0x0f70000034fc7fae */ /* 0x000fe80008121860 */
[----:B------:R4:W-:Y:S04]  /*14fc0*/  LDGSTS.E [R252+0xfb00], desc[UR32][R44.64], P0 ;  /* 0x0fb000002cfc7fae */ /* 0x0009e80008121860 */
[----:B------:R-:W-:Y:S04]  /*14fd0*/  LDGSTS.E [R252+0xff00], desc[UR32][R234.64], P0 ;  /* 0x0ff00000eafc7fae */ /* 0x000fe80008121860 */
[----:B------:R-:W0:Y:S01]  /*14fe0*/  LDGDEPBAR ;  /* 0x00000000000079af */ /* 0x000e220000000000 */
[----:B------:R-:W-:Y:S06]  /*14ff0*/  BAR.SYNC.DEFER_BLOCKING 0x0 ;  /* 0x0000000000007b1d */ /* 0x000fec0000010000 */
[----:B------:R-:W4:Y:S04]  /*15000*/  LDL.LU.64 R172, [R1+0xa0] ;  /* 0x0000a00001ac7983 */ /* 0x000f280000300a00 */
[----:B------:R-:W4:Y:S04]  /*15010*/  LDL.LU.64 R164, [R1+0x88] ;  /* 0x0000880001a47983 */ /* 0x000f280000300a00 */
[----:B------:R-:W4:Y:S04]  /*15020*/  LDL.LU.64 R44, [R1+0x70] ;  /* 0x00007000012c7983 */ /* 0x000f280000300a00 */
[----:B------:R-:W4:Y:S04]  /*15030*/  LDL.LU.64 R156, [R1+0x58] ;  /* 0x00005800019c7983 */ /* 0x000f280000300a00 */
[----:B------:R-:W4:Y:S04]  /*15040*/  LDL.LU.64 R132, [R1+0x40] ;  /* 0x0000400001847983 */ /* 0x000f280000300a00 */
[----:B------:R-:W-:Y:S04]  /*15050*/  STL [R1+0x1a0c], R252 ;  /* 0x001a0cfc01007387 */ /* 0x000fe80000100800 */
[----:B--2---:R2:W-:Y:S01]  /*15060*/  STL [R1+0x12b0], R248 ;  /* 0x0012b0f801007387 */ /* 0x0045e20000100800 */
[----:B-1----:R-:W-:-:S03]  /*15070*/  IMAD.MOV.U32 R180, RZ, RZ, R249 ;  /* 0x000000ffffb47224 */ /* 0x002fc600078e00f9 */
[----:B------:R-:W-:Y:S01]  /*15080*/  @!PT LDS RZ, [RZ] ;  /* 0x00000000fffff984 */ /* 0x000fe20000000800 */
[----:B------:R-:W-:Y:S01]  /*15090*/  @!PT LDS RZ, [RZ] ;  /* 0x00000000fffff984 */ /* 0x000fe20000000800 */
[----:B------:R-:W-:Y:S01]  /*150a0*/  @!PT LDS RZ, [RZ] ;  /* 0x00000000fffff984 */ /* 0x000fe20000000800 */
[----:B---3--:R-:W-:Y:S04]  /*150b0*/  LDGSTS.E [R203+0x22000], desc[UR32][R248.64], !P6 ;  /* 0x22000000f8cb7fae */ /* 0x008fe8000f121860 */
[----:B------:R-:W3:Y:S04]  /*150c0*/  LDL.LU.64 R52, [R1+0x28] ;  /* 0x0000280001347983 */ /* 0x000ee80000300a00 */
[----:B--2---:R-:W2:Y:S04]  /*150d0*/  LDL.LU.64 R248, [R1+0x1cb0] ;  /* 0x001cb00001f87983 */ /* 0x004ea80000300a00 */
[----:B------:R-:W2:Y:S01]  /*150e0*/  LDL.LU.64 R234, [R1+0x10] ;  /* 0x0000100001ea7983 */ /* 0x000ea20000300a00 */
[----:B------:R-:W-:-:S03]  /*150f0*/  VIADD R29, R29, 0xffffffdb ;  /* 0xffffffdb1d1d7836 */ /* 0x000fc60000000000 */
[----:B------:R1:W-:Y:S02]  /*15100*/  STL [R1+0x12ac], R180 ;  /* 0x0012acb401007387 */ /* 0x0003e40000100800 */
[----:B------:R-:W-:Y:S02]  /*15110*/  ISETP.GE.U32.AND P0, PT, R29, 0x7fffffbc, PT ;  /* 0x7fffffbc1d00780c */ /* 0x000fe40003f06070 */
[----:B------:R-:W4:Y:S08]  /*15120*/  LDC R29, c[0x0][0x230] ;  /* 0x00008c00ff1d7b82 */ /* 0x000f300000000800 */
[----:B-1----:R-:W1:Y:S01]  /*15130*/  LDC R180, c[0x0][0x230] ;  /* 0x00008c00ffb47b82 */ /* 0x002e620000000800 */
[----:B------:R-:W-:-:S05]  /*15140*/  VIADD R28, R28, 0xffffffd7 ;  /* 0xffffffd71c1c7836 */ /* 0x000fca0000000000 */
[----:B------:R-:W-:Y:S02]  /*15150*/  ISETP.GE.U32.AND P1, PT, R28, 0x7fffffb8, PT ;  /* 0x7fffffb81c00780c */ /* 0x000fe40003f26070 */
[----:B------:R-:W1:Y:S01]  /*15160*/  LDC R28, c[0x0][0x230] ;  /* 0x00008c00ff1c7b82 */ /* 0x000e620000000800 */
[----:B----4-:R-:W-:Y:S02]  /*15170*/  VIADD R29, R29, 0xffffffcf ;  /* 0xffffffcf1d1d7836 */ /* 0x010fe40000000000 */
[----:B-1----:R-:W-:-:S05]  /*15180*/  VIADD R180, R180, 0xffffffd3 ;  /* 0xffffffd3b4b47836 */ /* 0x002fca0000000000 */
[----:B------:R-:W-:Y:S02]  /*15190*/  ISETP.GE.U32.AND P2, PT, R180, 0x7fffffb4, PT ;  /* 0x7fffffb4b400780c */ /* 0x000fe40003f46070 */
[----:B------:R-:W1:Y:S01]  /*151a0*/  LDC R180, c[0x0][0x230] ;  /* 0x00008c00ffb47b82 */ /* 0x000e620000000800 */
[----:B------:R-:W-:-:S07]  /*151b0*/  ISETP.GE.U32.AND P3, PT, R29, 0x7fffffb0, PT ;  /* 0x7fffffb01d00780c */ /* 0x000fce0003f66070 */
[----:B------:R-:W4:Y:S01]  /*151c0*/  LDC R29, c[0x0][0x230] ;  /* 0x00008c00ff1d7b82 */ /* 0x000f220000000800 */
[----:B------:R-:W-:-:S05]  /*151d0*/  VIADD R28, R28, 0xffffffcb ;  /* 0xffffffcb1c1c7836 */ /* 0x000fca0000000000 */
[----:B------:R-:W-:Y:S02]  /*151e0*/  ISETP.GE.U32.AND P4, PT, R28, 0x7fffffac, PT ;  /* 0x7fffffac1c00780c */ /* 0x000fe40003f86070 */
[----:B------:R-:W4:Y:S01]  /*151f0*/  LDC R28, c[0x0][0x230] ;  /* 0x00008c00ff1c7b82 */ /* 0x000f220000000800 */
[----:B-1----:R-:W-:Y:S02]  /*15200*/  VIADD R180, R180, 0xffffffc7 ;  /* 0xffffffc7b4b47836 */ /* 0x002fe40000000000 */
[----:B------:R-:W-:-:S03]  /*15210*/  IMAD.WIDE R44, R0, 0x4, R44 ;  /* 0x00000004002c7825 */ /* 0x000fc600078e022c */
[----:B------:R-:W-:Y:S01]  /*15220*/  ISETP.GE.U32.AND P5, PT, R180, 0x7fffffa8, PT ;  /* 0x7fffffa8b400780c */ /* 0x000fe20003fa6070 */
[----:B------:R-:W-:-:S04]  /*15230*/  IMAD.WIDE R180, R0, 0x4, R172 ;  /* 0x0000000400b47825 */ /* 0x000fc800078e02ac */
[----:B----4-:R-:W-:Y:S02]  /*15240*/  VIADD R29, R29, 0xffffffc3 ;  /* 0xffffffc31d1d7836 */ /* 0x010fe40000000000 */
[C---:B------:R-:W-:Y:S01]  /*15250*/  IMAD.WIDE R172, R0.reuse, 0x4, R164 ;  /* 0x0000000400ac7825 */ /* 0x040fe200078e02a4 */
[----:B------:R1:W-:Y:S02]  /*15260*/  STL.64 [R1+0x5f0], R180 ;  /* 0x0005f0b401007387 */ /* 0x0003e40000100a00 */
[----:B------:R-:W-:Y:S01]  /*15270*/  ISETP.GE.U32.AND P6, PT, R29, 0x7fffffa4, PT ;  /* 0x7fffffa41d00780c */ /* 0x000fe20003fc6070 */
[C---:B------:R-:W-:Y:S01]  /*15280*/  IMAD.WIDE R164, R0.reuse, 0x4, R156 ;  /* 0x0000000400a47825 */ /* 0x040fe200078e029c */
[----:B------:R-:W-:Y:S03]  /*15290*/  STL.64 [R1+0x5f8], R172 ;  /* 0x0005f8ac01007387 */ /* 0x000fe60000100a00 */
[----:B------:R-:W-:Y:S01]  /*152a0*/  IMAD.WIDE R156, R0, 0x4, R132 ;  /* 0x00000004009c7825 */ /* 0x000fe200078e0284 */
[----:B------:R4:W-:Y:S04]  /*152b0*/  STL.64 [R1+0x600], R44 ;  /* 0x0006002c01007387 */ /* 0x0009e80000100a00 */
[----:B------:R4:W-:Y:S04]  /*152c0*/  STL.64 [R1+0x608], R164 ;  /* 0x000608a401007387 */ /* 0x0009e80000100a00 */
[----:B------:R1:W-:Y:S04]  /*152d0*/  LDGSTS.E [R203+0x22400], desc[UR32][R180.64], !P0 ;  /* 0x22400000b4cb7fae */ /* 0x0003e8000c121860 */
[----:B------:R-:W-:Y:S01]  /*152e0*/  STL.64 [R1+0x610], R156 ;  /* 0x0006109c01007387 */ /* 0x000fe20000100a00 */
[----:B------:R-:W-:-:S03]  /*152f0*/  VIADD R28, R28, 0xffffffde ;  /* 0xffffffde1c1c7836 */ /* 0x000fc60000000000 */
[----:B------:R-:W-:Y:S04]  /*15300*/  LDGSTS.E [R203+0x22800], desc[UR32][R172.64], !P1 ;  /* 0x22800000accb7fae */ /* 0x000fe8000c921860 */
[----:B------:R-:W-:Y:S01]  /*15310*/  LDGSTS.E [R203+0x22c00], desc[UR32][R44.64], !P2 ;  /* 0x22c000002ccb7fae */ /* 0x000fe2000d121860 */
[----:B-1----:R-:W1:Y:S03]  /*15320*/  LDC R181, c[0x0][0x230] ;  /* 0x00008c00ffb57b82 */ /* 0x002e660000000800 */
[----:B------:R-:W-:Y:S04]  /*15330*/  LDGSTS.E [R203+0x23000], desc[UR32][R164.64], !P3 ;  /* 0x23000000a4cb7fae */ /* 0x000fe8000d921860 */
[----:B------:R-:W-:Y:S01]  /*15340*/  LDGSTS.E [R203+0x23400], desc[UR32][R156.64], !P4 ;  /* 0x234000009ccb7fae */ /* 0x000fe2000e121860 */
[----:B------:R-:W1:Y:S01]  /*15350*/  LDC R180, c[0x0][0x230] ;  /* 0x00008c00ffb47b82 */ /* 0x000e620000000800 */
[----:B---3--:R-:W-:-:S05]  /*15360*/  IMAD.WIDE R132, R0, 0x4, R52 ;  /* 0x0000000400847825 */ /* 0x008fca00078e0234 */
[----:B------:R-:W-:Y:S04]  /*15370*/  STL.64 [R1+0x618], R132 ;  /* 0x0006188401007387 */ /* 0x000fe80000100a00 */
[----:B------:R-:W-:Y:S01]  /*15380*/  LDGSTS.E [R203+0x23800], desc[UR32][R132.64], !P5 ;  /* 0x2380000084cb7fae */ /* 0x000fe2000e921860 */
[----:B--2---:R-:W-:-:S05]  /*15390*/  IMAD.WIDE R52, R0, 0x4, R234 ;  /* 0x0000000400347825 */ /* 0x004fca00078e02ea */
[----:B------:R2:W-:Y:S04]  /*153a0*/  STL.64 [R1+0x620], R52 ;  /* 0x0006203401007387 */ /* 0x0005e80000100a00 */
[----:B----4-:R-:W3:Y:S04]  /*153b0*/  LDL.LU.64 R44, [R1+0xb0] ;  /* 0x0000b000012c7983 */ /* 0x010ee80000300a00 */
[----:B------:R2:W-:Y:S01]  /*153c0*/  LDGSTS.E [R203+0x23c00], desc[UR32][R52.64], !P6 ;  /* 0x23c0000034cb7fae */ /* 0x0005e2000f121860 */
[----:B------:R-:W-:-:S03]  /*153d0*/  ISETP.GE.U32.AND P6, PT, R28, 0x7fffffbf, PT ;  /* 0x7fffffbf1c00780c */ /* 0x000fc60003fc6070 */
[----:B------:R-:W4:Y:S04]  /*153e0*/  LDL.LU.64 R172, [R1+0x98] ;  /* 0x0000980001ac7983 */ /* 0x000f280000300a00 */
[----:B------:R-:W4:Y:S04]  /*153f0*/  LDL.LU.64 R164, [R1+0x80] ;  /* 0x0000800001a47983 */ /* 0x000f280000300a00 */
[----:B------:R-:W4:Y:S01]  /*15400*/  LDL.LU.64 R28, [R1+0x68] ;  /* 0x00006800011c7983 */ /* 0x000f220000300a00 */
[----:B-1----:R-:W-:Y:S01]  /*15410*/  VIADD R181, R181, 0xffffffda ;  /* 0xffffffdab5b57836 */ /* 0x002fe20000000000 */
[----:B--2---:R-:W1:Y:S02]  /*15420*/  LDC R53, c[0x0][0x230] ;  /* 0x00008c00ff357b82 */ /* 0x004e640000000800 */
[----:B------:R-:W2:Y:S04]  /*15430*/  LDL.LU.64 R156, [R1+0x50] ;  /* 0x00005000019c7983 */ /* 0x000ea80000300a00 */
[----:B------:R-:W2:Y:S01]  /*15440*/  LDL.LU.64 R132, [R1+0x38] ;  /* 0x0000380001847983 */ /* 0x000ea20000300a00 */
[----:B------:R-:W-:Y:S01]  /*15450*/  VIADD R180, R180, 0xffffffd6 ;  /* 0xffffffd6b4b47836 */ /* 0x000fe20000000000 */
[----:B------:R-:W1:Y:S02]  /*15460*/  LDC R52, c[0x0][0x230] ;  /* 0x00008c00ff347b82 */ /* 0x000e640000000800 */
[----:B------:R-:W2:Y:S04]  /*15470*/  LDL.LU.64 R234, [R1+0x20] ;  /* 0x0000200001ea7983 */ /* 0x000ea80000300a00 */
[----:B------:R-:W2:Y:S01]  /*15480*/  LDL.LU.64 R202, [R1+0x8] ;  /* 0x0000080001ca7983 */ /* 0x000ea20000300a00 */
[----:B------:R-:W-:-:S02]  /*15490*/  ISETP.GE.U32.AND P5, PT, R181, 0x7fffffbb, PT ;  /* 0x7fffffbbb500780c */ /* 0x000fc40003fa6070 */
[----:B------:R-:W-:Y:S01]  /*154a0*/  ISETP.GE.U32.AND P4, PT, R180, 0x7fffffb7, PT ;  /* 0x7fffffb7b400780c */ /* 0x000fe20003f86070 */
[----:B------:R-:W1:Y:S08]  /*154b0*/  LDC R181, c[0x0][0x230] ;  /* 0x00008c00ffb57b82 */ /* 0x000e700000000800 */
[----:B------:R-:W1:Y:S02]  /*154c0*/  LDC R180, c[0x0][0x230] ;  /* 0x00008c00ffb47b82 */ /* 0x000e640000000800 */
[----:B-1----:R-:W-:-:S05]  /*154d0*/  VIADD R53, R53, 0xffffffd2 ;  /* 0xffffffd235357836 */ /* 0x002fca0000000000 */
[----:B------:R-:W-:Y:S02]  /*154e0*/  ISETP.GE.U32.AND P3, PT, R53, 0x7fffffb3, PT ;  /* 0x7fffffb33500780c */ /* 0x000fe40003f66070 */
[----:B------:R-:W1:Y:S01]  /*154f0*/  LDC R53, c[0x0][0x230] ;  /* 0x00008c00ff357b82 */ /* 0x000e620000000800 */
[----:B------:R-:W-:Y:S02]  /*15500*/  VIADD R181, R181, 0xffffffca ;  /* 0xffffffcab5b57836 */ /* 0x000fe40000000000 */
[----:B------:R-:W-:-:S03]  /*15510*/  VIADD R180, R180, 0xffffffc6 ;  /* 0xffffffc6b4b47836 */ /* 0x000fc60000000000 */
[----:B------:R-:W-:Y:S02]  /*15520*/  ISETP.GE.U32.AND P1, PT, R181, 0x7fffffab, PT ;  /* 0x7fffffabb500780c */ /* 0x000fe40003f26070 */
[----:B------:R-:W-:Y:S01]  /*15530*/  ISETP.GE.U32.AND P0, PT, R180, 0x7fffffa7, PT ;  /* 0x7fffffa7b400780c */ /* 0x000fe20003f06070 */
[----:B------:R-:W-:-:S05]  /*15540*/  VIADD R52, R52, 0xffffffce ;  /* 0xffffffce34347836 */ /* 0x000fca0000000000 */
[----:B------:R-:W-:Y:S02]  /*15550*/  ISETP.GE.U32.AND P2, PT, R52, 0x7fffffaf, PT ;  /* 0x7fffffaf3400780c */ /* 0x000fe40003f46070 */
[----:B------:R-:W1:Y:S02]  /*15560*/  LDC R52, c[0x0][0x230] ;  /* 0x00008c00ff347b82 */ /* 0x000e640000000800 */
[----:B-1----:R-:W-:Y:S02]  /*15570*/  VIADD R53, R53, 0xffffffc2 ;  /* 0xffffffc235357836 */ /* 0x002fe40000000000 */
[----:B------:R-:W-:Y:S02]  /*15580*/  VIADD R52, R52, 0xffffffdd ;  /* 0xffffffdd34347836 */ /* 0x000fe40000000000 */
[C---:B---3--:R-:W-:Y:S02]  /*15590*/  IMAD.WIDE R180, R0.reuse, 0x4, R44 ;  /* 0x0000000400b47825 */ /* 0x048fe400078e022c */
[----:B------:R-:W1:Y:S03]  /*155a0*/  LDC R45, c[0x0][0x230] ;  /* 0x00008c00ff2d7b82 */ /* 0x000e660000000800 */
[----:B------:R3:W-:Y:S01]  /*155b0*/  STL.64 [R1+0x628], R180 ;  /* 0x000628b401007387 */ /* 0x0007e20000100a00 */
[----:B----4-:R-:W-:-:S03]  /*155c0*/  IMAD.WIDE R196, R0, 0x4, R172 ;  /* 0x0000000400c47825 */ /* 0x010fc600078e02ac */
[----:B------:R3:W-:Y:S01]  /*155d0*/  LDGSTS.E [R248+0x22100], desc[UR32][R180.64], !P6 ;  /* 0x22100000b4f87fae */ /* 0x0007e2000f121860 */
[----:B------:R-:W4:Y:S03]  /*155e0*/  LDC R44, c[0x0][0x230] ;  /* 0x00008c00ff2c7b82 */ /* 0x000f260000000800 */
[----:B------:R2:W-:Y:S01]  /*155f0*/  STL.64 [R1+0x630], R196 ;  /* 0x000630c401007387 */ /* 0x0005e20000100a00 */
[----:B------:R-:W-:-:S03]  /*15600*/  IMAD.WIDE R28, R0, 0x4, R28 ;  /* 0x00000004001c7825 */ /* 0x000fc600078e021c */
[----:B------:R2:W-:Y:S01]  /*15610*/  LDGSTS.E [R248+0x22500], desc[UR32][R196.64], !P5 ;  /* 0x22500000c4f87fae */ /* 0x0005e2000e921860 */
[----:B---3--:R-:W-:-:S04]  /*15620*/  IMAD.WIDE R180, R0, 0x4, R164 ;  /* 0x0000000400b47825 */ /* 0x008fc800078e02a4 */
[C---:B--2---:R-:W-:Y:S01]  /*15630*/  IMAD.WIDE R172, R0.reuse, 0x4, R156 ;  /* 0x0000000400ac7825 */ /* 0x044fe200078e029c */
[----:B------:R2:W-:Y:S03]  /*15640*/  STL.64 [R1+0x638], R180 ;  /* 0x000638b401007387 */ /* 0x0005e60000100a00 */
[C---:B------:R-:W-:Y:S01]  /*15650*/  IMAD.WIDE R164, R0.reuse, 0x4, R132 ;  /* 0x0000000400a47825 */ /* 0x040fe200078e0284 */
[----:B------:R3:W-:Y:S01]  /*15660*/  STL.64 [R1+0x640], R28 ;  /* 0x0006401c01007387 */ /* 0x0007e20000100a00 */
[----:B------:R-:W-:Y:S01]  /*15670*/  ISETP.GE.U32.AND P6, PT, R53, 0x7fffffa3, PT ;  /* 0x7fffffa33500780c */ /* 0x000fe20003fc6070 */
[----:B------:R-:W4:Y:S01]  /*15680*/  LDC R196, c[0x0][0x230] ;  /* 0x00008c00ffc47b82 */ /* 0x000f220000000800 */
[C---:B------:R-:W-:Y:S01]  /*15690*/  IMAD.WIDE R156, R0.reuse, 0x4, R234 ;  /* 0x00000004009c7825 */ /* 0x040fe200078e02ea */
[----:B------:R1:W-:Y:S03]  /*156a0*/  STL.64 [R1+0x648], R172 ;  /* 0x000648ac01007387 */ /* 0x0003e60000100a00 */
[----:B------:R-:W-:Y:S01]  /*156b0*/  IMAD.WIDE R132, R0, 0x4, R202 ;  /* 0x0000000400847825 */ /* 0x000fe200078e02ca */
[----:B------:R1:W-:Y:S04]  /*156c0*/  STL.64 [R1+0x650], R164 ;  /* 0x000650a401007387 */ /* 0x0003e80000100a00 */
[----:B------:R2:W-:Y:S04]  /*156d0*/  LDGSTS.E [R248+0x22900], desc[UR32][R180.64], !P4 ;  /* 0x22900000b4f87fae */ /* 0x0005e8000e121860 */
[----:B------:R4:W-:Y:S04]  /*156e0*/  STL.64 [R1+0x658], R156 ;  /* 0x0006589c01007387 */ /* 0x0009e80000100a00 */
[----:B------:R-:W-:Y:S04]  /*156f0*/  LDGSTS.E [R248+0x22d00], desc[UR32][R28.64], !P3 ;  /* 0x22d000001cf87fae */ /* 0x000fe8000d921860 */
[----:B------:R4:W-:Y:S01]  /*15700*/  STL.64 [R1+0x660], R132 ;  /* 0x0006608401007387 */ /* 0x0009e20000100a00 */
[----:B--2---:R-:W2:Y:S03]  /*15710*/  LDC R180, c[0x0][0x230] ;  /* 0x00008c00ffb47b82 */ /* 0x004ea60000000800 */
[----:B------:R-:W-:Y:S04]  /*15720*/  LDGSTS.E [R248+0x23100], desc[UR32][R172.64], !P2 ;  /* 0x23100000acf87fae */ /* 0x000fe8000d121860 */
[----:B---3--:R-:W3:Y:S04]  /*15730*/  LDL.LU.64 R28, [R1+0xa8] ;  /* 0x0000a800011c7983 */ /* 0x008ee80000300a00 */
[----:B------:R-:W-:Y:S04]  /*15740*/  LDGSTS.E [R248+0x23500], desc[UR32][R164.64], !P1 ;  /* 0x23500000a4f87fae */ /* 0x000fe8000c921860 */
[----:B-1----:R-:W3:Y:S04]  /*15750*/  LDL.LU.64 R172, [R1+0x90] ;  /* 0x0000900001ac7983 */ /* 0x002ee80000300a00 */
[----:B------:R-:W3:Y:S04]  /*15760*/  LDL.LU.64 R234, [R1+0x78] ;  /* 0x0000780001ea7983 */ /* 0x000ee80000300a00 */
[----:B------:R-:W3:Y:S04]  /*15770*/  LDL.LU.64 R202, [R1+0x60] ;  /* 0x0000600001ca7983 */ /* 0x000ee80000300a00 */
[----:B------:R-:W3:Y:S04]  /*15780*/  LDL.LU.64 R164, [R1+0x48] ;  /* 0x0000480001a47983 */ /* 0x000ee80000300a00 */
[----:B------:R-:W-:Y:S04]  /*15790*/  LDGSTS.E [R248+0x23900], desc[UR32][R156.64], !P0 ;  /* 0x239000009cf87fae */ /* 0x000fe8000c121860 */
[----:B------:R1:W-:Y:S01]  /*157a0*/  LDGSTS.E [R248+0x23d00], desc[UR32][R132.64], !P6 ;  /* 0x23d0000084f87fae */ /* 0x0003e2000f121860 */
[----:B------:R-:W-:-:S03]  /*157b0*/  ISETP.GE.U32.AND P6, PT, R52, 0x7fffffbe, PT ;  /* 0x7fffffbe3400780c */ /* 0x000fc60003fc6070 */
[----:B----4-:R-:W4:Y:S04]  /*157c0*/  LDL.LU.64 R156, [R1+0x30] ;  /* 0x00003000019c7983 */ /* 0x010f280000300a00 */
[----:B------:R-:W4:Y:S04]  /*157d0*/  LDL.LU.64 R132, [R1+0x18] ;  /* 0x0000180001847983 */ /* 0x000f280000300a00 */
[----:B------:R-:W4:Y:S01]  /*157e0*/  LDL.LU.64 R52, [R1] ;  /* 0x0000000001347983 */ /* 0x000f220000300a00 */
[----:B-1----:R-:W-:Y:S02]  /*157f0*/  VIADD R248, R45, 0xffffffd5 ;  /* 0xffffffd52df87836 */ /* 0x002fe40000000000 */
[----:B------:R-:W1:Y:S03]  /*15800*/  LDC R45, c[0x0][0x230] ;  /* 0x00008c00ff2d7b82 */ /* 0x000e660000000800 */
[----:B------:R-:W-:-:S05]  /*15810*/  ISETP.GE.U32.AND P1, PT, R248, 0x7fffffb6, PT ;  /* 0x7fffffb6f800780c */ /* 0x000fca0003f26070 */
[----:B------:R-:W2:Y:S02]  /*15820*/  LDC R248, c[0x0][0x230] ;  /* 0x00008c00fff87b82 */ /* 0x000ea40000000800 */
[----:B--2---:R-:W-:Y:S02]  /*15830*/  VIADD R181, R248, 0xffffffd1 ;  /* 0xffffffd1f8b57836 */ /* 0x004fe40000000000 */
[----:B------:R-:W-:-:S03]  /*15840*/  VIADD R248, R196, 0xffffffcd ;  /* 0xffffffcdc4f87836 */ /* 0x000fc60000000000 */
[----:B------:R-:W-:Y:S02]  /*15850*/  ISETP.GE.U32.AND P2, PT, R181, 0x7fffffb2, PT ;  /* 0x7fffffb2b500780c */ /* 0x000fe40003f46070 */
[----:B------:R-:W-:Y:S01]  /*15860*/  ISETP.GE.U32.AND P3, PT, R248, 0x7fffffae, PT ;  /* 0x7fffffaef800780c */ /* 0x000fe20003f66070 */
[----:B------:R-:W-:Y:S02]  /*15870*/  VIADD R248, R180, 0xffffffc5 ;  /* 0xffffffc5b4f87836 */ /* 0x000fe40000000000 */
[----:B------:R-:W-:-:S05]  /*15880*/  VIADD R44, R44, 0xffffffd9 ;  /* 0xffffffd92c2c7836 */ /* 0x000fca0000000000 */
[----:B------:R-:W-:Y:S01]  /*15890*/  ISETP.GE.U32.AND P0, PT, R44, 0x7fffffba, PT ;  /* 0x7fffffba2c00780c */ /* 0x000fe20003f06070 */
[----:B-1----:R-:W-:Y:S01]  /*158a0*/  VIADD R45, R45, 0xffffffc9 ;  /* 0xffffffc92d2d7836 */ /* 0x002fe20000000000 */
[----:B------:R-:W-:Y:S01]  /*158b0*/  ISETP.GE.U32.AND P5, PT, R248, 0x7fffffa6, PT ;  /* 0x7fffffa6f800780c */ /* 0x000fe20003fa6070 */
[----:B------:R-:W1:Y:S03]  /*158c0*/  LDC R44, c[0x0][0x230] ;  /* 0x00008c00ff2c7b82 */ /* 0x000e660000000800 */
[----:B------:R-:W-:-:S05]  /*158d0*/  ISETP.GE.U32.AND P4, PT, R45, 0x7fffffaa, PT ;  /* 0x7fffffaa2d00780c */ /* 0x000fca0003f86070 */
[----:B------:R-:W2:Y:S01]  /*158e0*/  LDC R45, c[0x0][0x230] ;  /* 0x00008c00ff2d7b82 */ /* 0x000ea20000000800 */
[C---:B---3--:R-:W-:Y:S02]  /*158f0*/  IMAD.WIDE R180, R0.reuse, 0x4, R28 ;  /* 0x0000000400b47825 */ /* 0x048fe400078e021c */
[----:B------:R-:W3:Y:S05]  /*15900*/  S2R R29, SR_TID.X ;  /* 0x00000000001d7919 */ /* 0x000eea0000002100 */
[----:B------:R-:W1:Y:S01]  /*15910*/  LDC R28, c[0x0][0x230] ;  /* 0x00008c00ff1c7b82 */ /* 0x000e620000000800 */
[C---:B------:R-:W-:Y:S01]  /*15920*/  IMAD.WIDE R172, R0.reuse, 0x4, R172 ;  /* 0x0000000400ac7825 */ /* 0x040fe200078e02ac */
[----:B------:R2:W-:Y:S03]  /*15930*/  STL.64 [R1+0x668], R180 ;  /* 0x000668b401007387 */ /* 0x0005e60000100a00 */
[C---:B------:R-:W-:Y:S01]  /*15940*/  IMAD.WIDE R234, R0.reuse, 0x4, R234 ;  /* 0x0000000400ea7825 */ /* 0x040fe200078e02ea */
[----:B------:R-:W-:Y:S04]  /*15950*/  LDGSTS.E [R249+0x22200], desc[UR32][R180.64], !P6 ;  /* 0x22200000b4f97fae */ /* 0x000fe8000f121860 */
[----:B------:R2:W-:Y:S01]  /*15960*/  STL.64 [R1+0x670], R172 ;  /* 0x000670ac01007387 */ /* 0x0005e20000100a00 */
[----:B------:R-:W-:-:S03]  /*15970*/  IMAD.WIDE R202, R0, 0x4, R202 ;  /* 0x0000000400ca7825 */ /* 0x000fc600078e02ca */
[----:B------:R-:W-:Y:S01]  /*15980*/  LDGSTS.E [R249+0x22600], desc[UR32][R172.64], !P0 ;  /* 0x22600000acf97fae */ /* 0x000fe2000c121860 */
[----:B------:R-:W-:-:S03]  /*15990*/  IMAD.WIDE R164, R0, 0x4, R164 ;  /* 0x0000000400a47825 */ /* 0x000fc600078e02a4 */
[----:B------:R-:W2:Y:S01]  /*159a0*/  LDL.LU.64 R196, [R1+0x330] ;  /* 0x0003300001c47983 */ /* 0x000ea20000300a00 */
[----:B-1----:R-:W-:-:S03]  /*159b0*/  VIADD R28, R28, 0xffffffe0 ;  /* 0xffffffe01c1c7836 */ /* 0x002fc60000000000 */
[----:B------:R-:W-:Y:S04]  /*159c0*/  LDGSTS.E [R249+0x22a00], desc[UR32][R234.64], !P1 ;  /* 0x22a00000eaf97fae */ /* 0x000fe8000c921860 */
[----:B------:R-:W-:Y:S01]  /*159d0*/  LDGSTS.E [R249+0x22e00], desc[UR32][R202.64], !P2 ;  /* 0x22e00000caf97fae */ /* 0x000fe2000d121860 */
[----:B---3--:R-:W-:Y:S01]  /*159e0*/  LOP3.LUT R29, R29, 0x1f, RZ, 0xc0, !PT ;  /* 0x0000001f1d1d7812 */ /* 0x008fe200078ec0ff */
[----:B----4-:R-:W-:Y:S02]  /*159f0*/  IMAD.WIDE R156, R0, 0x4, R156 ;  /* 0x00000004009c7825 */ /* 0x010fe400078e029c */
[----:B------:R-:W-:Y:S01]  /*15a00*/  LDGSTS.E [R249+0x23200], desc[UR32][R164.64], !P3 ;  /* 0x23200000a4f97fae */ /* 0x000fe2000d921860 */
[----:B------:R-:W-:-:S03]  /*15a10*/  ISETP.GE.AND P0, PT, R29, R28, PT ;  /* 0x0000001c1d00720c */ /* 0x000fc60003f06270 */
[----:B------:R-:W3:Y:S04]  /*15a20*/  LDL.LU.64 R28, [R1+0x328] ;  /* 0x00032800011c7983 */ /* 0x000ee80000300a00 */
[----:B------:R-:W-:Y:S01]  /*15a30*/  STL.64 [R1+0x678], R234 ;  /* 0x000678ea01007387 */ /* 0x000fe20000100a00 */
[----:B------:R-:W-:-:S03]  /*15a40*/  IMAD.WIDE R132, R0, 0x4, R132 ;  /* 0x0000000400847825 */ /* 0x000fc600078e0284 */
[----:B------:R-:W-:Y:S01]  /*15a50*/  STL.64 [R1+0x680], R202 ;  /* 0x000680ca01007387 */ /* 0x000fe20000100a00 */
[----:B------:R-:W-:-:S03]  /*15a60*/  IMAD.WIDE R52, R0, 0x4, R52 ;  /* 0x0000000400347825 */ /* 0x000fc600078e0234 */
[----:B------:R1:W-:Y:S04]  /*15a70*/  STL.64 [R1+0x688], R164 ;  /* 0x000688a401007387 */ /* 0x0003e80000100a00 */
[----:B--2---:R-:W2:Y:S04]  /*15a80*/  LDL.LU.64 R180, [R1+0x310] ;  /* 0x0003100001b47983 */ /* 0x004ea80000300a00 */
[----:B------:R4:W-:Y:S04]  /*15a90*/  STL.64 [R1+0x690], R156 ;  /* 0x0006909c01007387 */ /* 0x0009e80000100a00 */
[----:B------:R-:W2:Y:S04]  /*15aa0*/  LDL.LU.64 R172, [R1+0x308] ;  /* 0x0003080001ac7983 */ /* 0x000ea80000300a00 */
[----:B------:R4:W-:Y:S04]  /*15ab0*/  STL.64 [R1+0x698], R132 ;  /* 0x0006988401007387 */ /* 0x0009e80000100a00 */
[----:B------:R4:W-:Y:S04]  /*15ac0*/  STL.64 [R1+0x6a0], R52 ;  /* 0x0006a03401007387 */ /* 0x0009e80000100a00 */
[----:B-1----:R-:W2:Y:S04]  /*15ad0*/  LDL.LU.64 R164, [R1+0x2f0] ;  /* 0x0002f00001a47983 */ /* 0x002ea80000300a00 */
[----:B------:R-:W-:Y:S04]  /*15ae0*/  LDGSTS.E [R249+0x23600], desc[UR32][R156.64], !P4 ;  /* 0x236000009cf97fae */ /* 0x000fe8000e121860 */
[----:B------:R-:W-:Y:S04]  /*15af0*/  LDGSTS.E [R249+0x23a00], desc[UR32][R132.64], !P5 ;  /* 0x23a0000084f97fae */ /* 0x000fe8000e921860 */
[----:B----4-:R-:W4:Y:S04]  /*15b00*/  LDL.LU.64 R156, [R1+0x2e8] ;  /* 0x0002e800019c7983 */ /* 0x010f280000300a00 */
[----:B------:R-:W4:Y:S04]  /*15b10*/  LDL.LU.64 R132, [R1+0x2d0] ;  /* 0x0002d00001847983 */ /* 0x000f280000300a00 */
[----:B------:R-:W4:Y:S04]  /*15b20*/  LDL.LU.64 R234, [R1+0x2c8] ;  /* 0x0002c80001ea7983 */ /* 0x000f280000300a00 */
[----:B------:R-:W4:Y:S01]  /*15b30*/  LDL.LU.64 R202, [R1+0x2b0] ;  /* 0x0002b00001ca7983 */ /* 0x000f220000300a00 */
[----:B------:R-:W-:-:S02]  /*15b40*/  VIADD R248, R44, 0xffffffc1 ;  /* 0xffffffc12cf87836 */ /* 0x000fc40000000000 */
[----:B------:R-:W1:Y:S03]  /*15b50*/  LDC R44, c[0x0][0x230] ;  /* 0x00008c00ff2c7b82 */ /* 0x000e660000000800 */
[----:B------:R-:W-:Y:S01]  /*15b60*/  ISETP.GE.U32.AND P6, PT, R248, 0x7fffffa2, PT ;  /* 0x7fffffa2f800780c */ /* 0x000fe20003fc6070 */
[----:B------:R-:W-:Y:S02]  /*15b70*/  USHF.L.U32 UR10, UR5, 0x5, URZ ;  /* 0x00000005050a7899 */ /* 0x000fe4000800063f */
[----:B------:R-:W-:Y:S01]  /*15b80*/  UISETP.GT.AND UP1, UPT, UR8, 0x3f, UPT ;  /* 0x0000003f0800788c */ /* 0x000fe2000bf24270 */
[----:B------:R-:W-:-:S09]  /*15b90*/  ULDC UR5, c[0x0][0x230] ;  /* 0x00008c0000057ab9 */ /* 0x000fd20000000800 */
[----:B------:R1:W-:Y:S02]  /*15ba0*/  LDGSTS.E [R249+0x23e00], desc[UR32][R52.64], !P6 ;  /* 0x23e0000034f97fae */ /* 0x0003e4000f121860 */
[----:B-1----:R-:W-:Y:S02]  /*15bb0*/  VIADD R249, R45, 0xffffffdc ;  /* 0xffffffdc2df97836 */ /* 0x002fe40000000000 */
[----:B------:R-:W4:Y:S03]  /*15bc0*/  LDL.LU.64 R52, [R1+0x290] ;  /* 0x0002900001347983 */ /* 0x000f260000300a00 */
[----:B------:R-:W-:Y:S01]  /*15bd0*/  ISETP.GE.U32.AND P2, PT, R249, 0x7fffffbd, PT ;  /* 0x7fffffbdf900780c */ /* 0x000fe20003f46070 */
[----:B------:R-:W-:Y:S02]  /*15be0*/  IMAD.U32 R249, RZ, RZ, UR10 ;  /* 0x0000000afff97e24 */ /* 0x000fe4000f8e00ff */
[----:B------:R-:W-:-:S02]  /*15bf0*/  VIADD R248, R44, 0xffffffd8 ;  /* 0xffffffd82cf87836 */ /* 0x000fc40000000000 */
[----:B------:R-:W4:Y:S01]  /*15c00*/  LDL.LU.64 R44, [R1+0x288] ;  /* 0x00028800012c7983 */ /* 0x000f220000300a00 */
[----:B------:R-:W-:-:S04]  /*15c10*/  IMAD.WIDE R188, R249, 0x4, R188 ;  /* 0x00000004f9bc7825 */ /* 0x000fc800078e02bc */
[----:B------:R-:W-:-:S04]  /*15c20*/  IMAD.WIDE R92, R249, 0x4, R92 ;  /* 0x00000004f95c7825 */ /* 0x000fc800078e025c */
[----:B------:R-:W-:-:S04]  /*15c30*/  IMAD.WIDE R2, R249, 0x4, R2 ;  /* 0x00000004f9027825 */ /* 0x000fc800078e0202 */
[----:B------:R-:W-:-:S04]  /*15c40*/  IMAD.WIDE R114, R249, 0x4, R114 ;  /* 0x00000004f9727825 */ /* 0x000fc800078e0272 */
[----:B------:R-:W-:-:S04]  /*15c50*/  IMAD.WIDE R148, R249, 0x4, R148 ;  /* 0x00000004f9947825 */ /* 0x000fc800078e0294 */
[----:B------:R-:W-:-:S04]  /*15c60*/  IMAD.WIDE R140, R249, 0x4, R140 ;  /* 0x00000004f98c7825 */ /* 0x000fc800078e028c */
[----:B------:R-:W-:-:S04]  /*15c70*/  IMAD.WIDE R124, R249, 0x4, R124 ;  /* 0x00000004f97c7825 */ /* 0x000fc800078e027c */
[----:B------:R-:W-:-:S04]  /*15c80*/  IMAD.WIDE R116, R249, 0x4, R116 ;  /* 0x00000004f9747825 */ /* 0x000fc800078e0274 */
[----:B------:R-:W-:-:S05]  /*15c90*/  IMAD.WIDE R196, R249, 0x4, R196 ;  /* 0x00000004f9c47825 */ /* 0x000fca00078e02c4 */
[----:B------:R1:W-:Y:S01]  /*15ca0*/  STL.64 [R1+0x98], R196 ;  /* 0x000098c401007387 */ /* 0x0003e20000100a00 */
[----:B---3--:R-:W-:-:S03]  /*15cb0*/  IMAD.WIDE R28, R249, 0x4, R28 ;  /* 0x00000004f91c7825 */ /* 0x008fc600078e021c */
[----:B-1----:R-:W3:Y:S04]  /*15cc0*/  LDL.LU.64 R196, [R1+0x1ca8] ;  /* 0x001ca80001c47983 */ /* 0x002ee80000300a00 */
[----:B------:R1:W-:Y:S01]  /*15cd0*/  STL.64 [R1+0x328], R28 ;  /* 0x0003281c01007387 */ /* 0x0003e20000100a00 */
[----:B--2---:R-:W-:-:S03]  /*15ce0*/  IMAD.WIDE R180, R249, 0x4, R180 ;  /* 0x00000004f9b47825 */ /* 0x004fc600078e02b4 */
[----:B-1----:R-:W2:Y:S04]  /*15cf0*/  LDL.LU.64 R28, [R1+0x270] ;  /* 0x00027000011c7983 */ /* 0x002ea80000300a00 */
[----:B------:R1:W-:Y:S01]  /*15d00*/  STL.64 [R1+0x320], R188 ;  /* 0x000320bc01007387 */ /* 0x0003e20000100a00 */
[----:B------:R-:W-:-:S03]  /*15d10*/  IMAD.WIDE R172, R249, 0x4, R172 ;  /* 0x00000004f9ac7825 */ /* 0x000fc600078e02ac */
[----:B-1----:R-:W3:Y:S04]  /*15d20*/  LDL.LU.64 R188, [R1+0x1ca0] ;  /* 0x001ca00001bc7983 */ /* 0x002ee80000300a00 */
[----:B------:R1:W-:Y:S01]  /*15d30*/  STL.64 [R1+0x5e8], R92 ;  /* 0x0005e85c01007387 */ /* 0x0003e20000100a00 */
[----:B------:R-:W-:-:S03]  /*15d40*/  IMAD.WIDE R164, R249, 0x4, R164 ;  /* 0x00000004f9a47825 */ /* 0x000fc600078e02a4 */
[----:B-1----:R-:W2:Y:S04]  /*15d50*/  LDL.LU.64 R92, [R1+0x268] ;  /* 0x00026800015c7983 */ /* 0x002ea80000300a00 */
[----:B------:R1:W-:Y:S01]  /*15d60*/  STL.64 [R1+0x90], R180 ;  /* 0x000090b401007387 */ /* 0x0003e20000100a00 */
[----:B----4-:R-:W-:-:S03]  /*15d70*/  IMAD.WIDE R156, R249, 0x4, R156 ;  /* 0x00000004f99c7825 */ /* 0x010fc600078e029c */
[----:B-1----:R-:W4:Y:S04]  /*15d80*/  LDL.LU.64 R180, [R1+0x1c98] ;  /* 0x001c980001b47983 */ /* 0x002f280000300a00 */
[----:B------:R1:W-:Y:S01]  /*15d90*/  STL.64 [R1+0x308], R172 ;  /* 0x000308ac01007387 */ /* 0x0003e20000100a00 */
[----:B------:R-:W-:-:S03]  /*15da0*/  IMAD.WIDE R132, R249, 0x4, R132 ;  /* 0x00000004f9847825 */ /* 0x000fc600078e0284 */
[----:B-1----:R-:W3:Y:S04]  /*15db0*/  LDL.LU.64 R172, [R1+0x1c90] ;  /* 0x001c900001ac7983 */ /* 0x002ee80000300a00 */
[----:B------:R1:W-:Y:S01]  /*15dc0*/  STL.64 [R1+0x300], R2 ;  /* 0x0003000201007387 */ /* 0x0003e20000100a00 */
[----:B------:R-:W-:-:S03]  /*15dd0*/  IMAD.WIDE R234, R249, 0x4, R234 ;  /* 0x00000004f9ea7825 */ /* 0x000fc600078e02ea */
[----:B-1----:R-:W4:Y:S04]  /*15de0*/  LDL.LU.64 R2, [R1+0x250] ;  /* 0x0002500001027983 */ /* 0x002f280000300a00 */
[----:B------:R1:W-:Y:S04]  /*15df0*/  STL.64 [R1+0x5e0], R114 ;  /* 0x0005e07201007387 */ /* 0x0003e80000100a00 */
[----:B-1----:R-:W3:Y:S04]  /*15e00*/  LDL.LU.64 R114, [R1+0x248] ;  /* 0x0002480001727983 */ /* 0x002ee80000300a00 */
[----:B------:R1:W-:Y:S01]  /*15e10*/  STL.64 [R1+0x88], R164 ;  /* 0x000088a401007387 */ /* 0x0003e20000100a00 */
[----:B------:R-:W-:-:S03]  /*15e20*/  IMAD.WIDE R202, R249, 0x4, R202 ;  /* 0x00000004f9ca7825 */ /* 0x000fc600078e02ca */
[----:B-1----:R-:W3:Y:S04]  /*15e30*/  LDL.LU.64 R164, [R1+0x1c88] ;  /* 0x001c880001a47983 */ /* 0x002ee80000300a00 */
[----:B------:R1:W-:Y:S04]  /*15e40*/  STL.64 [R1+0x2e8], R156 ;  /* 0x0002e89c01007387 */ /* 0x0003e80000100a00 */
        /* <DEDUP_REMOVED lines=14> */
[----:B-1----:R-:W3:Y:S01]  /*15f30*/  LDL.LU.64 R202, [R1+0x1c50] ;  /* 0x001c500001ca7983 */ /* 0x002ee20000300a00 */
        /* <DEDUP_REMOVED lines=10> */
[----:B--2---:R-:W-:-:S04]  /*15fe0*/  IMAD.WIDE R92, R249, 0x4, R92 ;  /* 0x00000004f95c7825 */ /* 0x004fc800078e025c */
[----:B----4-:R-:W-:-:S04]  /*15ff0*/  IMAD.WIDE R2, R249, 0x4, R2 ;  /* 0x00000004f9027825 */ /* 0x010fc800078e0202 */
[----:B---3--:R-:W-:-:S04]  /*16000*/  IMAD.WIDE R114, R249, 0x4, R114 ;  /* 0x00000004f9727825 */ /* 0x008fc800078e0272 */
[----:B------:R-:W-:-:S04]  /*16010*/  IMAD.WIDE R234, R249, 0x4, R234 ;  /* 0x00000004f9ea7825 */ /* 0x000fc800078e02ea */
[----:B------:R-:W-:-:S05]  /*16020*/  IMAD.WIDE R202, R249, 0x4, R202 ;  /* 0x00000004f9ca7825 */ /* 0x000fca00078e02ca */
[----:B------:R1:W-:Y:S04]  /*16030*/  STL.64 [R1+0x2a8], R202 ;  /* 0x0002a8ca01007387 */ /* 0x0003e80000100a00 */
[----:B-1----:R-:W2:Y:S04]  /*16040*/  LDL.LU.64 R202, [R1+0x210] ;  /* 0x0002100001ca7983 */ /* 0x002ea80000300a00 */
[----:B------:R1:W-:Y:S04]  /*16050*/  STL.64 [R1+0x2a0], R68 ;  /* 0x0002a04401007387 */ /* 0x0003e80000100a00 */
[----:B-1----:R-:W3:Y:S04]  /*16060*/  LDL.LU.64 R68, [R1+0x208] ;  /* 0x0002080001447983 */ /* 0x002ee80000300a00 */
[----:B------:R1:W-:Y:S04]  /*16070*/  STL.64 [R1+0x5c8], R108 ;  /* 0x0005c86c01007387 */ /* 0x0003e80000100a00 */
[----:B-1----:R-:W4:Y:S04]  /*16080*/  LDL.LU.64 R108, [R1+0x1c48] ;  /* 0x001c4800016c7983 */ /* 0x002f280000300a00 */
[----:B------:R1:W-:Y:S04]  /*16090*/  STL.64 [R1+0x70], R52 ;  /* 0x0000703401007387 */ /* 0x0003e80000100a00 */
[----:B-1----:R-:W4:Y:S04]  /*160a0*/  LDL.LU.64 R52, [R1+0x1f0] ;  /* 0x0001f00001347983 */ /* 0x002f280000300a00 */
[----:B------:R1:W-:Y:S04]  /*160b0*/  STL.64 [R1+0x288], R44 ;  /* 0x0002882c01007387 */ /* 0x0003e80000100a00 */
[----:B-1----:R-:W4:Y:S04]  /*160c0*/  LDL.LU.64 R44, [R1+0x1e8] ;  /* 0x0001e800012c7983 */ /* 0x002f280000300a00 */
[----:B------:R1:W-:Y:S04]  /*160d0*/  STL.64 [R1+0x280], R100 ;  /* 0x0002806401007387 */ /* 0x0003e80000100a00 */
[----:B-1----:R-:W4:Y:S04]  /*160e0*/  LDL.LU.64 R100, [R1+0x1c40] ;  /* 0x001c400001647983 */ /* 0x002f280000300a00 */
[----:B------:R1:W-:Y:S02]  /*160f0*/  STL.64 [R1+0x5c0], R246 ;  /* 0x0005c0f601007387 */ /* 0x0003e40000100a00 */
[----:B-1----:R-:W-:-:S02]  /*16100*/  IMAD.WIDE R246, R249, 0x4, R28 ;  /* 0x00000004f9f67825 */ /* 0x002fc400078e021c */
[----:B------:R-:W4:Y:S04]  /*16110*/  LDL.LU.64 R28, [R1+0x1d0] ;  /* 0x0001d000011c7983 */ /* 0x000f280000300a00 */
        /* <DEDUP_REMOVED lines=17> */
[----:B-1----:R-:W4:Y:S01]  /*16230*/  LDL.LU.64 R234, [R1+0x1c30] ;  /* 0x001c300001ea7983 */ /* 0x002f220000300a00 */
        /* <DEDUP_REMOVED lines=9> */
[----:B---3--:R-:W-:-:S04]  /*162d0*/  IMAD.WIDE R68, R249, 0x4, R68 ;  /* 0x00000004f9447825 */ /* 0x008fc800078e0244 */
[----:B------:R-:W-:-:S04]  /*162e0*/  IMAD.WIDE R90, R249, 0x4, R90 ;  /* 0x00000004f95a7825 */ /* 0x000fc800078e025a */
[----:B------:R-:W-:-:S04]  /*162f0*/  IMAD.WIDE R106, R249, 0x4, R106 ;  /* 0x00000004f96a7825 */ /* 0x000fc800078e026a */
[----:B----4-:R-:W-:-:S04]  /*16300*/  IMAD.WIDE R52, R249, 0x4, R52 ;  /* 0x00000004f9347825 */ /* 0x010fc800078e0234 */
        /* <DEDUP_REMOVED lines=40> */
[----:B------:R1:W-:Y:S01]  /*16590*/  STL.64 [R1+0x38], R58 ;  /* 0x0000383a01007387 */ /* 0x0003e20000100a00 */
[----:B------:R-:W-:-:S03]  /*165a0*/  IMAD.WIDE R194, R249, 0x4, R194 ;  /* 0x00000004f9c27825 */ /* 0x000fc600078e02c2 */
[----:B-1----:R-:W4:Y:S04]  /*165b0*/  LDL.LU.64 R58, [R1+0x1bd8] ;  /* 0x001bd800013a7983 */ /* 0x002f280000300a00 */
[----:B------:R1:W-:Y:S01]  /*165c0*/  STL.64 [R1+0x1a8], R74 ;  /* 0x0001a84a01007387 */ /* 0x0003e20000100a00 */
[----:B------:R-:W-:-:S03]  /*165d0*/  IMAD.WIDE R226, R249, 0x4, R226 ;  /* 0x00000004f9e27825 */ /* 0x000fc600078e02e2 */
        /* <DEDUP_REMOVED lines=18> */
[C---:B------:R-:W-:Y:S01]  /*16700*/  IMAD.WIDE R242, R249.reuse, 0x4, R242 ;  /* 0x00000004f9f27825 */ /* 0x040fe200078e02f2 */
[----:B------:R1:W-:Y:S03]  /*16710*/  STL.64 [R1+0x1f0], R244 ;  /* 0x0001f0f401007387 */ /* 0x0003e60000100a00 */
[----:B--2---:R-:W-:-:S04]  /*16720*/  IMAD.WIDE R234, R249, 0x4, R234 ;  /* 0x00000004f9ea7825 */ /* 0x004fc800078e02ea */
[C---:B------:R-:W-:Y:S01]  /*16730*/  IMAD.WIDE R218, R249.reuse, 0x4, R218 ;  /* 0x00000004f9da7825 */ /* 0x040fe200078e02da */
[----:B-1----:R-:W2:Y:S03]  /*16740*/  LDL.LU.64 R244, [R1+0x1b88] ;  /* 0x001b880001f47983 */ /* 0x002ea60000300a00 */
[C---:B------:R-:W-:Y:S01]  /*16750*/  IMAD.WIDE R210, R249.reuse, 0x4, R210 ;  /* 0x00000004f9d27825 */ /* 0x040fe200078e02d2 */
[----:B------:R1:W-:Y:S03]  /*16760*/  STL.64 [R1+0x578], R242 ;  /* 0x000578f201007387 */ /* 0x0003e60000100a00 */
[C---:B---3--:R-:W-:Y:S01]  /*16770*/  IMAD.WIDE R202, R249.reuse, 0x4, R202 ;  /* 0x00000004f9ca7825 */ /* 0x048fe200078e02ca */
[----:B-1----:R-:W3:Y:S04]  /*16780*/  LDL.LU.64 R242, [R1+0x1b80] ;  /* 0x001b800001f27983 */ /* 0x002ee80000300a00 */
[----:B------:R1:W-:Y:S01]  /*16790*/  STL.64 [R1+0x20], R234 ;  /* 0x000020ea01007387 */ /* 0x0003e20000100a00 */
[----:B------:R-:W-:-:S03]  /*167a0*/  IMAD.WIDE R186, R249, 0x4, R186 ;  /* 0x00000004f9ba7825 */ /* 0x000fc600078e02ba */
[----:B-1----:R-:W2:Y:S01]  /*167b0*/  LDL.LU.64 R234, [R1+0x1b78] ;  /* 0x001b780001ea7983 */ /* 0x002ea20000300a00 */
        /* <DEDUP_REMOVED lines=13> */
[----:B-1----:R-:W4:Y:S04]  /*16890*/  LDL.LU.64 R226, [R1+0x1b70] ;  /* 0x001b700001e27983 */ /* 0x002f280000300a00 */
[----:B------:R1:W-:Y:S04]  /*168a0*/  STL.64 [R1+0x1e0], R218 ;  /* 0x0001e0da01007387 */ /* 0x0003e80000100a00 */
[----:B-1----:R-:W3:Y:S04]  /*168b0*/  LDL.LU.64 R218, [R1+0x1b68] ;  /* 0x001b680001da7983 */ /* 0x002ee80000300a00 */
[----:B------:R1:W-:Y:S04]  /*168c0*/  STL.64 [R1+0x570], R210 ;  /* 0x000570d201007387 */ /* 0x0003e80000100a00 */
[----:B-1----:R-:W2:Y:S04]  /*168d0*/  LDL.LU.64 R210, [R1+0x1b60] ;  /* 0x001b600001d27983 */ /* 0x002ea80000300a00 */
        /* <DEDUP_REMOVED lines=24> */
[----:B------:R1:W-:Y:S02]  /*16a60*/  STL.64 [R1+0x1a10], R246 ;  /* 0x001a10f601007387 */ /* 0x0003e40000100a00 */
[----:B-1----:R-:W-:-:S02]  /*16a70*/  IMAD.WIDE R246, R249, 0x4, R114 ;  /* 0x00000004f9f67825 */ /* 0x002fc400078e0272 */
[----:B------:R-:W4:Y:S04]  /*16a80*/  LDL.LU.64 R114, [R1+0x1af8] ;  /* 0x001af80001727983 */ /* 0x000f280000300a00 */
[----:B------:R1:W-:Y:S02]  /*16a90*/  STL.64 [R1+0xf8], R246 ;  /* 0x0000f8f601007387 */ /* 0x0003e40000100a00 */
[C---:B-1----:R-:W-:Y:S02]  /*16aa0*/  IMAD.WIDE R246, R249.reuse, 0x4, R8 ;  /* 0x00000004f9f67825 */ /* 0x042fe400078e0208 */
[----:B------:R-:W3:Y:S04]  /*16ab0*/  LDL.LU.64 R8, [R1+0x1af0] ;  /* 0x001af00001087983 */ /* 0x000ee80000300a00 */
[----:B------:R1:W-:Y:S01]  /*16ac0*/  STL.64 [R1+0x1b8], R246 ;  /* 0x0001b8f601007387 */ /* 0x0003e20000100a00 */
[----:B------:R-:W-:-:S04]  /*16ad0*/  IMAD.WIDE R4, R249, 0x4, R4 ;  /* 0x00000004f9047825 */ /* 0x000fc800078e0204 */
[C---:B-1----:R-:W-:Y:S02]  /*16ae0*/  IMAD.WIDE R246, R249.reuse, 0x4, R10 ;  /* 0x00000004f9f67825 */ /* 0x042fe400078e020a */
[----:B------:R-:W4:Y:S02]  /*16af0*/  LDL.LU.64 R10, [R1+0x1ae8] ;  /* 0x001ae800010a7983 */ /* 0x000f240000300a00 */
[----:B--2---:R-:W-:-:S05]  /*16b00*/  IMAD.WIDE R250, R249, 0x4, R250 ;  /* 0x00000004f9fa7825 */ /* 0x004fca00078e02fa */
[----:B------:R-:W-:Y:S04]  /*16b10*/  STL.64 [R1+0x1a18], R250 ;  /* 0x001a18fa01007387 */ /* 0x000fe80000100a00 */
[----:B------:R1:W-:Y:S02]  /*16b20*/  STL.64 [R1+0x550], R246 ;  /* 0x000550f601007387 */ /* 0x0003e40000100a00 */
[----:B-1----:R-:W-:-:S04]  /*16b30*/  IMAD.WIDE R246, R249, 0x4, R2 ;  /* 0x00000004f9f67825 */ /* 0x002fc800078e0202 */
[C---:B------:R-:W-:Y:S01]  /*16b40*/  IMAD.WIDE R2, R249.reuse, 0x4, R6 ;  /* 0x00000004f9027825 */ /* 0x040fe200078e0206 */
[----:B------:R-:W-:Y:S04]  /*16b50*/  STL.64 [R1+0xf0], R246 ;  /* 0x0000f0f601007387 */ /* 0x000fe80000100a00 */
[----:B------:R1:W-:Y:S01]  /*16b60*/  STL.64 [R1+0x1b0], R4 ;  /* 0x0001b00401007387 */ /* 0x0003e20000100a00 */
[----:B---3--:R-:W-:-:S05]  /*16b70*/  IMAD.WIDE R8, R249, 0x4, R8 ;  /* 0x00000004f9087825 */ /* 0x008fca00078e0208 */
[----:B------:R-:W-:Y:S04]  /*16b80*/  STL.64 [R1+0x1a20], R8 ;  /* 0x001a200801007387 */ /* 0x000fe80000100a00 */
[----:B------:R2:W-:Y:S01]  /*16b90*/  STL.64 [R1+0x548], R2 ;  /* 0x0005480201007387 */ /* 0x0005e20000100a00 */
[----:B-1----:R-:W-:-:S04]  /*16ba0*/  IMAD.WIDE R4, R249, 0x4, R98 ;  /* 0x00000004f9047825 */ /* 0x002fc800078e0262 */
[C---:B--2---:R-:W-:Y:S02]  /*16bb0*/  IMAD.WIDE R2, R249.reuse, 0x4, R106 ;  /* 0x00000004f9027825 */ /* 0x044fe400078e026a */
[----:B------:R-:W2:Y:S04]  /*16bc0*/  LDL.LU.64 R106, [R1+0x1ae0] ;  /* 0x001ae000016a7983 */ /* 0x000ea80000300a00 */
[----:B------:R-:W3:Y:S04]  /*16bd0*/  LDL.LU.64 R98, [R1+0x1ad8] ;  /* 0x001ad80001627983 */ /* 0x000ee80000300a00 */
[----:B------:R1:W-:Y:S02]  /*16be0*/  STL.64 [R1+0xe8], R2 ;  /* 0x0000e80201007387 */ /* 0x0003e40000100a00 */
[----:B-1----:R-:W-:-:S02]  /*16bf0*/  IMAD.WIDE R2, R249, 0x4, R12 ;  /* 0x00000004f9027825 */ /* 0x002fc400078e020c */
[----:B------:R-:W2:Y:S02]  /*16c00*/  LDL.LU.64 R12, [R1+0x1ad0] ;  /* 0x001ad000010c7983 */ /* 0x000ea40000300a00 */
[C---:B----4-:R-:W-:Y:S02]  /*16c10*/  IMAD.WIDE R10, R249.reuse, 0x4, R10 ;  /* 0x00000004f90a7825 */ /* 0x050fe400078e020a */
[----:B------:R1:W-:Y:S04]  /*16c20*/  STL.64 [R1+0x1a0], R4 ;  /* 0x0001a00401007387 */ /* 0x0003e80000100a00 */
[----:B------:R-:W-:Y:S04]  /*16c30*/  STL.64 [R1+0x1a28], R10 ;  /* 0x001a280a01007387 */ /* 0x000fe80000100a00 */
[----:B------:R4:W-:Y:S01]  /*16c40*/  STL.64 [R1+0x540], R2 ;  /* 0x0005400201007387 */ /* 0x0009e20000100a00 */
[----:B-1----:R-:W-:-:S04]  /*16c50*/  IMAD.WIDE R4, R249, 0x4, R82 ;  /* 0x00000004f9047825 */ /* 0x002fc800078e0252 */
[C---:B----4-:R-:W-:Y:S02]  /*16c60*/  IMAD.WIDE R2, R249.reuse, 0x4, R90 ;  /* 0x00000004f9027825 */ /* 0x050fe400078e025a */
[----:B------:R-:W4:Y:S04]  /*16c70*/  LDL.LU.64 R90, [R1+0x1ac8] ;  /* 0x001ac800015a7983 */ /* 0x000f280000300a00 */
[----:B------:R-:W3:Y:S04]  /*16c80*/  LDL.LU.64 R82, [R1+0x1ac0] ;  /* 0x001ac00001527983 */ /* 0x000ee80000300a00 */
[----:B------:R1:W-:Y:S02]  /*16c90*/  STL.64 [R1+0xe0], R2 ;  /* 0x0000e00201007387 */ /* 0x0003e40000100a00 */
[----:B-1----:R-:W-:-:S02]  /*16ca0*/  IMAD.WIDE R2, R249, 0x4, R14 ;  /* 0x00000004f9027825 */ /* 0x002fc400078e020e */
[----:B------:R-:W4:Y:S04]  /*16cb0*/  LDL.LU.64 R14, [R1+0x1ab8] ;  /* 0x001ab800010e7983 */ /* 0x000f280000300a00 */
[----:B------:R1:W-:Y:S02]  /*16cc0*/  STL.64 [R1+0x198], R4 ;  /* 0x0001980401007387 */ /* 0x0003e40000100a00 */
[----:B-1----:R-:W-:-:S04]  /*16cd0*/  IMAD.WIDE R4, R249, 0x4, R66 ;  /* 0x00000004f9047825 */ /* 0x002fc800078e0242 */
[----:B--2---:R-:W-:-:S05]  /*16ce0*/  IMAD.WIDE R12, R249, 0x4, R12 ;  /* 0x00000004f90c7825 */ /* 0x004fca00078e020c */
[----:B------:R-:W-:Y:S04]  /*16cf0*/  STL.64 [R1+0x1a30], R12 ;  /* 0x001a300c01007387 */ /* 0x000fe80000100a00 */
[----:B------:R1:W-:Y:S02]  /*16d00*/  STL.64 [R1+0x538], R2 ;  /* 0x0005380201007387 */ /* 0x0003e40000100a00 */
[C---:B-1----:R-:W-:Y:S02]  /*16d10*/  IMAD.WIDE R2, R249.reuse, 0x4, R74 ;  /* 0x00000004f9027825 */ /* 0x042fe400078e024a */
        /* <DEDUP_REMOVED lines=28> */
[----:B------:R1:W-:Y:S02]  /*16ee0*/  STL.64 [R1+0x178], R4 ;  /* 0x0001780401007387 */ /* 0x0003e40000100a00 */
[C---:B------:R-:W-:Y:S02]  /*16ef0*/  IMAD.WIDE R6, R249.reuse, 0x4, R20 ;  /* 0x00000004f9067825 */ /* 0x040fe400078e0214 */
[----:B------:R-:W-:Y:S04]  /*16f00*/  STL.64 [R1+0x1a48], R18 ;  /* 0x001a481201007387 */ /* 0x000fe80000100a00 */
[----:B------:R4:W-:Y:S01]  /*16f10*/  STL.64 [R1+0x390], R2 ;  /* 0x0003900201007387 */ /* 0x0009e20000100a00 */
[----:B-1----:R-:W-:-:S03]  /*16f20*/  IMAD.WIDE R4, R249, 0x4, R22 ;  /* 0x00000004f9047825 */ /* 0x002fc600078e0216 */
[----:B------:R1:W-:Y:S04]  /*16f30*/  STL.64 [R1+0xc0], R6 ;  /* 0x0000c00601007387 */ /* 0x0003e80000100a00 */
[----:B------:R1:W-:Y:S01]  /*16f40*/  STL.64 [R1+0x170], R4 ;  /* 0x0001700401007387 */ /* 0x0003e20000100a00 */
[----:B----4-:R-:W-:-:S04]  /*16f50*/  IMAD.WIDE R2, R249, 0x4, R24 ;  /* 0x00000004f9027825 */ /* 0x010fc800078e0218 */
[----:B-1----:R-:W-:-:S04]  /*16f60*/  IMAD.WIDE R6, R249, 0x4, R28 ;  /* 0x00000004f9067825 */ /* 0x002fc800078e021c */
[----:B------:R-:W-:-:S04]  /*16f70*/  IMAD.WIDE R4, R249, 0x4, R30 ;  /* 0x00000004f9047825 */ /* 0x000fc800078e021e */
[----:B---3--:R-:W-:-:S05]  /*16f80*/  IMAD.WIDE R26, R249, 0x4, R26 ;  /* 0x00000004f91a7825 */ /* 0x008fca00078e021a */
[----:B------:R-:W-:Y:S04]  /*16f90*/  STL.64 [R1+0x1a50], R26 ;  /* 0x001a501a01007387 */ /* 0x000fe80000100a00 */
[----:B------:R1:W-:Y:S01]  /*16fa0*/  STL.64 [R1+0x388], R2 ;  /* 0x0003880201007387 */ /* 0x0003e20000100a00 */
[----:B--2---:R-:W-:-:S03]  /*16fb0*/  IMAD.WIDE R42, R249, 0x4, R42 ;  /* 0x00000004f92a7825 */ /* 0x004fc600078e022a */
[----:B------:R2:W-:Y:S01]  /*16fc0*/  STL.64 [R1+0xb8], R6 ;  /* 0x0000b80601007387 */ /* 0x0005e20000100a00 */
[----:B------:R-:W-:-:S03]  /*16fd0*/  IMAD.WIDE R34, R249, 0x4, R34 ;  /* 0x00000004f9227825 */ /* 0x000fc600078e0222 */
[----:B------:R3:W-:Y:S01]  /*16fe0*/  STL.64 [R1+0x160], R4 ;  /* 0x0001600401007387 */ /* 0x0007e20000100a00 */
[----:B-1----:R-:W-:-:S03]  /*16ff0*/  IMAD.WIDE R2, R249, 0x4, R32 ;  /* 0x00000004f9027825 */ /* 0x002fc600078e0220 */
[----:B------:R-:W-:Y:S01]  /*17000*/  STL.64 [R1+0x1a58], R34 ;  /* 0x001a582201007387 */ /* 0x000fe20000100a00 */
[----:B--2---:R-:W-:-:S03]  /*17010*/  IMAD.WIDE R6, R249, 0x4, R36 ;  /* 0x00000004f9067825 */ /* 0x004fc600078e0224 */
[----:B------:R1:W-:Y:S01]  /*17020*/  STL.64 [R1+0x380], R2 ;  /* 0x0003800201007387 */ /* 0x0003e20000100a00 */
[----:B---3--:R-:W-:-:S03]  /*17030*/  IMAD.WIDE R4, R249, 0x4, R38 ;  /* 0x00000004f9047825 */ /* 0x008fc600078e0226 */
[----:B------:R2:W-:Y:S04]  /*17040*/  STL.64 [R1+0xb0], R6 ;  /* 0x0000b00601007387 */ /* 0x0005e80000100a00 */
        /* <DEDUP_REMOVED lines=8> */
[----:B-1----:R-:W-:-:S04]  /*170d0*/  IMAD.WIDE R2, R249, 0x4, R48 ;  /* 0x00000004f9027825 */ /* 0x002fc800078e0230 */
[C---:B--2---:R-:W-:Y:S01]  /*170e0*/  IMAD.WIDE R6, R249.reuse, 0x4, R52 ;  /* 0x00000004f9067825 */ /* 0x044fe200078e0234 */
[----:B------:R1:W-:Y:S03]  /*170f0*/  STL.64 [R1+0x370], R2 ;  /* 0x0003700201007387 */ /* 0x0003e60000100a00 */
[C---:B---3--:R-:W-:Y:S01]  /*17100*/  IMAD.WIDE R4, R249.reuse, 0x4, R54 ;  /* 0x00000004f9047825 */ /* 0x048fe200078e0236 */
[----:B------:R-:W-:Y:S04]  /*17110*/  STL.64 [R1+0xa0], R6 ;  /* 0x0000a00601007387 */ /* 0x000fe80000100a00 */
[----:B------:R2:W-:Y:S01]  /*17120*/  STL.64 [R1+0x140], R4 ;  /* 0x0001400401007387 */ /* 0x0005e20000100a00 */
[----:B-1----:R-:W-:-:S05]  /*17130*/  IMAD.WIDE R2, R249, 0x4, R56 ;  /* 0x00000004f9027825 */ /* 0x002fca00078e0238 */
[----:B------:R1:W-:Y:S01]  /*17140*/  STL.64 [R1+0x368], R2 ;  /* 0x0003680201007387 */ /* 0x0003e20000100a00 */
[----:B--2---:R-:W-:-:S05]  /*17150*/  IMAD.WIDE R4, R249, 0x4, R62 ;  /* 0x00000004f9047825 */ /* 0x004fca00078e023e */
        /* <DEDUP_REMOVED lines=16> */
[----:B------:R-:W-:Y:S01]  /*17260*/  STL.64 [R1+0x110], R4 ;  /* 0x0001100401007387 */ /* 0x000fe20000100a00 */
[----:B-1----:R-:W-:-:S05]  /*17270*/  IMAD.WIDE R2, R249, 0x4, R96 ;  /* 0x00000004f9027825 */ /* 0x002fca00078e0260 */
[----:B------:R1:W-:Y:S02]  /*17280*/  STL.64 [R1+0x340], R2 ;  /* 0x0003400201007387 */ /* 0x0003e40000100a00 */
        /* <DEDUP_REMOVED lines=17> */
[----:B------:R1:W-:Y:S04]  /*173a0*/  STL.64 [R1+0x250], R2 ;  /* 0x0002500201007387 */ /* 0x0003e80000100a00 */
[----:B------:R-:W2:Y:S04]  /*173b0*/  LDL.LU.64 R250, [R1+0x3c0] ;  /* 0x0003c00001fa7983 */ /* 0x000ea80000300a00 */
[----:B------:R-:W3:Y:S01]  /*173c0*/  LDL.LU.64 R22, [R1+0x3b8] ;  /* 0x0003b80001167983 */ /* 0x000ee20000300a00 */
[----:B-1----:R-:W-:-:S05]  /*173d0*/  IMAD.WIDE R2, R249, 0x4, R176 ;  /* 0x00000004f9027825 */ /* 0x002fca00078e02b0 */
[----:B------:R1:W-:Y:S04]  /*173e0*/  STL.64 [R1+0x238], R2 ;  /* 0x0002380201007387 */ /* 0x0003e80000100a00 */
[----:B------:R-:W4:Y:S04]  /*173f0*/  LDL.LU.64 R246, [R1+0x3b0] ;  /* 0x0003b00001f67983 */ /* 0x000f280000300a00 */
[----:B------:R-:W3:Y:S04]  /*17400*/  LDL.LU.64 R20, [R1+0x3e0] ;  /* 0x0003e00001147983 */ /* 0x000ee80000300a00 */
        /* <DEDUP_REMOVED lines=8> */
[----:B-1----:R-:W3:Y:S01]  /*17490*/  LDL.LU.64 R2, [R1+0x418] ;  /* 0x0004180001027983 */ /* 0x002ee20000300a00 */
[----:B--2---:R-:W-:-:S03]  /*174a0*/  IMAD.WIDE R56, R249, 0x4, R250 ;  /* 0x00000004f9387825 */ /* 0x004fc600078e02fa */
[----:B------:R-:W2:Y:S01]  /*174b0*/  LDL.LU.64 R250, [R1+0x410] ;  /* 0x0004100001fa7983 */ /* 0x000ea20000300a00 */
[----:B----4-:R-:W-:-:S03]  /*174c0*/  IMAD.WIDE R176, R249, 0x4, R246 ;  /* 0x00000004f9b07825 */ /* 0x010fc600078e02f6 */
[----:B------:R-:W4:Y:S04]  /*174d0*/  LDL.LU.64 R246, [R1+0x408] ;  /* 0x0004080001f67983 */ /* 0x000f280000300a00 */
[----:B------:R-:W4:Y:S04]  /*174e0*/  LDL.LU.64 R44, [R1+0x440] ;  /* 0x00044000012c7983 */ /* 0x000f280000300a00 */
[----:B------:R-:W4:Y:S04]  /*174f0*/  LDL.LU.64 R34, [R1+0x438] ;  /* 0x0004380001227983 */ /* 0x000f280000300a00 */
[----:B------:R-:W4:Y:S01]  /*17500*/  LDL.LU.64 R26, [R1+0x430] ;  /* 0x00043000011a7983 */ /* 0x000f220000300a00 */
[----:B---3--:R-:W-:-:S03]  /*17510*/  IMAD.WIDE R96, R249, 0x4, R22 ;  /* 0x00000004f9607825 */ /* 0x008fc600078e0216 */
[----:B------:R-:W3:Y:S01]  /*17520*/  LDL.LU.64 R22, [R1+0x428] ;  /* 0x0004280001167983 */ /* 0x000ee20000300a00 */
[----:B------:R-:W-:-:S03]  /*17530*/  IMAD.WIDE R54, R249, 0x4, R20 ;  /* 0x00000004f9367825 */ /* 0x000fc600078e0214 */
        /* <DEDUP_REMOVED lines=14> */
[----:B------:R-:W3:Y:S04]  /*17620*/  LDL.LU.64 R6, [R1+0x468] ;  /* 0x0004680001067983 */ /* 0x000ee80000300a00 */
[----:B------:R-:W3:Y:S01]  /*17630*/  LDL.LU.64 R36, [R1+0x4a8] ;  /* 0x0004a80001247983 */ /* 0x000ee20000300a00 */
[----:B------:R-:W-:-:S03]  /*17640*/  IMAD.WIDE R160, R249, 0x4, R8 ;  /* 0x00000004f9a07825 */ /* 0x000fc600078e0208 */
[----:B------:R-:W3:Y:S01]  /*17650*/  LDL.LU.64 R14, [R1+0x4a0] ;  /* 0x0004a000010e7983 */ /* 0x000ee20000300a00 */
[----:B------:R-:W-:-:S03]  /*17660*/  IMAD.WIDE R86, R249, 0x4, R2 ;  /* 0x00000004f9567825 */ /* 0x000fc600078e0202 */
[----:B------:R-:W3:Y:S04]  /*17670*/  LDL.LU.64 R10, [R1+0x498] ;  /* 0x00049800010a7983 */ /* 0x000ee80000300a00 */
[----:B------:R-:W3:Y:S04]  /*17680*/  LDL.LU.64 R4, [R1+0x490] ;  /* 0x0004900001047983 */ /* 0x000ee80000300a00 */
[----:B------:R-:W3:Y:S04]  /*17690*/  LDL.LU.64 R32, [R1+0x508] ;  /* 0x0005080001207983 */ /* 0x000ee80000300a00 */
[----:B------:R-:W3:Y:S04]  /*176a0*/  LDL.LU.64 R8, [R1+0x500] ;  /* 0x0005000001087983 */ /* 0x000ee80000300a00 */
[----:B------:R-:W3:Y:S01]  /*176b0*/  LDL.LU.64 R2, [R1+0x4f8] ;  /* 0x0004f80001027983 */ /* 0x000ee20000300a00 */
[----:B--2---:R-:W-:-:S03]  /*176c0*/  IMAD.WIDE R152, R249, 0x4, R250 ;  /* 0x00000004f9987825 */ /* 0x004fc600078e02fa */
[----:B------:R-:W2:Y:S01]  /*176d0*/  LDL.LU.64 R250, [R1+0x4f0] ;  /* 0x0004f00001fa7983 */ /* 0x000ea20000300a00 */
[----:B----4-:R-:W-:-:S03]  /*176e0*/  IMAD.WIDE R24, R249, 0x4, R246 ;  /* 0x00000004f9187825 */ /* 0x010fc600078e02f6 */
[----:B------:R-:W4:Y:S01]  /*176f0*/  LDL.LU.64 R246, [R1+0x518] ;  /* 0x0005180001f67983 */ /* 0x000f220000300a00 */
[----:B------:R-:W-:-:S03]  /*17700*/  IMAD.WIDE R80, R249, 0x4, R34 ;  /* 0x00000004f9507825 */ /* 0x000fc600078e0222 */
[----:B------:R-:W4:Y:S01]  /*17710*/  LDL.LU.64 R34, [R1+0x4e8] ;  /* 0x0004e80001227983 */ /* 0x000f220000300a00 */
[----:B------:R-:W-:-:S03]  /*17720*/  IMAD.WIDE R144, R249, 0x4, R26 ;  /* 0x00000004f9907825 */ /* 0x000fc600078e021a */
[----:B------:R-:W4:Y:S04]  /*17730*/  LDL.LU.64 R26, [R1+0x510] ;  /* 0x00051000011a7983 */ /* 0x000f280000300a00 */
[----:B------:R-:W4:Y:S01]  /*17740*/  LDL.LU R252, [R1+0x52c] ;  /* 0x00052c0001fc7983 */ /* 0x000f220000300800 */
[----:B------:R-:W-:-:S04]  /*17750*/  IMAD.WIDE R46, R249, 0x4, R44 ;  /* 0x00000004f92e7825 */ /* 0x000fc800078e022c */
[----:B---3--:R-:W-:-:S04]  /*17760*/  IMAD.WIDE R44, R249, 0x4, R42 ;  /* 0x00000004f92c7825 */ /* 0x008fc800078e022a */
[----:B------:R-:W-:-:S04]  /*17770*/  IMAD.WIDE R72, R249, 0x4, R38 ;  /* 0x00000004f9487825 */ /* 0x000fc800078e0226 */
[----:B------:R-:W-:-:S04]  /*17780*/  IMAD.WIDE R38, R249, 0x4, R36 ;  /* 0x00000004f9267825 */ /* 0x000fc800078e0224 */
[C---:B------:R-:W-:Y:S02]  /*17790*/  IMAD.WIDE R70, R249.reuse, 0x4, R14 ;  /* 0x00000004f9467825 */ /* 0x040fe400078e020e */
[----:B------:R-:W3:Y:S02]  /*177a0*/  LDL.LU.64 R14, [R1+0x4e0] ;  /* 0x0004e000010e7983 */ /* 0x000ee40000300a00 */
[C---:B------:R-:W-:Y:S02]  /*177b0*/  IMAD.WIDE R120, R249.reuse, 0x4, R10 ;  /* 0x00000004f9787825 */ /* 0x040fe400078e020a */
[----:B------:R-:W3:Y:S02]  /*177c0*/  LDL.LU.64 R10, [R1+0x4d8] ;  /* 0x0004d800010a7983 */ /* 0x000ee40000300a00 */
[----:B------:R-:W-:-:S04]  /*177d0*/  IMAD.WIDE R36, R249, 0x4, R32 ;  /* 0x00000004f9247825 */ /* 0x000fc800078e0220 */
[C---:B------:R-:W-:Y:S02]  /*177e0*/  IMAD.WIDE R64, R249.reuse, 0x4, R8 ;  /* 0x00000004f9407825 */ /* 0x040fe400078e0208 */
[----:B------:R-:W3:Y:S02]  /*177f0*/  LDL.LU.64 R8, [R1+0x4d0] ;  /* 0x0004d00001087983 */ /* 0x000ee40000300a00 */
[----:B------:R-:W-:-:S04]  /*17800*/  IMAD.WIDE R112, R249, 0x4, R2 ;  /* 0x00000004f9707825 */ /* 0x000fc800078e0202 */
[C---:B--2---:R-:W-:Y:S02]  /*17810*/  IMAD.WIDE R2, R249.reuse, 0x4, R250 ;  /* 0x00000004f9027825 */ /* 0x044fe400078e02fa */
[----:B------:R-:W2:Y:S02]  /*17820*/  LDL.LU.64 R250, [R1+0x4c8] ;  /* 0x0004c80001fa7983 */ /* 0x000ea40000300a00 */
[C---:B----4-:R-:W-:Y:S02]  /*17830*/  IMAD.WIDE R32, R249.reuse, 0x4, R246 ;  /* 0x00000004f9207825 */ /* 0x050fe400078e02f6 */
[----:B------:R-:W4:Y:S04]  /*17840*/  LDL.LU.64 R246, [R1+0x4c0] ;  /* 0x0004c00001f67983 */ /* 0x000f280000300a00 */
[----:B------:R-:W4:Y:S01]  /*17850*/  LDL.LU.64 R42, [R1+0x4b8] ;  /* 0x0004b800012a7983 */ /* 0x000f220000300a00 */
[----:B------:R-:W-:-:S03]  /*17860*/  IMAD.WIDE R62, R249, 0x4, R34 ;  /* 0x00000004f93e7825 */ /* 0x000fc600078e0222 */
[----:B------:R-:W4:Y:S01]  /*17870*/  LDL.LU.64 R34, [R1+0x4b0] ;  /* 0x0004b00001227983 */ /* 0x000f220000300a00 */
[----:B------:R-:W-:-:S03]  /*17880*/  IMAD.WIDE R104, R249, 0x4, R26 ;  /* 0x00000004f9687825 */ /* 0x000fc600078e021a */
[----:B------:R-:W4:Y:S01]  /*17890*/  LDL.LU.64 R26, [R1+0x488] ;  /* 0x00048800011a7983 */ /* 0x000f220000300a00 */
[----:B------:R-:W-:-:S04]  /*178a0*/  IMAD.WIDE R78, R249, 0x4, R20 ;  /* 0x00000004f94e7825 */ /* 0x000fc800078e0214 */
[C---:B------:R-:W-:Y:S02]  /*178b0*/  IMAD.WIDE R136, R249.reuse, 0x4, R18 ;  /* 0x00000004f9887825 */ /* 0x040fe400078e0212 */
[----:B------:R-:W1:Y:S02]  /*178c0*/  LDC R18, c[0x0][0x230] ;  /* 0x00008c00ff127b82 */ /* 0x000e640000000800 */
[----:B------:R-:W-:-:S06]  /*178d0*/  IMAD.WIDE R20, R249, 0x4, R16 ;  /* 0x00000004f9147825 */ /* 0x000fcc00078e0210 */
[----:B------:R-:W3:Y:S01]  /*178e0*/  LDC R17, c[0x0][0x230] ;  /* 0x00008c00ff117b82 */ /* 0x000ee20000000800 */
[----:B------:R-:W-:-:S07]  /*178f0*/  IMAD.WIDE R128, R249, 0x4, R12 ;  /* 0x00000004f9807825 */ /* 0x000fce00078e020c */
[----:B------:R-:W3:Y:S08]  /*17900*/  LDC R16, c[0x0][0x230] ;  /* 0x00008c00ff107b82 */ /* 0x000ef00000000800 */
[----:B------:R-:W3:Y:S01]  /*17910*/  LDC R13, c[0x0][0x230] ;  /* 0x00008c00ff0d7b82 */ /* 0x000ee20000000800 */
[----:B------:R-:W-:Y:S02]  /*17920*/  ISETP.GE.U32.AND P1, PT, R248, 0x7fffffb9, PT ;  /* 0x7fffffb9f800780c */ /* 0x000fe40003f26070 */
[----:B------:R-:W-:-:S02]  /*17930*/  PLOP3.LUT P3, PT, PT, PT, UP1, 0x80, 0x0 ;  /* 0x000000000000781c */ /* 0x000fc40003f6f018 */
[----:B------:R-:W-:-:S03]  /*17940*/  SEL R248, RZ, 0x4, P0 ;  /* 0x00000004fff87807 */ /* 0x000fc60000000000 */
[----:B------:R-:W3:Y:S01]  /*17950*/  LDC R12, c[0x0][0x230] ;  /* 0x00008c00ff0c7b82 */ /* 0x000ee20000000800 */
[----:B------:R-:W-:Y:S01]  /*17960*/  SEL R248, R248, RZ, P3 ;  /* 0x000000fff8f87207 */ /* 0x000fe20001800000 */
[----:B------:R-:W-:-:S03]  /*17970*/  IMAD.WIDE R50, R249, 0x4, R50 ;  /* 0x00000004f9327825 */ /* 0x000fc600078e0232 */
[----:B------:R-:W-:Y:S01]  /*17980*/  ISETP.NE.U32.AND P0, PT, R248, RZ, PT ;  /* 0x000000fff800720c */ /* 0x000fe20003f05070 */
        /* <DEDUP_REMOVED lines=78> */
[----:B-1----:R-:W-:Y:S02]  /*17e70*/  VIADD R249, R18, 0xffffffd4 ;  /* 0xffffffd412f97836 */ /* 0x002fe40000000000 */
[----:B---3--:R-:W-:Y:S01]  /*17e80*/  VIADD R248, R17, 0xffffffd0 ;  /* 0xffffffd011f87836 */ /* 0x008fe20000000000 */
[----:B------:R-:W3:Y:S02]  /*17e90*/  LDL.LU.64 R18, [R1+0x98] ;  /* 0x0000980001127983 */ /* 0x000ee40000300a00 */
[----:B------:R-:W-:Y:S01]  /*17ea0*/  ISETP.GE.U32.AND P3, PT, R249, 0x7fffffb5, PT ;  /* 0x7fffffb5f900780c */ /* 0x000fe20003f66070 */
[----:B------:R-:W-:Y:S01]  /*17eb0*/  VIADD R249, R16, 0xffffffcc ;  /* 0xffffffcc10f97836 */ /* 0x000fe20000000000 */
[----:B------:R-:W-:Y:S01]  /*17ec0*/  ISETP.GE.U32.AND P6, PT, R248, 0x7fffffb1, PT ;  /* 0x7fffffb1f800780c */ /* 0x000fe20003fc6070 */
[----:B------:R-:W-:Y:S01]  /*17ed0*/  VIADD R248, R13, 0xffffffc8 ;  /* 0xffffffc80df87836 */ /* 0x000fe20000000000 */
[----:B------:R-:W3:Y:S02]  /*17ee0*/  LDL.LU.64 R16, [R1+0x90] ;  /* 0x0000900001107983 */ /* 0x000ee40000300a00 */
[----:B------:R-:W-:-:S02]  /*17ef0*/  ISETP.GE.U32.AND P5, PT, R249, 0x7fffffad, PT ;  /* 0x7fffffadf900780c */ /* 0x000fc40003fa6070 */
[----:B------:R-:W-:Y:S01]  /*17f00*/  ISETP.GE.U32.AND P4, PT, R248, 0x7fffffa9, PT ;  /* 0x7fffffa9f800780c */ /* 0x000fe20003f86070 */
[----:B------:R-:W-:Y:S02]  /*17f10*/  IMAD.WIDE R248, R0, 0x4, R14 ;  /* 0x0000000400f87825 */ /* 0x000fe400078e020e */
[----:B------:R-:W3:Y:S02]  /*17f20*/  LDL.LU.64 R14, [R1+0x88] ;  /* 0x00008800010e7983 */ /* 0x000ee40000300a00 */
[----:B------:R-:W-:Y:S02]  /*17f30*/  VIADD R12, R12, 0xffffffc4 ;  /* 0xffffffc40c0c7836 */ /* 0x000fe40000000000 */
[C---:B------:R-:W-:Y:S01]  /*17f40*/  IMAD.WIDE R10, R0.reuse, 0x4, R10 ;  /* 0x00000004000a7825 */ /* 0x040fe200078e020a */
[----:B------:R-:W-:Y:S03]  /*17f50*/  LDGSTS.E [R252+0x22300], desc[UR32][R248.64], !P2 ;  /* 0x22300000f8fc7fae */ /* 0x000fe6000d121860 */
[----:B------:R-:W-:Y:S01]  /*17f60*/  IMAD.WIDE R8, R0, 0x4, R8 ;  /* 0x0000000400087825 */ /* 0x000fe200078e0208 */
[----:B------:R-:W-:Y:S01]  /*17f70*/  ISETP.GE.U32.AND P2, PT, R12, 0x7fffffa5, PT ;  /* 0x7fffffa50c00780c */ /* 0x000fe20003f46070 */
[----:B------:R1:W-:Y:S02]  /*17f80*/  STL.64 [R1+0x298], R10 ;  /* 0x0002980a01007387 */ /* 0x0003e40000100a00 */
[----:B--2---:R-:W-:-:S02]  /*17f90*/  IMAD.WIDE R250, R0, 0x4, R250 ;  /* 0x0000000400fa7825 */ /* 0x004fc400078e02fa */
[----:B------:R-:W-:Y:S02]  /*17fa0*/  LDGSTS.E [R252+0x22700], desc[UR32][R10.64], !P1 ;  /* 0x227000000afc7fae */ /* 0x000fe4000c921860 */
[C---:B----4-:R-:W-:Y:S02]  /*17fb0*/  IMAD.WIDE R246, R0.reuse, 0x4, R246 ;  /* 0x0000000400f67825 */ /* 0x050fe400078e02f6 */
[----:B------:R-:W2:Y:S02]  /*17fc0*/  LDL.LU.64 R12, [R1+0x80] ;  /* 0x00008000010c7983 */ /* 0x000ea40000300a00 */
[C---:B------:R-:W-:Y:S02]  /*17fd0*/  IMAD.WIDE R42, R0.reuse, 0x4, R42 ;  /* 0x00000004002a7825 */ /* 0x040fe400078e022a */
[----:B------:R-:W-:Y:S04]  /*17fe0*/  LDGSTS.E [R252+0x22b00], desc[UR32][R8.64], !P3 ;  /* 0x22b0000008fc7fae */ /* 0x000fe8000d921860 */
[----:B-1----:R-:W4:Y:S01]  /*17ff0*/  LDL.LU.64 R10, [R1+0x78] ;  /* 0x00007800010a7983 */ /* 0x002f220000300a00 */
[----:B------:R-:W-:-:S03]  /*18000*/  IMAD.WIDE R34, R0, 0x4, R34 ;  /* 0x0000000400227825 */ /* 0x000fc600078e0222 */
[----:B------:R1:W-:Y:S01]  /*18010*/  STL.64 [R1+0x2b8], R8 ;  /* 0x0002b80801007387 */ /* 0x0003e20000100a00 */
[----:B------:R-:W-:-:S03]  /*18020*/  IMAD.WIDE R26, R0, 0x4, R26 ;  /* 0x00000004001a7825 */ /* 0x000fc600078e021a */
[----:B------:R1:W-:Y:S04]  /*18030*/  STL.64 [R1+0x2d0], R250 ;  /* 0x0002d0fa01007387 */ /* 0x0003e80000100a00 */
[----:B------:R1:W-:Y:S04]  /*18040*/  STL.64 [R1+0x2f0], R246 ;  /* 0x0002f0f601007387 */ /* 0x0003e80000100a00 */
[----:B------:R-:W2:Y:S04]  /*18050*/  LDL.LU R0, [R1+0x1a68] ;  /* 0x001a680001007983 */ /* 0x000ea80000300800 */
[----:B------:R3:W-:Y:S04]  /*18060*/  STL.64 [R1+0x2f8], R42 ;  /* 0x0002f82a01007387 */ /* 0x0007e80000100a00 */
[----:B-1----:R-:W4:Y:S04]  /*18070*/  LDL.LU.64 R8, [R1+0x70] ;  /* 0x0000700001087983 */ /* 0x002f280000300a00 */
[----:B------:R-:W-:Y:S04]  /*18080*/  STL.64 [R1+0x318], R34 ;  /* 0x0003182201007387 */ /* 0x000fe80000100a00 */
[----:B------:R-:W-:Y:S04]  /*18090*/  LDGSTS.E [R252+0x22f00], desc[UR32][R250.64], !P6 ;  /* 0x22f00000fafc7fae */ /* 0x000fe8000f121860 */
[----:B------:R-:W-:Y:S04]  /*180a0*/  STL.64 [R1+0x330], R26 ;  /* 0x0003301a01007387 */ /* 0x000fe80000100a00 */
[----:B------:R-:W-:Y:S04]  /*180b0*/  LDGSTS.E [R252+0x23300], desc[UR32][R246.64], !P5 ;  /* 0x23300000f6fc7fae */ /* 0x000fe8000e921860 */
[----:B------:R-:W4:Y:S01]  /*180c0*/  LDL.LU.64 R250, [R1+0x68] ;  /* 0x0000680001fa7983 */ /* 0x000f220000300a00 */
[----:B------:R-:W-:-:S03]  /*180d0*/  UIADD3 UR5, UR5, -0x40, URZ ;  /* 0xffffffc005057890 */ /* 0x000fc6000fffe03f */
[----:B------:R-:W-:Y:S04]  /*180e0*/  LDGSTS.E [R252+0x23700], desc[UR32][R42.64], !P4 ;  /* 0x237000002afc7fae */ /* 0x000fe8000e121860 */
[----:B------:R-:W4:Y:S01]  /*180f0*/  LDL.LU.64 R246, [R1+0x60] ;  /* 0x0000600001f67983 */ /* 0x000f220000300a00 */
[----:B------:R-:W-:-:S03]  /*18100*/  UISETP.GE.U32.AND UP1, UPT, UR5, 0x7fffffa1, UPT ;  /* 0x7fffffa10500788c */ /* 0x000fc6000bf26070 */
[----:B------:R-:W-:Y:S03]  /*18110*/  LDGSTS.E [R252+0x23b00], desc[UR32][R34.64], !P2 ;  /* 0x23b0000022fc7fae */ /* 0x000fe6000d121860 */
[----:B------:R-:W-:-:S13]  /*18120*/  PLOP3.LUT P1, PT, PT, PT, UP1, 0x80, 0x0 ;  /* 0x000000000000781c */ /* 0x000fda0003f2f018 */
[----:B------:R-:W-:Y:S04]  /*18130*/  LDGSTS.E [R252+0x23f00], desc[UR32][R26.64], !P1 ;  /* 0x23f000001afc7fae */ /* 0x000fe8000c921860 */
[----:B------:R-:W0:Y:S04]  /*18140*/  LDGDEPBAR ;  /* 0x00000000000079af */ /* 0x000e280000000000 */
[----:B---3--:R1:W-:Y:S04]  /*18150*/  STL [R1+0x1204], R18 ;  /* 0x0012041201007387 */ /* 0x0083e80000100800 */
[----:B------:R-:W3:Y:S04]  /*18160*/  LDL.LU.64 R42, [R1+0x58] ;  /* 0x00005800012a7983 */ /* 0x000ee80000300a00 */
[----:B--2---:R1:W-:Y:S04]  /*18170*/  LDGSTS.E [R0+0x10000], desc[UR32][R18.64], P0 ;  /* 0x1000000012007fae */ /* 0x0043e80008121860 */
[----:B------:R2:W-:Y:S04]  /*18180*/  LDGSTS.E [R0+0x10400], desc[UR32][R16.64], P0 ;  /* 0x1040000010007fae */ /* 0x0005e80008121860 */
[----:B------:R2:W-:Y:S01]  /*18190*/  LDGSTS.E [R0+0x10800], desc[UR32][R14.64], P0 ;  /* 0x108000000e007fae */ /* 0x0005e20008121860 */
[----:B-1----:R-:W-:-:S03]  /*181a0*/  IMAD.MOV.U32 R18, RZ, RZ, R19 ;  /* 0x000000ffff127224 */ /* 0x002fc600078e0013 */
[----:B------:R1:W-:Y:S04]  /*181b0*/  LDGSTS.E [R0+0x10c00], desc[UR32][R12.64], P0 ;  /* 0x10c000000c007fae */ /* 0x0003e80008121860 */
[----:B------:R-:W-:Y:S04]  /*181c0*/  STL [R1+0x1200], R18 ;  /* 0x0012001201007387 */ /* 0x000fe80000100800 */
[----:B------:R2:W-:Y:S04]  /*181d0*/  STL [R1+0x120c], R16 ;  /* 0x00120c1001007387 */ /* 0x0005e80000100800 */
[----:B------:R-:W3:Y:S04]  /*181e0*/  LDL.LU.64 R34, [R1+0x50] ;  /* 0x0000500001227983 */ /* 0x000ee80000300a00 */
[----:B----4-:R4:W-:Y:S01]  /*181f0*/  LDGSTS.E [R0+0x11000], desc[UR32][R10.64], P0 ;  /* 0x110000000a007fae */ /* 0x0109e20008121860 */
[----:B--2---:R-:W-:-:S03]  /*18200*/  IMAD.MOV.U32 R16, RZ, RZ, R17 ;  /* 0x000000ffff107224 */ /* 0x004fc600078e0011 */
[----:B------:R2:W-:Y:S04]  /*18210*/  LDGSTS.E [R0+0x11400], desc[UR32][R8.64], P0 ;  /* 0x1140000008007fae */ /* 0x0005e80008121860 */
[----:B------:R-:W-:Y:S04]  /*18220*/  STL [R1+0x1208], R16 ;  /* 0x0012081001007387 */ /* 0x000fe80000100800 */
[----:B------:R1:W-:Y:S04]  /*18230*/  STL [R1+0x1214], R14 ;  /* 0x0012140e01007387 */ /* 0x0003e80000100800 */
[----:B------:R-:W3:Y:S04]  /*18240*/  LDL.LU.64 R26, [R1+0x48] ;  /* 0x00004800011a7983 */ /* 0x000ee80000300a00 */
[----:B------:R-:W3:Y:S01]  /*18250*/  LDL.LU.64 R18, [R1+0x40] ;  /* 0x0000400001127983 */ /* 0x000ee20000300a00 */
[----:B-1----:R-:W-:-:S03]  /*18260*/  IMAD.MOV.U32 R14, RZ, RZ, R15 ;  /* 0x000000ffff0e7224 */ /* 0x002fc600078e000f */
[----:B------:R-:W-:Y:S04]  /*18270*/  LDGSTS.E [R0+0x11800], desc[UR32][R250.64], P0 ;  /* 0x11800000fa007fae */ /* 0x000fe80008121860 */
[----:B------:R-:W-:Y:S04]  /*18280*/  STL [R1+0x1210], R14 ;  /* 0x0012100e01007387 */ /* 0x000fe80000100800 */
[----:B------:R1:W-:Y:S04]  /*18290*/  STL [R1+0x121c], R12 ;  /* 0x00121c0c01007387 */ /* 0x0003e80000100800 */
[----:B------:R-:W3:Y:S01]  /*182a0*/  LDL.LU.64 R16, [R1+0x38] ;  /* 0x0000380001107983 */ /* 0x000ee20000300a00 */
[----:B------:R-:W-:-:S03]  /*182b0*/  IMAD.MOV.U32 R252, RZ, RZ, R251 ;  /* 0x000000fffffc7224 */ /* 0x000fc600078e00fb */
[----:B------:R-:W-:Y:S01]  /*182c0*/  LDGSTS.E [R0+0x11c00], desc[UR32][R246.64], P0 ;  /* 0x11c00000f6007fae */ /* 0x000fe20008121860 */
[----:B-1----:R-:W-:-:S05]  /*182d0*/  IMAD.MOV.U32 R12, RZ, RZ, R13 ;  /* 0x000000ffff0c7224 */ /* 0x002fca00078e000d */
[----:B------:R1:W-:Y:S04]  /*182e0*/  STL [R1+0x1218], R12 ;  /* 0x0012180c01007387 */ /* 0x0003e80000100800 */
[----:B------:R4:W-:Y:S04]  /*182f0*/  STL [R1+0x1224], R10 ;  /* 0x0012240a01007387 */ /* 0x0009e80000100800 */
[----:B------:R-:W3:Y:S04]  /*18300*/  LDL.LU.64 R14, [R1+0x30] ;  /* 0x00003000010e7983 */ /* 0x000ee80000300a00 */
[----:B-1----:R-:W3:Y:S01]  /*18310*/  LDL.LU.64 R12, [R1+0x28] ;  /* 0x00002800010c7983 */ /* 0x002ee20000300a00 */
[----:B----4-:R-:W-:-:S05]  /*18320*/  IMAD.MOV.U32 R10, RZ, RZ, R11 ;  /* 0x000000ffff0a7224 */ /* 0x010fca00078e000b */
[----:B------:R1:W-:Y:S04]  /*18330*/  STL [R1+0x1220], R10 ;  /* 0x0012200a01007387 */ /* 0x0003e80000100800 */
[----:B------:R2:W-:Y:S04]  /*18340*/  STL [R1+0x122c], R8 ;  /* 0x00122c0801007387 */ /* 0x0005e80000100800 */
[----:B-1----:R-:W4:Y:S01]  /*18350*/  LDL.LU.64 R10, [R1+0x20] ;  /* 0x00002000010a7983 */ /* 0x002f220000300a00 */
[----:B--2---:R-:W-:-:S05]  /*18360*/  IMAD.MOV.U32 R8, RZ, RZ, R9 ;  /* 0x000000ffff087224 */ /* 0x004fca00078e0009 */
[----:B------:R1:W-:Y:S04]  /*18370*/  STL [R1+0x1228], R8 ;  /* 0x0012280801007387 */ /* 0x0003e80000100800 */
[----:B------:R2:W-:Y:S04]  /*18380*/  STL [R1+0x1234], R250 ;  /* 0x001234fa01007387 */ /* 0x0005e80000100800 */
[----:B-1----:R-:W4:Y:S04]  /*18390*/  LDL.LU.64 R8, [R1+0x18] ;  /* 0x0000180001087983 */ /* 0x002f280000300a00 */
[----:B--2---:R-:W2:Y:S04]  /*183a0*/  LDL.LU.64 R250, [R1+0x10] ;  /* 0x0000100001fa7983 */ /* 0x004ea80000300a00 */
[----:B------:R1:W-:Y:S04]  /*183b0*/  STL [R1+0x1230], R252 ;  /* 0x001230fc01007387 */ /* 0x0003e80000100800 */
[----:B------:R1:W-:Y:S02]  /*183c0*/  STL [R1+0x123c], R246 ;  /* 0x00123cf601007387 */ /* 0x0003e40000100800 */
[----:B-1----:R-:W-:-:S02]  /*183d0*/  IMAD.MOV.U32 R252, RZ, RZ, R247 ;  /* 0x000000fffffc7224 */ /* 0x002fc400078e00f7 */
[----:B------:R-:W2:Y:S04]  /*183e0*/  LDL.LU.64 R246, [R1+0x8] ;  /* 0x0000080001f67983 */ /* 0x000ea80000300a00 */
[----:B------:R3:W-:Y:S02]  /*183f0*/  STL [R1+0x1238], R252 ;  /* 0x001238fc01007387 */ /* 0x0007e40000100800 */
[----:B---3--:R-:W-:Y:S02]  /*18400*/  IMAD.MOV.U32 R252, RZ, RZ, R43 ;  /* 0x000000fffffc7224 */ /* 0x008fe400078e002b */
[----:B------:R-:W-:Y:S04]  /*18410*/  LDGSTS.E [R0+0x12000], desc[UR32][R42.64], P0 ;  /* 0x120000002a007fae */ /* 0x000fe80008121860 */
[----:B------:R1:W-:Y:S04]  /*18420*/  STL [R1+0x1244], R42 ;  /* 0x0012442a01007387 */ /* 0x0003e80000100800 */
[----:B-1----:R-:W3:Y:S04]  /*18430*/  LDL.LU.64 R42, [R1+0x1a60] ;  /* 0x001a6000012a7983 */ /* 0x002ee80000300a00 */
[----:B------:R1:W-:Y:S02]  /*18440*/  STL [R1+0x1240], R252 ;  /* 0x001240fc01007387 */ /* 0x0003e40000100800 */
[----:B-1----:R-:W-:-:S02]  /*18450*/  IMAD.MOV.U32 R252, RZ, RZ, R35 ;  /* 0x000000fffffc7224 */ /* 0x002fc400078e0023 */
[----:B------:R-:W-:Y:S04]  /*18460*/  LDGSTS.E [R0+0x12400], desc[UR32][R34.64], P0 ;  /* 0x1240000022007fae */ /* 0x000fe80008121860 */
[----:B------:R1:W-:Y:S04]  /*18470*/  STL [R1+0x124c], R34 ;  /* 0x00124c2201007387 */ /* 0x0003e80000100800 */
[----:B-1----:R-:W3:Y:S04]  /*18480*/  LDL.LU.64 R34, [R1+0x1a58] ;  /* 0x001a580001227983 */ /* 0x002ee80000300a00 */
[----:B------:R1:W-:Y:S04]  /*18490*/  STL [R1+0x1248], R252 ;  /* 0x001248fc01007387 */ /* 0x0003e80000100800 */
[----:B------:R-:W-:Y:S01]  /*184a0*/  LDGSTS.E [R0+0x12800], desc[UR32][R26.64], P0 ;  /* 0x128000001a007fae */ /* 0x000fe20008121860 */
[----:B-1----:R-:W-:-:S03]  /*184b0*/  IMAD.MOV.U32 R252, RZ, RZ, R27 ;  /* 0x000000fffffc7224 */ /* 0x002fc600078e001b */
[----:B------:R1:W-:Y:S04]  /*184c0*/  STL [R1+0x1254], R26 ;  /* 0x0012541a01007387 */ /* 0x0003e80000100800 */
[----:B------:R-:W-:Y:S04]  /*184d0*/  LDGSTS.E [R0+0x12c00], desc[UR32][R18.64], P0 ;  /* 0x12c0000012007fae */ /* 0x000fe80008121860 */
[----:B------:R-:W-:Y:S04]  /*184e0*/  LDGSTS.E [R0+0x13000], desc[UR32][R16.64], P0 ;  /* 0x1300000010007fae */ /* 0x000fe80008121860 */
[----:B-1----:R-:W3:Y:S04]  /*184f0*/  LDL.LU.64 R26, [R1+0x1a50] ;  /* 0x001a5000011a7983 */ /* 0x002ee80000300a00 */
[----:B------:R1:W-:Y:S04]  /*18500*/  STL [R1+0x1250], R252 ;  /* 0x001250fc01007387 */ /* 0x0003e80000100800 */
[----:B------:R1:W-:Y:S02]  /*18510*/  STL [R1+0x125c], R18 ;  /* 0x00125c1201007387 */ /* 0x0003e40000100800 */
[----:B-1----:R-:W-:-:S02]  /*18520*/  IMAD.MOV.U32 R252, RZ, RZ, R19 ;  /* 0x000000fffffc7224 */ /* 0x002fc400078e0013 */
[----:B------:R-:W-:Y:S04]  /*18530*/  LDGSTS.E [R0+0x13400], desc[UR32][R14.64], P0 ;  /* 0x134000000e007fae */ /* 0x000fe80008121860 */
[----:B------:R-:W3:Y:S04]  /*18540*/  LDL.LU.64 R18, [R1+0x1a48] ;  /* 0x001a480001127983 */ /* 0x000ee80000300a00 */
[----:B------:R1:W-:Y:S04]  /*18550*/  STL [R1+0x1258], R252 ;  /* 0x001258fc01007387 */ /* 0x0003e80000100800 */
[----:B------:R4:W-:Y:S04]  /*18560*/  STL [R1+0x1264], R16 ;  /* 0x0012641001007387 */ /* 0x0009e80000100800 */
[----:B------:R-:W-:Y:S01]  /*18570*/  LDGSTS.E [R0+0x13800], desc[UR32][R12.64], P0 ;  /* 0x138000000c007fae */ /* 0x000fe20008121860 */
[----:B-1----:R-:W-:-:S03]  /*18580*/  IMAD.MOV.U32 R252, RZ, RZ, R17 ;  /* 0x000000fffffc7224 */ /* 0x002fc600078e0011 */
[----:B----4-:R-:W-:Y:S04]  /*18590*/  LDGSTS.E [R0+0x13c00], desc[UR32][R10.64], P0 ;  /* 0x13c000000a007fae */ /* 0x010fe80008121860 */
[----:B------:R-:W4:Y:S04]  /*185a0*/  LDL.LU.64 R16, [R1+0x1a40] ;  /* 0x001a400001107983 */ /* 0x000f280000300a00 */
[----:B------:R1:W-:Y:S04]  /*185b0*/  STL [R1+0x1260], R252 ;  /* 0x001260fc01007387 */ /* 0x0003e80000100800 */
[----:B------:R1:W-:Y:S02]  /*185c0*/  STL [R1+0x126c], R14 ;  /* 0x00126c0e01007387 */ /* 0x0003e40000100800 */
[----:B-1----:R-:W-:-:S02]  /*185d0*/  IMAD.MOV.U32 R252, RZ, RZ, R15 ;  /* 0x000000fffffc7224 */ /* 0x002fc400078e000f */
[----:B------:R-:W-:Y:S04]  /*185e0*/  LDGSTS.E [R0+0x14000], desc[UR32][R8.64], P0 ;  /* 0x1400000008007fae */ /* 0x000fe80008121860 */
[----:B------:R-:W3:Y:S04]  /*185f0*/  LDL.LU.64 R14, [R1+0x1a38] ;  /* 0x001a3800010e7983 */ /* 0x000ee80000300a00 */
[----:B------:R1:W-:Y:S04]  /*18600*/  STL [R1+0x1268], R252 ;  /* 0x001268fc01007387 */ /* 0x0003e80000100800 */
[----:B------:R1:W-:Y:S04]  /*18610*/  STL [R1+0x1274], R12 ;  /* 0x0012740c01007387 */ /* 0x0003e80000100800 */
[----:B--2---:R-:W-:Y:S01]  /*18620*/  LDGSTS.E [R0+0x14400], desc[UR32][R250.64], P0 ;  /* 0x14400000fa007fae */ /* 0x004fe20008121860 */
[----:B-1----:R-:W-:-:S03]  /*18630*/  IMAD.MOV.U32 R252, RZ, RZ, R13 ;  /* 0x000000fffffc7224 */ /* 0x002fc600078e000d */
[----:B------:R-:W2:Y:S04]  /*18640*/  LDL.LU.64 R12, [R1+0x1a30] ;  /* 0x001a3000010c7983 */ /* 0x000ea80000300a00 */
[----:B------:R1:W-:Y:S04]  /*18650*/  STL [R1+0x1270], R252 ;  /* 0x001270fc01007387 */ /* 0x0003e80000100800 */
[----:B------:R1:W-:Y:S04]  /*18660*/  STL [R1+0x127c], R10 ;  /* 0x00127c0a01007387 */ /* 0x0003e80000100800 */
[----:B------:R-:W-:Y:S01]  /*18670*/  LDGSTS.E [R0+0x14800], desc[UR32][R246.64], P0 ;  /* 0x14800000f6007fae */ /* 0x000fe20008121860 */
[----:B-1----:R-:W-:-:S03]  /*18680*/  IMAD.MOV.U32 R252, RZ, RZ, R11 ;  /* 0x000000fffffc7224 */ /* 0x002fc600078e000b */
[----:B------:R-:W4:Y:S04]  /*18690*/  LDL.LU.64 R10, [R1+0x1a28] ;  /* 0x001a2800010a7983 */ /* 0x000f280000300a00 */
[----:B------:R1:W-:Y:S04]  /*186a0*/  STL [R1+0x1278], R252 ;  /* 0x001278fc01007387 */ /* 0x0003e80000100800 */
[----:B------:R1:W-:Y:S02]  /*186b0*/  STL [R1+0x1284], R8 ;  /* 0x0012840801007387 */ /* 0x0003e40000100800 */
[----:B-1----:R-:W-:-:S02]  /*186c0*/  IMAD.MOV.U32 R252, RZ, RZ, R9 ;  /* 0x000000fffffc7224 */ /* 0x002fc400078e0009 */
[----:B------:R-:W3:Y:S04]  /*186d0*/  LDL.LU.64 R8, [R1+0x1a20] ;  /* 0x001a200001087983 */ /* 0x000ee80000300a00 */
[----:B------:R1:W-:Y:S04]  /*186e0*/  STL [R1+0x1280], R252 ;  /* 0x001280fc01007387 */ /* 0x0003e80000100800 */
[----:B------:R1:W-:Y:S02]  /*186f0*/  STL [R1+0x128c], R250 ;  /* 0x00128cfa01007387 */ /* 0x0003e40000100800 */
[----:B-1----:R-:W-:-:S02]  /*18700*/  IMAD.MOV.U32 R252, RZ, RZ, R251 ;  /* 0x000000fffffc7224 */ /* 0x002fc400078e00fb */
[----:B------:R-:W2:Y:S04]  /*18710*/  LDL.LU.64 R250, [R1+0x1a18] ;  /* 0x001a180001fa7983 */ /* 0x000ea80000300a00 */
[----:B------:R1:W-:Y:S04]  /*18720*/  STL [R1+0x1288], R252 ;  /* 0x001288fc01007387 */ /* 0x0003e80000100800 */
[----:B------:R1:W-:Y:S02]  /*18730*/  STL [R1+0x1294], R246 ;  /* 0x001294f601007387 */ /* 0x0003e40000100800 */
[----:B-1----:R-:W-:-:S02]  /*18740*/  IMAD.MOV.U32 R252, RZ, RZ, R247 ;  /* 0x000000fffffc7224 */ /* 0x002fc400078e00f7 */
[----:B------:R-:W4:Y:S04]  /*18750*/  LDL.LU.64 R246, [R1+0x1a10] ;  /* 0x001a100001f67983 */ /* 0x000f280000300a00 */
[----:B------:R1:W-:Y:S04]  /*18760*/  STL [R1+0x1290], R252 ;  /* 0x001290fc01007387 */ /* 0x0003e80000100800 */
[----:B-1----:R-:W3:Y:S04]  /*18770*/  LDL.LU R252, [R1+0x1a0c] ;  /* 0x001a0c0001fc7983 */ /* 0x002ee80000300800 */
[----:B----4-:R1:W-:Y:S04]  /*18780*/  LDGSTS.E [R0+0x14c00], desc[UR32][R246.64], P0 ;  /* 0x14c00000f6007fae */ /* 0x0103e80008121860 */
[----:B------:R1:W-:Y:S04]  /*18790*/  STL [R1+0x129c], R246 ;  /* 0x00129cf601007387 */ /* 0x0003e80000100800 */
[----:B--2---:R2:W-:Y:S01]  /*187a0*/  LDGSTS.E [R0+0x15000], desc[UR32][R250.64], P0 ;  /* 0x15000000fa007fae */ /* 0x0045e20008121860 */
[----:B-1----:R-:W-:-:S03]  /*187b0*/  IMAD.MOV.U32 R246, RZ, RZ, R247 ;  /* 0x000000fffff67224 */ /* 0x002fc600078e00f7 */
[----:B------:R-:W4:Y:S04]  /*187c0*/  LDL.LU R247, [R1+0x1a08] ;  /* 0x001a080001f77983 */ /* 0x000f280000300800 */
[----:B------:R1:W-:Y:S04]  /*187d0*/  STL [R1+0x1298], R246 ;  /* 0x001298f601007387 */ /* 0x0003e80000100800 */
[----:B-1----:R-:W4:Y:S04]  /*187e0*/  LDL.LU R246, [R1+0x1a04] ;  /* 0x001a040001f67983 */ /* 0x002f280000300800 */
[----:B------:R-:W-:Y:S04]  /*187f0*/  STL [R1+0x12a4], R250 ;  /* 0x0012a4fa01007387 */ /* 0x000fe80000100800 */
[----:B------:R2:W-:Y:S02]  /*18800*/  STL [R1+0x12a0], R251 ;  /* 0x0012a0fb01007387 */ /* 0x0005e40000100800 */
[----:B--2---:R-:W-:-:S02]  /*18810*/  IMAD.MOV.U32 R251, RZ, RZ, R0 ;  /* 0x000000fffffb7224 */ /* 0x004fc400078e0000 */
[----:B------:R-:W5:Y:S04]  /*18820*/  LDL.LU R0, [R1+0x1a00] ;  /* 0x001a000001007983 */ /* 0x000f680000300800 */
[----:B---3--:R-:W-:Y:S04]  /*18830*/  STL [R1+0x12a8], R8 ;  /* 0x0012a80801007387 */ /* 0x008fe80000100800 */
[----:B------:R-:W-:Y:S04]  /*18840*/  STL [R1+0x11f8], R9 ;  /* 0x0011f80901007387 */ /* 0x000fe80000100800 */
[----:B------:R-:W-:Y:S04]  /*18850*/  STL [R1+0x11fc], R10 ;  /* 0x0011fc0a01007387 */ /* 0x000fe80000100800 */
[----:B------:R1:W-:Y:S04]  /*18860*/  STL [R1+0x11f0], R11 ;  /* 0x0011f00b01007387 */ /* 0x0003e80000100800 */
[----:B------:R-:W-:Y:S04]  /*18870*/  STL [R1+0x11f4], R12 ;  /* 0x0011f40c01007387 */ /* 0x000fe80000100800 */
[----:B------:R2:W-:Y:S04]  /*18880*/  STL [R1+0x11e8], R13 ;  /* 0x0011e80d01007387 */ /* 0x0005e80000100800 */
[----:B------:R-:W-:Y:S04]  /*18890*/  STL [R1+0x11ec], R14 ;  /* 0x0011ec0e01007387 */ /* 0x000fe80000100800 */
[----:B------:R-:W-:Y:S04]  /*188a0*/  STL [R1+0x11e0], R15 ;  /* 0x0011e00f01007387 */ /* 0x000fe80000100800 */
[----:B------:R-:W-:Y:S04]  /*188b0*/  STL [R1+0x11e4], R16 ;  /* 0x0011e41001007387 */ /* 0x000fe80000100800 */
[----:B------:R-:W-:Y:S04]  /*188c0*/  STL [R1+0x11d8], R17 ;  /* 0x0011d81101007387 */ /* 0x000fe80000100800 */
[----:B------:R-:W-:Y:S04]  /*188d0*/  STL [R1+0x11dc], R18 ;  /* 0x0011dc1201007387 */ /* 0x000fe80000100800 */
        /* <DEDUP_REMOVED lines=58> */
[----:B------:R-:W-:Y:S04]  /*18c80*/  LDGSTS.E [R251+0x15400], desc[UR32][R8.64], P0 ;  /* 0x1540000008fb7fae */ /* 0x000fe80008121860 */
[----:B------:R-:W-:Y:S04]  /*18c90*/  STL [R1+0x1150], R245 ;  /* 0x001150f501007387 */ /* 0x000fe80000100800 */
[----:B------:R-:W-:Y:S04]  /*18ca0*/  LDGSTS.E [R251+0x15800], desc[UR32][R10.64], P0 ;  /* 0x158000000afb7fae */ /* 0x000fe80008121860 */
[----:B------:R-:W-:Y:S04]  /*18cb0*/  STL [R1+0x1164], R30 ;  /* 0x0011641e01007387 */ /* 0x000fe80000100800 */
[----:B------:R2:W-:Y:S04]  /*18cc0*/  LDGSTS.E [R251+0x15c00], desc[UR32][R12.64], P0 ;  /* 0x15c000000cfb7fae */ /* 0x0005e80008121860 */
[----:B-1----:R-:W4:Y:S04]  /*18cd0*/  LDL.LU.64 R10, [R1+0x328] ;  /* 0x00032800010a7983 */ /* 0x002f280000300a00 */
[----:B------:R-:W-:Y:S04]  /*18ce0*/  STL [R1+0x1160], R31 ;  /* 0x0011601f01007387 */ /* 0x000fe80000100800 */
[----:B------:R-:W-:Y:S04]  /*18cf0*/  STL [R1+0x1174], R28 ;  /* 0x0011741c01007387 */ /* 0x000fe80000100800 */
[----:B------:R-:W4:Y:S01]  /*18d00*/  LDL.LU.64 R8, [R1+0x308] ;  /* 0x0003080001087983 */ /* 0x000f220000300a00 */
[----:B--2---:R-:W-:-:S03]  /*18d10*/  IMAD.MOV.U32 R13, RZ, RZ, R251 ;  /* 0x000000ffff0d7224 */ /* 0x004fc600078e00fb */
[----:B------:R-:W-:Y:S04]  /*18d20*/  STL [R1+0x1170], R29 ;  /* 0x0011701d01007387 */ /* 0x000fe80000100800 */
[----:B------:R-:W-:Y:S04]  /*18d30*/  STL [R1+0x1184], R24 ;  /* 0x0011841801007387 */ /* 0x000fe80000100800 */
[----:B------:R-:W2:Y:S04]  /*18d40*/  LDL.LU.64 R250, [R1+0x2e8] ;  /* 0x0002e80001fa7983 */ /* 0x000ea80000300a00 */
        /* <DEDUP_REMOVED lines=15> */
[----:B------:R-:W-:Y:S04]  /*18e40*/  STL [R1+0x1180], R25 ;  /* 0x0011801901007387 */ /* 0x000fe80000100800 */
[----:B------:R-:W-:Y:S04]  /*18e50*/  LDGSTS.E [R13+0x19c00], desc[UR32][R122.64], P0 ;  /* 0x19c000007a0d7fae */ /* 0x000fe80008121860 */
[----:B------:R-:W-:Y:S04]  /*18e60*/  STL [R1+0x1194], R22 ;  /* 0x0011941601007387 */ /* 0x000fe80000100800 */
[----:B------:R-:W-:Y:S04]  /*18e70*/  LDGSTS.E [R13+0x1a000], desc[UR32][R130.64], P0 ;  /* 0x1a000000820d7fae */ /* 0x000fe80008121860 */
[----:B---3--:R-:W3:Y:S04]  /*18e80*/  LDL.LU.64 R26, [R1+0x2c8] ;  /* 0x0002c800011a7983 */ /* 0x008ee80000300a00 */
        /* <DEDUP_REMOVED lines=8> */
[----:B------:R-:W3:Y:S04]  /*18f10*/  LDL.LU.64 R18, [R1+0x2a8] ;  /* 0x0002a80001127983 */ /* 0x000ee80000300a00 */
        /* <DEDUP_REMOVED lines=23> */
[----:B------:R1:W-:Y:S04]  /*19090*/  LDGSTS.E [R13+0x1fc00], desc[UR32][R2.64], P0 ;  /* 0x1fc00000020d7fae */ /* 0x0003e80008121860 */
[----:B------:R-:W3:Y:S04]  /*190a0*/  LDL.LU.64 R12, [R1+0x248] ;  /* 0x00024800010c7983 */ /* 0x000ee80000300a00 */
[----:B------:R1:W-:Y:S04]  /*190b0*/  STL [R1+0x11d4], R2 ;  /* 0x0011d40201007387 */ /* 0x0003e80000100800 */
[----:B------:R-:W-:Y:S04]  /*190c0*/  STL [R1+0x11d0], R3 ;  /* 0x0011d00301007387 */ /* 0x000fe80000100800 */
[----:B------:R-:W3:Y:S04]  /*190d0*/  LDL.LU.64 R34, [R1+0x228] ;  /* 0x0002280001227983 */ /* 0x000ee80000300a00 */
[----:B----4-:R-:W-:Y:S01]  /*190e0*/  LDGSTS.E [R246+0x10100], desc[UR32][R10.64], P0 ;  /* 0x101000000af67fae */ /* 0x010fe20008121860 */
[----:B-1----:R-:W-:-:S03]  /*190f0*/  IMAD.MOV.U32 R2, RZ, RZ, R11 ;  /* 0x000000ffff027224 */ /* 0x002fc600078e000b */
[----:B------:R1:W-:Y:S04]  /*19100*/  STL [R1+0xeb8], R10 ;  /* 0x000eb80a01007387 */ /* 0x0003e80000100800 */
[----:B------:R-:W-:Y:S04]  /*19110*/  LDGSTS.E [R246+0x10500], desc[UR32][R8.64], P0 ;  /* 0x1050000008f67fae */ /* 0x000fe80008121860 */
[----:B-1----:R-:W4:Y:S04]  /*19120*/  LDL.LU.64 R10, [R1+0x208] ;  /* 0x00020800010a7983 */ /* 0x002f280000300a00 */
[----:B------:R1:W-:Y:S04]  /*19130*/  STL [R1+0xeb4], R2 ;  /* 0x000eb40201007387 */ /* 0x0003e80000100800 */
[----:B------:R1:W-:Y:S04]  /*19140*/  STL [R1+0xec0], R8 ;  /* 0x000ec00801007387 */ /* 0x0003e80000100800 */
[----:B--2---:R-:W-:Y:S01]  /*19150*/  LDGSTS.E [R246+0x10900], desc[UR32][R250.64], P0 ;  /* 0x10900000faf67fae */ /* 0x004fe20008121860 */
[----:B-1----:R-:W-:-:S03]  /*19160*/  IMAD.MOV.U32 R2, RZ, RZ, R9 ;  /* 0x000000ffff027224 */ /* 0x002fc600078e0009 */
[----:B------:R-:W2:Y:S04]  /*19170*/  LDL.LU.64 R8, [R1+0x1e8] ;  /* 0x0001e80001087983 */ /* 0x000ea80000300a00 */
[----:B------:R1:W-:Y:S04]  /*19180*/  STL [R1+0xebc], R2 ;  /* 0x000ebc0201007387 */ /* 0x0003e80000100800 */
[----:B------:R1:W-:Y:S02]  /*19190*/  STL [R1+0xec8], R250 ;  /* 0x000ec8fa01007387 */ /* 0x0003e40000100800 */
[----:B-1----:R-:W-:-:S02]  /*191a0*/  IMAD.MOV.U32 R2, RZ, RZ, R251 ;  /* 0x000000ffff027224 */ /* 0x002fc400078e00fb */
[----:B------:R-:W2:Y:S04]  /*191b0*/  LDL.LU.64 R250, [R1+0x1c8] ;  /* 0x0001c80001fa7983 */ /* 0x000ea80000300a00 */
[----:B------:R1:W-:Y:S04]  /*191c0*/  STL [R1+0xec4], R2 ;  /* 0x000ec40201007387 */ /* 0x0003e80000100800 */
[----:B---3--:R-:W-:Y:S01]  /*191d0*/  LDGSTS.E [R246+0x10d00], desc[UR32][R26.64], P0 ;  /* 0x10d000001af67fae */ /* 0x008fe20008121860 */
[----:B-1----:R-:W-:-:S03]  /*191e0*/  IMAD.MOV.U32 R2, RZ, RZ, R27 ;  /* 0x000000ffff027224 */ /* 0x002fc600078e001b */
[----:B------:R1:W-:Y:S04]  /*191f0*/  STL [R1+0xed0], R26 ;  /* 0x000ed01a01007387 */ /* 0x0003e80000100800 */
[----:B-1----:R-:W3:Y:S04]  /*19200*/  LDL.LU.64 R26, [R1+0x1a8] ;  /* 0x0001a800011a7983 */ /* 0x002ee80000300a00 */
[----:B------:R1:W-:Y:S04]  /*19210*/  STL [R1+0xecc], R2 ;  /* 0x000ecc0201007387 */ /* 0x0003e80000100800 */
[----:B------:R-:W-:Y:S01]  /*19220*/  LDGSTS.E [R246+0x11100], desc[UR32][R18.64], P0 ;  /* 0x1110000012f67fae */ /* 0x000fe20008121860 */
        /* <DEDUP_REMOVED lines=8> */
[----:B------:R1:W-:Y:S02]  /*192b0*/  STL [R1+0xedc], R2 ;  /* 0x000edc0201007387 */ /* 0x0003e40000100800 */
[----:B-1----:R-:W-:-:S02]  /*192c0*/  IMAD.MOV.U32 R2, RZ, RZ, R15 ;  /* 0x000000ffff027224 */ /* 0x002fc400078e000f */
[----:B------:R-:W-:Y:S04]  /*192d0*/  STL [R1+0xee8], R14 ;  /* 0x000ee80e01007387 */ /* 0x000fe80000100800 */
[----:B------:R1:W-:Y:S04]  /*192e0*/  STL [R1+0xee4], R2 ;  /* 0x000ee40201007387 */ /* 0x0003e80000100800 */
[----:B------:R-:W-:Y:S04]  /*192f0*/  LDGSTS.E [R246+0x11900], desc[UR32][R14.64], P0 ;  /* 0x119000000ef67fae */ /* 0x000fe80008121860 */
[----:B------:R-:W-:Y:S01]  /*19300*/  STL [R1+0xef0], R12 ;  /* 0x000ef00c01007387 */ /* 0x000fe20000100800 */
[----:B-1----:R-:W-:-:S03]  /*19310*/  IMAD.MOV.U32 R2, RZ, RZ, R13 ;  /* 0x000000ffff027224 */ /* 0x002fc600078e000d */
[----:B------:R-:W3:Y:S04]  /*19320*/  LDL.LU.64 R14, [R1+0x148] ;  /* 0x00014800010e7983 */ /* 0x000ee80000300a00 */
[----:B------:R1:W-:Y:S04]  /*19330*/  STL [R1+0xeec], R2 ;  /* 0x000eec0201007387 */ /* 0x0003e80000100800 */
[----:B------:R-:W-:Y:S04]  /*19340*/  LDGSTS.E [R246+0x11d00], desc[UR32][R12.64], P0 ;  /* 0x11d000000cf67fae */ /* 0x000fe80008121860 */
[----:B------:R-:W-:Y:S01]  /*19350*/  STL [R1+0xef8], R34 ;  /* 0x000ef82201007387 */ /* 0x000fe20000100800 */
[----:B-1----:R-:W-:-:S03]  /*19360*/  IMAD.MOV.U32 R2, RZ, RZ, R35 ;  /* 0x000000ffff027224 */ /* 0x002fc600078e0023 */
[----:B------:R-:W-:Y:S04]  /*19370*/  LDGSTS.E [R246+0x12100], desc[UR32][R34.64], P0 ;  /* 0x1210000022f67fae */ /* 0x000fe80008121860 */
[----:B------:R-:W3:Y:S04]  /*19380*/  LDL.LU.64 R12, [R1+0x128] ;  /* 0x00012800010c7983 */ /* 0x000ee80000300a00 */
[----:B------:R1:W-:Y:S04]  /*19390*/  STL [R1+0xef4], R2 ;  /* 0x000ef40201007387 */ /* 0x0003e80000100800 */
[----:B----4-:R-:W-:Y:S01]  /*193a0*/  LDGSTS.E [R246+0x12500], desc[UR32][R10.64], P0 ;  /* 0x125000000af67fae */ /* 0x010fe20008121860 */
[----:B-1----:R-:W-:-:S03]  /*193b0*/  IMAD.MOV.U32 R2, RZ, RZ, R11 ;  /* 0x000000ffff027224 */ /* 0x002fc600078e000b */
[----:B------:R1:W-:Y:S04]  /*193c0*/  STL [R1+0xf00], R10 ;  /* 0x000f000a01007387 */ /* 0x0003e80000100800 */
[----:B-1----:R-:W4:Y:S04]  /*193d0*/  LDL.LU.64 R10, [R1+0x108] ;  /* 0x00010800010a7983 */ /* 0x002f280000300a00 */
[----:B------:R1:W-:Y:S04]  /*193e0*/  STL [R1+0xefc], R2 ;  /* 0x000efc0201007387 */ /* 0x0003e80000100800 */
[----:B--2---:R-:W-:Y:S04]  /*193f0*/  LDGSTS.E [R246+0x12900], desc[UR32][R8.64], P0 ;  /* 0x1290000008f67fae */ /* 0x004fe80008121860 */
[----:B------:R2:W-:Y:S01]  /*19400*/  STL [R1+0xf08], R8 ;  /* 0x000f080801007387 */ /* 0x0005e20000100800 */
[----:B-1----:R-:W-:-:S03]  /*19410*/  IMAD.MOV.U32 R2, RZ, RZ, R9 ;  /* 0x000000ffff027224 */ /* 0x002fc600078e0009 */
[----:B--2---:R-:W2:Y:S04]  /*19420*/  LDL.LU.64 R8, [R1+0x100] ;  /* 0x0001000001087983 */ /* 0x004ea80000300a00 */
[----:B------:R1:W-:Y:S04]  /*19430*/  STL [R1+0xf04], R2 ;  /* 0x000f040201007387 */ /* 0x0003e80000100800 */
[----:B------:R-:W-:Y:S04]  /*19440*/  LDGSTS.E [R246+0x12d00], desc[UR32][R250.64], P0 ;  /* 0x12d00000faf67fae */ /* 0x000fe80008121860 */
[----:B------:R1:W-:Y:S02]  /*19450*/  STL [R1+0xf10], R250 ;  /* 0x000f10fa01007387 */ /* 0x0003e40000100800 */
[----:B-1----:R-:W-:-:S02]  /*19460*/  IMAD.MOV.U32 R2, RZ, RZ, R251 ;  /* 0x000000ffff027224 */ /* 0x002fc400078e00fb */
[----:B------:R-:W2:Y:S04]  /*19470*/  LDL.LU.64 R250, [R1+0xf8] ;  /* 0x0000f80001fa7983 */ /* 0x000ea80000300a00 */
[----:B------:R1:W-:Y:S04]  /*19480*/  STL [R1+0xf0c], R2 ;  /* 0x000f0c0201007387 */ /* 0x0003e80000100800 */
[----:B---3--:R-:W-:Y:S01]  /*19490*/  STL [R1+0xf18], R26 ;  /* 0x000f181a01007387 */ /* 0x008fe20000100800 */
[----:B-1----:R-:W-:-:S03]  /*194a0*/  IMAD.MOV.U32 R2, RZ, RZ, R27 ;  /* 0x000000ffff027224 */ /* 0x002fc600078e001b */
[----:B------:R-:W3:Y:S04]  /*194b0*/  LDL.LU.64 R50, [R1+0xf0] ;  /* 0x0000f00001327983 */ /* 0x000ee80000300a00 */
[----:B------:R1:W-:Y:S04]  /*194c0*/  STL [R1+0xf14], R2 ;  /* 0x000f140201007387 */ /* 0x0003e80000100800 */
[----:B------:R-:W-:Y:S04]  /*194d0*/  LDGSTS.E [R246+0x13100], desc[UR32][R26.64], P0 ;  /* 0x131000001af67fae */ /* 0x000fe80008121860 */
[----:B------:R-:W-:Y:S01]  /*194e0*/  STL [R1+0xf20], R18 ;  /* 0x000f201201007387 */ /* 0x000fe20000100800 */
[----:B-1----:R-:W-:-:S03]  /*194f0*/  IMAD.MOV.U32 R2, RZ, RZ, R19 ;  /* 0x000000ffff027224 */ /* 0x002fc600078e0013 */
[----:B------:R-:W3:Y:S04]  /*19500*/  LDL.LU.64 R42, [R1+0xe8] ;  /* 0x0000e800012a7983 */ /* 0x000ee80000300a00 */
[----:B------:R1:W-:Y:S04]  /*19510*/  STL [R1+0xf1c], R2 ;  /* 0x000f1c0201007387 */ /* 0x0003e80000100800 */
[----:B------:R-:W-:Y:S04]  /*19520*/  LDGSTS.E [R246+0x13500], desc[UR32][R18.64], P0 ;  /* 0x1350000012f67fae */ /* 0x000fe80008121860 */
[----:B------:R-:W-:Y:S04]  /*19530*/  STL [R1+0xf28], R16 ;  /* 0x000f281001007387 */ /* 0x000fe80000100800 */
[----:B------:R-:W3:Y:S01]  /*19540*/  LDL.LU.64 R34, [R1+0xe0] ;  /* 0x0000e00001227983 */ /* 0x000ee20000300a00 */
        /* <DEDUP_REMOVED lines=15> */
[----:B----4-:R4:W-:Y:S01]  /*19640*/  STL [R1+0xf40], R10 ;  /* 0x000f400a01007387 */ /* 0x0109e20000100800 */
[----:B-1----:R-:W-:-:S03]  /*19650*/  IMAD.MOV.U32 R2, RZ, RZ, R11 ;  /* 0x000000ffff027224 */ /* 0x002fc600078e000b */
[----:B------:R-:W3:Y:S04]  /*19660*/  LDL.LU.64 R12, [R1+0xb8] ;  /* 0x0000b800010c7983 */ /* 0x000ee80000300a00 */
[----:B------:R1:W-:Y:S04]  /*19670*/  STL [R1+0xf3c], R2 ;  /* 0x000f3c0201007387 */ /* 0x0003e80000100800 */
[----:B------:R-:W-:Y:S04]  /*19680*/  LDGSTS.E [R246+0x14500], desc[UR32][R10.64], P0 ;  /* 0x145000000af67fae */ /* 0x000fe80008121860 */
[----:B--2---:R2:W-:Y:S04]  /*19690*/  STL [R1+0xf48], R8 ;  /* 0x000f480801007387 */ /* 0x0045e80000100800 */
[----:B----4-:R-:W4:Y:S01]  /*196a0*/  LDL.LU.64 R10, [R1+0xb0] ;  /* 0x0000b000010a7983 */ /* 0x010f220000300a00 */
[----:B-1----:R-:W-:-:S03]  /*196b0*/  IMAD.MOV.U32 R2, RZ, RZ, R9 ;  /* 0x000000ffff027224 */ /* 0x002fc600078e0009 */
[----:B------:R-:W-:Y:S04]  /*196c0*/  LDGSTS.E [R246+0x14900], desc[UR32][R8.64], P0 ;  /* 0x1490000008f67fae */ /* 0x000fe80008121860 */
[----:B--2---:R-:W2:Y:S04]  /*196d0*/  LDL.LU.64 R8, [R1+0xa8] ;  /* 0x0000a80001087983 */ /* 0x004ea80000300a00 */
[----:B------:R1:W-:Y:S04]  /*196e0*/  STL [R1+0xf44], R2 ;  /* 0x000f440201007387 */ /* 0x0003e80000100800 */
[----:B------:R-:W-:Y:S04]  /*196f0*/  LDGSTS.E [R246+0x14d00], desc[UR32][R250.64], P0 ;  /* 0x14d00000faf67fae */ /* 0x000fe80008121860 */
[----:B------:R1:W-:Y:S02]  /*19700*/  STL [R1+0xf50], R250 ;  /* 0x000f50fa01007387 */ /* 0x0003e40000100800 */
[----:B-1----:R-:W-:-:S02]  /*19710*/  IMAD.MOV.U32 R2, RZ, RZ, R251 ;  /* 0x000000ffff027224 */ /* 0x002fc400078e00fb */
[----:B------:R-:W2:Y:S04]  /*19720*/  LDL.LU.64 R250, [R1+0xa0] ;  /* 0x0000a00001fa7983 */ /* 0x000ea80000300a00 */
[----:B------:R3:W-:Y:S02]  /*19730*/  STL [R1+0xf4c], R2 ;  /* 0x000f4c0201007387 */ /* 0x0007e40000100800 */
[----:B---3--:R-:W-:Y:S02]  /*19740*/  IMAD.MOV.U32 R2, RZ, RZ, R51 ;  /* 0x000000ffff027224 */ /* 0x008fe400078e0033 */
[----:B------:R-:W-:Y:S04]  /*19750*/  STL [R1+0xf58], R50 ;  /* 0x000f583201007387 */ /* 0x000fe80000100800 */
[----:B------:R1:W-:Y:S04]  /*19760*/  STL [R1+0xf54], R2 ;  /* 0x000f540201007387 */ /* 0x0003e80000100800 */
[----:B------:R-:W-:Y:S01]  /*19770*/  LDGSTS.E [R246+0x15100], desc[UR32][R50.64], P0 ;  /* 0x1510000032f67fae */ /* 0x000fe20008121860 */
[----:B-1----:R-:W-:-:S03]  /*19780*/  IMAD.MOV.U32 R2, RZ, RZ, R43 ;  /* 0x000000ffff027224 */ /* 0x002fc600078e002b */
[----:B------:R-:W-:Y:S04]  /*19790*/  STL [R1+0xf60], R42 ;  /* 0x000f602a01007387 */ /* 0x000fe80000100800 */
[----:B------:R1:W-:Y:S04]  /*197a0*/  STL [R1+0xf5c], R2 ;  /* 0x000f5c0201007387 */ /* 0x0003e80000100800 */
[----:B------:R-:W-:Y:S01]  /*197b0*/  LDGSTS.E [R246+0x15500], desc[UR32][R42.64], P0 ;  /* 0x155000002af67fae */ /* 0x000fe20008121860 */
[----:B-1----:R-:W-:-:S03]  /*197c0*/  IMAD.MOV.U32 R2, RZ, RZ, R35 ;  /* 0x000000ffff027224 */ /* 0x002fc600078e0023 */
[----:B------:R-:W-:Y:S04]  /*197d0*/  STL [R1+0xf68], R34 ;  /* 0x000f682201007387 */ /* 0x000fe80000100800 */
[----:B------:R1:W-:Y:S04]  /*197e0*/  STL [R1+0xf64], R2 ;  /* 0x000f640201007387 */ /* 0x0003e80000100800 */
[----:B------:R-:W-:Y:S04]  /*197f0*/  STL [R1+0xf70], R26 ;  /* 0x000f701a01007387 */ /* 0x000fe80000100800 */
[----:B------:R-:W-:Y:S01]  /*19800*/  LDGSTS.E [R246+0x15900], desc[UR32][R34.64], P0 ;  /* 0x1590000022f67fae */ /* 0x000fe20008121860 */
[----:B-1----:R-:W-:-:S03]  /*19810*/  IMAD.MOV.U32 R2, RZ, RZ, R27 ;  /* 0x000000ffff027224 */ /* 0x002fc600078e001b */
[----:B------:R-:W-:Y:S04]  /*19820*/  LDGSTS.E [R246+0x15d00], desc[UR32][R26.64], P0 ;  /* 0x15d000001af67fae */ /* 0x000fe80008121860 */
[----:B------:R1:W-:Y:S02]  /*19830*/  STL [R1+0xf6c], R2 ;  /* 0x000f6c0201007387 */ /* 0x0003e40000100800 */
[----:B-1----:R-:W-:Y:S02]  /*19840*/  IMAD.MOV.U32 R2, RZ, RZ, R19 ;  /* 0x000000ffff027224 */ /* 0x002fe400078e0013 */
        /* <DEDUP_REMOVED lines=15> */
[----:B----4-:R-:W-:-:S03]  /*19940*/  IMAD.MOV.U32 R2, RZ, RZ, R11 ;  /* 0x000000ffff027224 */ /* 0x010fc600078e000b */
[----:B------:R-:W-:Y:S04]  /*19950*/  STL [R1+0xfac], R10 ;  /* 0x000fac0a01007387 */ /* 0x000fe80000100800 */
[----:B------:R2:W-:Y:S04]  /*19960*/  STL [R1+0xfa8], R2 ;  /* 0x000fa80201007387 */ /* 0x0005e80000100800 */
[----:B------:R-:W-:Y:S01]  /*19970*/  LDGSTS.E [R246+0x17100], desc[UR32][R10.64], P0 ;  /* 0x171000000af67fae */ /* 0x000fe20008121860 */
[----:B--2---:R-:W-:-:S03]  /*19980*/  IMAD.MOV.U32 R2, RZ, RZ, R9 ;  /* 0x000000ffff027224 */ /* 0x004fc600078e0009 */
[----:B------:R-:W-:Y:S04]  /*19990*/  STL [R1+0xfbc], R8 ;  /* 0x000fbc0801007387 */ /* 0x000fe80000100800 */
[----:B------:R1:W-:Y:S04]  /*199a0*/  STL [R1+0xfb8], R2 ;  /* 0x000fb80201007387 */ /* 0x0003e80000100800 */
[----:B------:R-:W-:Y:S01]  /*199b0*/  LDGSTS.E [R246+0x17500], desc[UR32][R8.64], P0 ;  /* 0x1750000008f67fae */ /* 0x000fe20008121860 */
[----:B-1----:R-:W-:-:S03]  /*199c0*/  IMAD.MOV.U32 R2, RZ, RZ, R251 ;  /* 0x000000ffff027224 */ /* 0x002fc600078e00fb */
[----:B------:R1:W-:Y:S04]  /*199d0*/  STL [R1+0xfcc], R250 ;  /* 0x000fccfa01007387 */ /* 0x0003e80000100800 */
        /* <DEDUP_REMOVED lines=51> */
[----:B------:R-:W3:Y:S04]  /*19d10*/  LDL.LU.64 R18, [R1+0x320] ;  /* 0x0003200001127983 */ /* 0x000ee80000300a00 */
[----:B------:R-:W-:Y:S04]  /*19d20*/  STL [R1+0x116c], R52 ;  /* 0x00116c3401007387 */ /* 0x000fe80000100800 */
[----:B------:R-:W-:Y:S04]  /*19d30*/  STL [R1+0x1168], R53 ;  /* 0x0011683501007387 */ /* 0x000fe80000100800 */
[----:B------:R-:W4:Y:S04]  /*19d40*/  LDL.LU.64 R16, [R1+0x300] ;  /* 0x0003000001107983 */ /* 0x000f280000300a00 */
        /* <DEDUP_REMOVED lines=17> */
[----:B------:R-:W-:Y:S04]  /*19e60*/  LDGSTS.E [R246+0x17900], desc[UR32][R250.64], P0 ;  /* 0x17900000faf67fae */ /* 0x000fe80008121860 */
[----:B------:R-:W-:Y:S04]  /*19e70*/  STL [R1+0xeb0], R32 ;  /* 0x000eb02001007387 */ /* 0x000fe80000100800 */
[----:B------:R-:W-:Y:S04]  /*19e80*/  LDGSTS.E [R246+0x17d00], desc[UR32][R60.64], P0 ;  /* 0x17d000003cf67fae */ /* 0x000fe80008121860 */
[----:B-1----:R-:W4:Y:S04]  /*19e90*/  LDL.LU.64 R250, [R1+0x240] ;  /* 0x0002400001fa7983 */ /* 0x002f280000300a00 */
        /* <DEDUP_REMOVED lines=28> */
[----:B------:R-:W-:Y:S04]  /*1a060*/  LDGSTS.E [R246+0x1ed00], desc[UR32][R44.64], P0 ;  /* 0x1ed000002cf67fae */ /* 0x000fe80008121860 */
[----:B------:R-:W-:Y:S04]  /*1a070*/  LDGSTS.E [R246+0x1f100], desc[UR32][R40.64], P0 ;  /* 0x1f10000028f67fae */ /* 0x000fe80008121860 */
[----:B------:R-:W-:Y:S04]  /*1a080*/  LDGSTS.E [R246+0x1f500], desc[UR32][R38.64], P0 ;  /* 0x1f50000026f67fae */ /* 0x000fe80008121860 */
[----:B------:R-:W-:Y:S04]  /*1a090*/  LDGSTS.E [R246+0x1f900], desc[UR32][R36.64], P0 ;  /* 0x1f90000024f67fae */ /* 0x000fe80008121860 */
[----:B------:R-:W-:Y:S04]  /*1a0a0*/  LDGSTS.E [R246+0x1fd00], desc[UR32][R32.64], P0 ;  /* 0x1fd0000020f67fae */ /* 0x000fe80008121860 */
[----:B---3--:R-:W-:Y:S01]  /*1a0b0*/  STL [R1+0xcb8], R18 ;  /* 0x000cb81201007387 */ /* 0x008fe20000100800 */
[----:B--2---:R-:W-:-:S03]  /*1a0c0*/  IMAD.MOV.U32 R2, RZ, RZ, R19 ;  /* 0x000000ffff027224 */ /* 0x004fc600078e0013 */
[----:B------:R-:W2:Y:S04]  /*1a0d0*/  LDL.LU.64 R26, [R1+0x230] ;  /* 0x00023000011a7983 */ /* 0x000ea80000300a00 */
[----:B------:R1:W-:Y:S04]  /*1a0e0*/  STL [R1+0xcb4], R2 ;  /* 0x000cb40201007387 */ /* 0x0003e80000100800 */
[----:B------:R-:W-:Y:S04]  /*1a0f0*/  LDGSTS.E [R247+0x10200], desc[UR32][R18.64], P0 ;  /* 0x1020000012f77fae */ /* 0x000fe80008121860 */
[----:B----4-:R3:W-:Y:S01]  /*1a100*/  STL [R1+0xcc0], R16 ;  /* 0x000cc01001007387 */ /* 0x0107e20000100800 */
[----:B-1----:R-:W-:-:S03]  /*1a110*/  IMAD.MOV.U32 R2, RZ, RZ, R17 ;  /* 0x000000ffff027224 */ /* 0x002fc600078e0011 */
[----:B------:R-:W-:Y:S04]  /*1a120*/  LDGSTS.E [R247+0x10600], desc[UR32][R16.64], P0 ;  /* 0x1060000010f77fae */ /* 0x000fe80008121860 */
[----:B------:R-:W4:Y:S04]  /*1a130*/  LDL.LU.64 R18, [R1+0x220] ;  /* 0x0002200001127983 */ /* 0x000f280000300a00 */
[----:B------:R1:W-:Y:S04]  /*1a140*/  STL [R1+0xcbc], R2 ;  /* 0x000cbc0201007387 */ /* 0x0003e80000100800 */
[----:B------:R1:W-:Y:S04]  /*1a150*/  STL [R1+0xcc8], R14 ;  /* 0x000cc80e01007387 */ /* 0x0003e80000100800 */
[----:B---3--:R-:W3:Y:S01]  /*1a160*/  LDL.LU.64 R16, [R1+0x218] ;  /* 0x0002180001107983 */ /* 0x008ee20000300a00 */
[----:B-1----:R-:W-:-:S03]  /*1a170*/  IMAD.MOV.U32 R2, RZ, RZ, R15 ;  /* 0x000000ffff027224 */ /* 0x002fc600078e000f */
[----:B------:R-:W-:Y:S04]  /*1a180*/  LDGSTS.E [R247+0x10a00], desc[UR32][R14.64], P0 ;  /* 0x10a000000ef77fae */ /* 0x000fe80008121860 */
[----:B------:R1:W-:Y:S04]  /*1a190*/  STL [R1+0xcc4], R2 ;  /* 0x000cc40201007387 */ /* 0x0003e80000100800 */
[----:B------:R1:W-:Y:S04]  /*1a1a0*/  STL [R1+0xcd0], R12 ;  /* 0x000cd00c01007387 */ /* 0x0003e80000100800 */
[----:B------:R-:W3:Y:S01]  /*1a1b0*/  LDL.LU.64 R14, [R1+0x210] ;  /* 0x00021000010e7983 */ /* 0x000ee20000300a00 */
[----:B-1----:R-:W-:-:S03]  /*1a1c0*/  IMAD.MOV.U32 R2, RZ, RZ, R13 ;  /* 0x000000ffff027224 */ /* 0x002fc600078e000d */
[----:B------:R-:W-:Y:S04]  /*1a1d0*/  LDGSTS.E [R247+0x10e00], desc[UR32][R12.64], P0 ;  /* 0x10e000000cf77fae */ /* 0x000fe80008121860 */
[----:B------:R-:W-:Y:S04]  /*1a1e0*/  LDGSTS.E [R247+0x11200], desc[UR32][R34.64], P0 ;  /* 0x1120000022f77fae */ /* 0x000fe80008121860 */
[----:B------:R-:W-:Y:S04]  /*1a1f0*/  LDGSTS.E [R247+0x11600], desc[UR32][R10.64], P0 ;  /* 0x116000000af77fae */ /* 0x000fe80008121860 */
[----:B------:R-:W3:Y:S04]  /*1a200*/  LDL.LU.64 R12, [R1+0x200] ;  /* 0x00020000010c7983 */ /* 0x000ee80000300a00 */
[----:B------:R1:W-:Y:S04]  /*1a210*/  STL [R1+0xccc], R2 ;  /* 0x000ccc0201007387 */ /* 0x0003e80000100800 */
[----:B------:R1:W-:Y:S04]  /*1a220*/  STL [R1+0xcd8], R34 ;  /* 0x000cd82201007387 */ /* 0x0003e80000100800 */
[----:B------:R-:W-:Y:S01]  /*1a230*/  LDGSTS.E [R247+0x11a00], desc[UR32][R8.64], P0 ;  /* 0x11a0000008f77fae */ /* 0x000fe20008121860 */
[----:B-1----:R-:W-:-:S03]  /*1a240*/  IMAD.MOV.U32 R2, RZ, RZ, R35 ;  /* 0x000000ffff027224 */ /* 0x002fc600078e0023 */
[----:B------:R-:W3:Y:S04]  /*1a250*/  LDL.LU.64 R34, [R1+0x1f8] ;  /* 0x0001f80001227983 */ /* 0x000ee80000300a00 */
[----:B------:R1:W-:Y:S04]  /*1a260*/  STL [R1+0xcd4], R2 ;  /* 0x000cd40201007387 */ /* 0x0003e80000100800 */
[----:B------:R1:W-:Y:S04]  /*1a270*/  STL [R1+0xce0], R10 ;  /* 0x000ce00a01007387 */ /* 0x0003e80000100800 */
[----:B------:R-:W-:Y:S01]  /*1a280*/  LDGSTS.E [R247+0x11e00], desc[UR32][R250.64], P0 ;  /* 0x11e00000faf77fae */ /* 0x000fe20008121860 */
[----:B-1----:R-:W-:-:S03]  /*1a290*/  IMAD.MOV.U32 R2, RZ, RZ, R11 ;  /* 0x000000ffff027224 */ /* 0x002fc600078e000b */
[----:B------:R-:W3:Y:S04]  /*1a2a0*/  LDL.LU.64 R10, [R1+0x1f0] ;  /* 0x0001f000010a7983 */ /* 0x000ee80000300a00 */
[----:B------:R1:W-:Y:S04]  /*1a2b0*/  STL [R1+0xcdc], R2 ;  /* 0x000cdc0201007387 */ /* 0x0003e80000100800 */
[----:B------:R1:W-:Y:S02]  /*1a2c0*/  STL [R1+0xce8], R8 ;  /* 0x000ce80801007387 */ /* 0x0003e40000100800 */
[----:B-1----:R-:W-:-:S02]  /*1a2d0*/  IMAD.MOV.U32 R2, RZ, RZ, R9 ;  /* 0x000000ffff027224 */ /* 0x002fc400078e0009 */
[----:B------:R-:W3:Y:S04]  /*1a2e0*/  LDL.LU.64 R8, [R1+0x1e0] ;  /* 0x0001e00001087983 */ /* 0x000ee80000300a00 */
[----:B------:R1:W-:Y:S04]  /*1a2f0*/  STL [R1+0xce4], R2 ;  /* 0x000ce40201007387 */ /* 0x0003e80000100800 */
[----:B------:R1:W-:Y:S02]  /*1a300*/  STL [R1+0xcf0], R250 ;  /* 0x000cf0fa01007387 */ /* 0x0003e40000100800 */
[----:B-1----:R-:W-:-:S02]  /*1a310*/  IMAD.MOV.U32 R2, RZ, RZ, R251 ;  /* 0x000000ffff027224 */ /* 0x002fc400078e00fb */
[----:B------:R-:W3:Y:S04]  /*1a320*/  LDL.LU.64 R250, [R1+0x1d8] ;  /* 0x0001d80001fa7983 */ /* 0x000ee80000300a00 */
[----:B------:R1:W-:Y:S04]  /*1a330*/  STL [R1+0xcec], R2 ;  /* 0x000cec0201007387 */ /* 0x0003e80000100800 */
[----:B--2---:R-:W-:Y:S01]  /*1a340*/  LDGSTS.E [R247+0x12200], desc[UR32][R26.64], P0 ;  /* 0x122000001af77fae */ /* 0x004fe20008121860 */
[----:B-1----:R-:W-:-:S03]  /*1a350*/  IMAD.MOV.U32 R2, RZ, RZ, R27 ;  /* 0x000000ffff027224 */ /* 0x002fc600078e001b */
[----:B------:R1:W-:Y:S04]  /*1a360*/  STL [R1+0xcf8], R26 ;  /* 0x000cf81a01007387 */ /* 0x0003e80000100800 */
[----:B-1----:R-:W2:Y:S04]  /*1a370*/  LDL.LU.64 R26, [R1+0x1d0] ;  /* 0x0001d000011a7983 */ /* 0x002ea80000300a00 */
[----:B------:R1:W-:Y:S04]  /*1a380*/  STL [R1+0xcf4], R2 ;  /* 0x000cf40201007387 */ /* 0x0003e80000100800 */
[----:B----4-:R-:W-:Y:S04]  /*1a390*/  LDGSTS.E [R247+0x12600], desc[UR32][R18.64], P0 ;  /* 0x1260000012f77fae */ /* 0x010fe80008121860 */
[----:B------:R4:W-:Y:S01]  /*1a3a0*/  STL [R1+0xd00], R18 ;  /* 0x000d001201007387 */ /* 0x0009e20000100800 */
[----:B-1----:R-:W-:-:S03]  /*1a3b0*/  IMAD.MOV.U32 R2, RZ, RZ, R19 ;  /* 0x000000ffff027224 */ /* 0x002fc600078e0013 */
[----:B---3--:R-:W-:Y:S04]  /*1a3c0*/  LDGSTS.E [R247+0x12a00], desc[UR32][R16.64], P0 ;  /* 0x12a0000010f77fae */ /* 0x008fe80008121860 */
[----:B----4-:R-:W3:Y:S04]  /*1a3d0*/  LDL.LU.64 R18, [R1+0x1c0] ;  /* 0x0001c00001127983 */ /* 0x010ee80000300a00 */
[----:B------:R1:W-:Y:S04]  /*1a3e0*/  STL [R1+0xcfc], R2 ;  /* 0x000cfc0201007387 */ /* 0x0003e80000100800 */
[----:B------:R4:W-:Y:S04]  /*1a3f0*/  STL [R1+0xd08], R16 ;  /* 0x000d081001007387 */ /* 0x0009e80000100800 */
[----:B------:R-:W-:Y:S01]  /*1a400*/  LDGSTS.E [R247+0x12e00], desc[UR32][R14.64], P0 ;  /* 0x12e000000ef77fae */ /* 0x000fe20008121860 */
[----:B-1----:R-:W-:-:S03]  /*1a410*/  IMAD.MOV.U32 R2, RZ, RZ, R17 ;  /* 0x000000ffff027224 */ /* 0x002fc600078e0011 */
[----:B----4-:R-:W4:Y:S04]  /*1a420*/  LDL.LU.64 R16, [R1+0x1b8] ;  /* 0x0001b80001107983 */ /* 0x010f280000300a00 */
[----:B------:R1:W-:Y:S04]  /*1a430*/  STL [R1+0xd04], R2 ;  /* 0x000d040201007387 */ /* 0x0003e80000100800 */
[----:B------:R1:W-:Y:S04]  /*1a440*/  STL [R1+0xd10], R14 ;  /* 0x000d100e01007387 */ /* 0x0003e80000100800 */
[----:B------:R-:W-:Y:S01]  /*1a450*/  LDGSTS.E [R247+0x13200], desc[UR32][R12.64], P0 ;  /* 0x132000000cf77fae */ /* 0x000fe20008121860 */
[----:B-1----:R-:W-:-:S05]  /*1a460*/  IMAD.MOV.U32 R2, RZ, RZ, R15 ;  /* 0x000000ffff027224 */ /* 0x002fca00078e000f */
[----:B------:R1:W-:Y:S04]  /*1a470*/  STL [R1+0xd0c], R2 ;  /* 0x000d0c0201007387 */ /* 0x0003e80000100800 */
[----:B------:R1:W-:Y:S04]  /*1a480*/  STL [R1+0xd18], R12 ;  /* 0x000d180c01007387 */ /* 0x0003e80000100800 */
[----:B------:R-:W4:Y:S01]  /*1a490*/  LDL.LU.64 R14, [R1+0x1b0] ;  /* 0x0001b000010e7983 */ /* 0x000f220000300a00 */
[----:B-1----:R-:W-:-:S03]  /*1a4a0*/  IMAD.MOV.U32 R2, RZ, RZ, R13 ;  /* 0x000000ffff027224 */ /* 0x002fc600078e000d */
[----:B------:R-:W-:Y:S04]  /*1a4b0*/  LDGSTS.E [R247+0x13600], desc[UR32][R34.64], P0 ;  /* 0x1360000022f77fae */ /* 0x000fe80008121860 */
[----:B------:R1:W-:Y:S04]  /*1a4c0*/  STL [R1+0xd14], R2 ;  /* 0x000d140201007387 */ /* 0x0003e80000100800 */
[----:B------:R-:W-:Y:S04]  /*1a4d0*/  STL [R1+0xd20], R34 ;  /* 0x000d202201007387 */ /* 0x000fe80000100800 */
[----:B------:R-:W4:Y:S01]  /*1a4e0*/  LDL.LU.64 R12, [R1+0x1a0] ;  /* 0x0001a000010c7983 */ /* 0x000f220000300a00 */
[----:B-1----:R-:W-:-:S03]  /*1a4f0*/  IMAD.MOV.U32 R2, RZ, RZ, R35 ;  /* 0x000000ffff027224 */ /* 0x002fc600078e0023 */
[----:B------:R-:W-:Y:S04]  /*1a500*/  LDGSTS.E [R247+0x13a00], desc[UR32][R10.64], P0 ;  /* 0x13a000000af77fae */ /* 0x000fe80008121860 */
[----:B------:R1:W-:Y:S04]  /*1a510*/  STL [R1+0xd1c], R2 ;  /* 0x000d1c0201007387 */ /* 0x0003e80000100800 */
[----:B------:R1:W-:Y:S02]  /*1a520*/  STL [R1+0xd28], R10 ;  /* 0x000d280a01007387 */ /* 0x0003e40000100800 */
[----:B-1----:R-:W-:-:S02]  /*1a530*/  IMAD.MOV.U32 R2, RZ, RZ, R11 ;  /* 0x000000ffff027224 */ /* 0x002fc400078e000b */
[----:B------:R-:W-:Y:S04]  /*1a540*/  LDGSTS.E [R247+0x13e00], desc[UR32][R8.64], P0 ;  /* 0x13e0000008f77fae */ /* 0x000fe80008121860 */
[----:B------:R-:W4:Y:S04]  /*1a550*/  LDL.LU.64 R10, [R1+0x198] ;  /* 0x00019800010a7983 */ /* 0x000f280000300a00 */
        /* <DEDUP_REMOVED lines=8> */
[----:B------:R-:W4:Y:S04]  /*1a5e0*/  LDL.LU.64 R250, [R1+0x180] ;  /* 0x0001800001fa7983 */ /* 0x000f280000300a00 */
[----:B------:R1:W-:Y:S04]  /*1a5f0*/  STL [R1+0xd34], R2 ;  /* 0x000d340201007387 */ /* 0x0003e80000100800 */
[----:B--2---:R-:W-:Y:S01]  /*1a600*/  STL [R1+0xd40], R26 ;  /* 0x000d401a01007387 */ /* 0x004fe20000100800 */
[----:B-1----:R-:W-:-:S03]  /*1a610*/  IMAD.MOV.U32 R2, RZ, RZ, R27 ;  /* 0x000000ffff027224 */ /* 0x002fc600078e001b */
[----:B------:R-:W2:Y:S04]  /*1a620*/  LDL.LU.64 R50, [R1+0x178] ;  /* 0x0001780001327983 */ /* 0x000ea80000300a00 */
[----:B------:R1:W-:Y:S04]  /*1a630*/  STL [R1+0xd3c], R2 ;  /* 0x000d3c0201007387 */ /* 0x0003e80000100800 */
[----:B------:R-:W-:Y:S04]  /*1a640*/  LDGSTS.E [R247+0x14600], desc[UR32][R26.64], P0 ;  /* 0x146000001af77fae */ /* 0x000fe80008121860 */
[----:B---3--:R-:W-:Y:S01]  /*1a650*/  STL [R1+0xd48], R18 ;  /* 0x000d481201007387 */ /* 0x008fe20000100800 */
[----:B-1----:R-:W-:-:S03]  /*1a660*/  IMAD.MOV.U32 R2, RZ, RZ, R19 ;  /* 0x000000ffff027224 */ /* 0x002fc600078e0013 */
[----:B------:R-:W3:Y:S04]  /*1a670*/  LDL.LU.64 R42, [R1+0x170] ;  /* 0x00017000012a7983 */ /* 0x000ee80000300a00 */
[----:B------:R1:W-:Y:S04]  /*1a680*/  STL [R1+0xd44], R2 ;  /* 0x000d440201007387 */ /* 0x0003e80000100800 */
[----:B------:R-:W-:Y:S04]  /*1a690*/  LDGSTS.E [R247+0x14a00], desc[UR32][R18.64], P0 ;  /* 0x14a0000012f77fae */ /* 0x000fe80008121860 */
[----:B----4-:R-:W-:Y:S04]  /*1a6a0*/  STL [R1+0xd50], R16 ;  /* 0x000d501001007387 */ /* 0x010fe80000100800 */
[----:B------:R-:W4:Y:S01]  /*1a6b0*/  LDL.LU.64 R34, [R1+0x160] ;  /* 0x0001600001227983 */ /* 0x000f220000300a00 */
[----:B-1----:R-:W-:-:S03]  /*1a6c0*/  IMAD.MOV.U32 R2, RZ, RZ, R17 ;  /* 0x000000ffff027224 */ /* 0x002fc600078e0011 */
[----:B------:R-:W4:Y:S04]  /*1a6d0*/  LDL.LU.64 R26, [R1+0x158] ;  /* 0x00015800011a7983 */ /* 0x000f280000300a00 */
[----:B------:R1:W-:Y:S04]  /*1a6e0*/  STL [R1+0xd4c], R2 ;  /* 0x000d4c0201007387 */ /* 0x0003e80000100800 */
[----:B------:R-:W-:Y:S04]  /*1a6f0*/  LDGSTS.E [R247+0x14e00], desc[UR32][R16.64], P0 ;  /* 0x14e0000010f77fae */ /* 0x000fe80008121860 */
[----:B------:R-:W-:Y:S01]  /*1a700*/  STL [R1+0xd58], R14 ;  /* 0x000d580e01007387 */ /* 0x000fe20000100800 */
[----:B-1----:R-:W-:-:S03]  /*1a710*/  IMAD.MOV.U32 R2, RZ, RZ, R15 ;  /* 0x000000ffff027224 */ /* 0x002fc600078e000f */
[----:B------:R-:W4:Y:S04]  /*1a720*/  LDL.LU.64 R18, [R1+0x150] ;  /* 0x0001500001127983 */ /* 0x000f280000300a00 */
[----:B------:R1:W-:Y:S04]  /*1a730*/  STL [R1+0xd54], R2 ;  /* 0x000d540201007387 */ /* 0x0003e80000100800 */
[----:B------:R-:W-:Y:S04]  /*1a740*/  LDGSTS.E [R247+0x15200], desc[UR32][R14.64], P0 ;  /* 0x152000000ef77fae */ /* 0x000fe80008121860 */
[----:B------:R-:W-:Y:S04]  /*1a750*/  STL [R1+0xd60], R12 ;  /* 0x000d600c01007387 */ /* 0x000fe80000100800 */
[----:B------:R-:W4:Y:S01]  /*1a760*/  LDL.LU.64 R16, [R1+0x140] ;  /* 0x0001400001107983 */ /* 0x000f220000300a00 */
[----:B-1----:R-:W-:-:S03]  /*1a770*/  IMAD.MOV.U32 R2, RZ, RZ, R13 ;  /* 0x000000ffff027224 */ /* 0x002fc600078e000d */
[----:B------:R-:W4:Y:S04]  /*1a780*/  LDL.LU.64 R14, [R1+0x138] ;  /* 0x00013800010e7983 */ /* 0x000f280000300a00 */
[----:B------:R1:W-:Y:S04]  /*1a790*/  STL [R1+0xd5c], R2 ;  /* 0x000d5c0201007387 */ /* 0x0003e80000100800 */
[----:B------:R-:W-:Y:S04]  /*1a7a0*/  LDGSTS.E [R247+0x15600], desc[UR32][R12.64], P0 ;  /* 0x156000000cf77fae */ /* 0x000fe80008121860 */
[----:B------:R1:W-:Y:S02]  /*1a7b0*/  STL [R1+0xd68], R10 ;  /* 0x000d680a01007387 */ /* 0x0003e40000100800 */
[----:B-1----:R-:W-:-:S02]  /*1a7c0*/  IMAD.MOV.U32 R2, RZ, RZ, R11 ;  /* 0x000000ffff027224 */ /* 0x002fc400078e000b */
[----:B------:R-:W4:Y:S04]  /*1a7d0*/  LDL.LU.64 R12, [R1+0x130] ;  /* 0x00013000010c7983 */ /* 0x000f280000300a00 */
[----:B------:R1:W-:Y:S04]  /*1a7e0*/  STL [R1+0xd64], R2 ;  /* 0x000d640201007387 */ /* 0x0003e80000100800 */
[----:B------:R-:W-:Y:S04]  /*1a7f0*/  LDGSTS.E [R247+0x15a00], desc[UR32][R10.64], P0 ;  /* 0x15a000000af77fae */ /* 0x000fe80008121860 */
[----:B------:R1:W-:Y:S04]  /*1a800*/  STL [R1+0xd70], R8 ;  /* 0x000d700801007387 */ /* 0x0003e80000100800 */
[----:B------:R-:W4:Y:S01]  /*1a810*/  LDL.LU.64 R10, [R1+0x120] ;  /* 0x00012000010a7983 */ /* 0x000f220000300a00 */
[----:B-1----:R-:W-:-:S03]  /*1a820*/  IMAD.MOV.U32 R2, RZ, RZ, R9 ;  /* 0x000000ffff027224 */ /* 0x002fc600078e0009 */
[----:B------:R-:W-:Y:S04]  /*1a830*/  LDGSTS.E [R247+0x15e00], desc[UR32][R8.64], P0 ;  /* 0x15e0000008f77fae */ /* 0x000fe80008121860 */
[----:B------:R-:W4:Y:S04]  /*1a840*/  LDL.LU.64 R8, [R1+0x118] ;  /* 0x0001180001087983 */ /* 0x000f280000300a00 */
[----:B------:R1:W-:Y:S04]  /*1a850*/  STL [R1+0xd6c], R2 ;  /* 0x000d6c0201007387 */ /* 0x0003e80000100800 */
[----:B------:R-:W-:Y:S04]  /*1a860*/  LDGSTS.E [R247+0x16200], desc[UR32][R250.64], P0 ;  /* 0x16200000faf77fae */ /* 0x000fe80008121860 */
[----:B------:R1:W-:Y:S02]  /*1a870*/  STL [R1+0xd78], R250 ;  /* 0x000d78fa01007387 */ /* 0x0003e40000100800 */
[----:B-1----:R-:W-:-:S02]  /*1a880*/  IMAD.MOV.U32 R2, RZ, RZ, R251 ;  /* 0x000000ffff027224 */ /* 0x002fc400078e00fb */
[----:B------:R-:W4:Y:S04]  /*1a890*/  LDL.LU.64 R250, [R1+0x110] ;  /* 0x0001100001fa7983 */ /* 0x000f280000300a00 */
[----:B------:R2:W-:Y:S02]  /*1a8a0*/  STL [R1+0xd74], R2 ;  /* 0x000d740201007387 */ /* 0x0005e40000100800 */
[----:B--2---:R-:W-:Y:S02]  /*1a8b0*/  IMAD.MOV.U32 R2, RZ, RZ, R51 ;  /* 0x000000ffff027224 */ /* 0x004fe400078e0033 */
[----:B------:R-:W-:Y:S04]  /*1a8c0*/  STL [R1+0xd80], R50 ;  /* 0x000d803201007387 */ /* 0x000fe80000100800 */
[----:B------:R3:W-:Y:S04]  /*1a8d0*/  STL [R1+0xd7c], R2 ;  /* 0x000d7c0201007387 */ /* 0x0007e80000100800 */
[----:B------:R-:W-:Y:S01]  /*1a8e0*/  LDGSTS.E [R247+0x16600], desc[UR32][R50.64], P0 ;  /* 0x1660000032f77fae */ /* 0x000fe20008121860 */
[----:B---3--:R-:W-:-:S03]  /*1a8f0*/  IMAD.MOV.U32 R2, RZ, RZ, R43 ;  /* 0x000000ffff027224 */ /* 0x008fc600078e002b */
[----:B------:R-:W-:Y:S04]  /*1a900*/  STL [R1+0xd88], R42 ;  /* 0x000d882a01007387 */ /* 0x000fe80000100800 */
[----:B------:R4:W-:Y:S04]  /*1a910*/  STL [R1+0xd84], R2 ;  /* 0x000d840201007387 */ /* 0x0009e80000100800 */
[----:B------:R-:W-:Y:S01]  /*1a920*/  LDGSTS.E [R247+0x16a00], desc[UR32][R42.64], P0 ;  /* 0x16a000002af77fae */ /* 0x000fe20008121860 */
[----:B----4-:R-:W-:-:S03]  /*1a930*/  IMAD.MOV.U32 R2, RZ, RZ, R35 ;  /* 0x000000ffff027224 */ /* 0x010fc600078e0023 */
[----:B------:R-:W-:Y:S04]  /*1a940*/  STL [R1+0xd90], R34 ;  /* 0x000d902201007387 */ /* 0x000fe80000100800 */
[----:B------:R1:W-:Y:S04]  /*1a950*/  STL [R1+0xd8c], R2 ;  /* 0x000d8c0201007387 */ /* 0x0003e80000100800 */
[----:B------:R-:W-:Y:S04]  /*1a960*/  STL [R1+0xd98], R26 ;  /* 0x000d981a01007387 */ /* 0x000fe80000100800 */
[----:B------:R-:W-:Y:S01]  /*1a970*/  LDGSTS.E [R247+0x16e00], desc[UR32][R34.64], P0 ;  /* 0x16e0000022f77fae */ /* 0x000fe20008121860 */
[----:B-1----:R-:W-:-:S03]  /*1a980*/  IMAD.MOV.U32 R2, RZ, RZ, R27 ;  /* 0x000000ffff027224 */ /* 0x002fc600078e001b */
[----:B------:R-:W-:Y:S04]  /*1a990*/  LDGSTS.E [R247+0x17200], desc[UR32][R26.64], P0 ;  /* 0x172000001af77fae */ /* 0x000fe80008121860 */
[----:B------:R1:W-:Y:S04]  /*1a9a0*/  STL [R1+0xd94], R2 ;  /* 0x000d940201007387 */ /* 0x0003e80000100800 */
[----:B------:R-:W-:Y:S01]  /*1a9b0*/  STL [R1+0xda0], R18 ;  /* 0x000da01201007387 */ /* 0x000fe20000100800 */
[----:B-1----:R-:W-:-:S03]  /*1a9c0*/  IMAD.MOV.U32 R2, RZ, RZ, R19 ;  /* 0x000000ffff027224 */ /* 0x002fc600078e0013 */
[----:B------:R-:W-:Y:S04]  /*1a9d0*/  LDGSTS.E [R247+0x17600], desc[UR32][R18.64], P0 ;  /* 0x1760000012f77fae */ /* 0x000fe80008121860 */
[----:B------:R1:W-:Y:S04]  /*1a9e0*/  STL [R1+0xd9c], R2 ;  /* 0x000d9c0201007387 */ /* 0x0003e80000100800 */
[----:B------:R-:W-:Y:S01]  /*1a9f0*/  LDGSTS.E [R247+0x17a00], desc[UR32][R16.64], P0 ;  /* 0x17a0000010f77fae */ /* 0x000fe20008121860 */
[----:B-1----:R-:W-:-:S03]  /*1aa00*/  IMAD.MOV.U32 R2, RZ, RZ, R17 ;  /* 0x000000ffff027224 */ /* 0x002fc600078e0011 */
[----:B------:R-:W-:Y:S04]  /*1aa10*/  STL [R1+0xda8], R16 ;  /* 0x000da81001007387 */ /* 0x000fe80000100800 */
[----:B------:R1:W-:Y:S04]  /*1aa20*/  STL [R1+0xda4], R2 ;  /* 0x000da40201007387 */ /* 0x0003e80000100800 */
[----:B------:R-:W-:Y:S04]  /*1aa30*/  STL [R1+0xdb0], R14 ;  /* 0x000db00e01007387 */ /* 0x000fe80000100800 */
[----:B------:R-:W-:Y:S01]  /*1aa40*/  LDGSTS.E [R247+0x17e00], desc[UR32][R14.64], P0 ;  /* 0x17e000000ef77fae */ /* 0x000fe20008121860 */
[----:B-1----:R-:W-:-:S05]  /*1aa50*/  IMAD.MOV.U32 R2, RZ, RZ, R15 ;  /* 0x000000ffff027224 */ /* 0x002fca00078e000f */
[----:B------:R1:W-:Y:S04]  /*1aa60*/  STL [R1+0xdac], R2 ;  /* 0x000dac0201007387 */ /* 0x0003e80000100800 */
[----:B------:R-:W-:Y:S04]  /*1aa70*/  STL [R1+0xdb8], R12 ;  /* 0x000db80c01007387 */ /* 0x000fe80000100800 */
[----:B------:R-:W-:Y:S01]  /*1aa80*/  LDGSTS.E [R247+0x18200], desc[UR32][R12.64], P0 ;  /* 0x182000000cf77fae */ /* 0x000fe20008121860 */
[----:B-1----:R-:W-:-:S05]  /*1aa90*/  IMAD.MOV.U32 R2, RZ, RZ, R13 ;  /* 0x000000ffff027224 */ /* 0x002fca00078e000d */
        /* <DEDUP_REMOVED lines=8> */
[----:B------:R1:W-:Y:S02]  /*1ab20*/  STL [R1+0xdc4], R2 ;  /* 0x000dc40201007387 */ /* 0x0003e40000100800 */
[----:B-1----:R-:W-:Y:S02]  /*1ab30*/  IMAD.MOV.U32 R2, RZ, RZ, R251 ;  /* 0x000000ffff027224 */ /* 0x002fe400078e00fb */
        /* <DEDUP_REMOVED lines=61> */
[----:B------:R-:W4:Y:S04]  /*1af10*/  LDL.LU.64 R10, [R1+0x5b8] ;  /* 0x0005b800010a7983 */ /* 0x000f280000300a00 */
        /* <DEDUP_REMOVED lines=14> */
[----:B------:R-:W4:Y:S04]  /*1b000*/  LDL.LU.64 R8, [R1+0x5b0] ;  /* 0x0005b00001087983 */ /* 0x000f280000300a00 */
        /* <DEDUP_REMOVED lines=19> */
[----:B---3--:R-:W-:Y:S01]  /*1b140*/  LDGSTS.E [R252+0x10300], desc[UR32][R26.64], P0 ;  /* 0x103000001afc7fae */ /* 0x008fe20008121860 */
[----:B--2---:R-:W-:-:S03]  /*1b150*/  IMAD.MOV.U32 R2, RZ, RZ, R27 ;  /* 0x000000ffff027224 */ /* 0x004fc600078e001b */
[----:B------:R1:W-:Y:S04]  /*1b160*/  STL [R1+0xab8], R26 ;  /* 0x000ab81a01007387 */ /* 0x0003e80000100800 */
[----:B----4-:R-:W-:Y:S04]  /*1b170*/  LDGSTS.E [R252+0x10700], desc[UR32][R18.64], P0 ;  /* 0x1070000012fc7fae */ /* 0x010fe80008121860 */
[----:B-1----:R-:W2:Y:S04]  /*1b180*/  LDL.LU.64 R26, [R1+0x5a0] ;  /* 0x0005a000011a7983 */ /* 0x002ea80000300a00 */
[----:B------:R1:W-:Y:S04]  /*1b190*/  STL [R1+0xab4], R2 ;  /* 0x000ab40201007387 */ /* 0x0003e80000100800 */
[----:B------:R3:W-:Y:S04]  /*1b1a0*/  STL [R1+0xac0], R18 ;  /* 0x000ac01201007387 */ /* 0x0007e80000100800 */
[----:B------:R-:W-:Y:S01]  /*1b1b0*/  LDGSTS.E [R252+0x10b00], desc[UR32][R16.64], P0 ;  /* 0x10b0000010fc7fae */ /* 0x000fe20008121860 */
[----:B-1----:R-:W-:-:S03]  /*1b1c0*/  IMAD.MOV.U32 R2, RZ, RZ, R19 ;  /* 0x000000ffff027224 */ /* 0x002fc600078e0013 */
[----:B---3--:R-:W3:Y:S04]  /*1b1d0*/  LDL.LU.64 R18, [R1+0x598] ;  /* 0x0005980001127983 */ /* 0x008ee80000300a00 */
[----:B------:R1:W-:Y:S04]  /*1b1e0*/  STL [R1+0xabc], R2 ;  /* 0x000abc0201007387 */ /* 0x0003e80000100800 */
[----:B------:R4:W-:Y:S04]  /*1b1f0*/  STL [R1+0xac8], R16 ;  /* 0x000ac81001007387 */ /* 0x0009e80000100800 */
[----:B------:R-:W-:Y:S01]  /*1b200*/  LDGSTS.E [R252+0x10f00], desc[UR32][R14.64], P0 ;  /* 0x10f000000efc7fae */ /* 0x000fe20008121860 */
[----:B-1----:R-:W-:-:S03]  /*1b210*/  IMAD.MOV.U32 R2, RZ, RZ, R17 ;  /* 0x000000ffff027224 */ /* 0x002fc600078e0011 */
[----:B------:R-:W-:Y:S04]  /*1b220*/  LDGSTS.E [R252+0x11300], desc[UR32][R12.64], P0 ;  /* 0x113000000cfc7fae */ /* 0x000fe80008121860 */
[----:B----4-:R-:W4:Y:S04]  /*1b230*/  LDL.LU.64 R16, [R1+0x590] ;  /* 0x0005900001107983 */ /* 0x010f280000300a00 */
[----:B------:R1:W-:Y:S04]  /*1b240*/  STL [R1+0xac4], R2 ;  /* 0x000ac40201007387 */ /* 0x0003e80000100800 */
[----:B------:R1:W-:Y:S04]  /*1b250*/  STL [R1+0xad0], R14 ;  /* 0x000ad00e01007387 */ /* 0x0003e80000100800 */
[----:B------:R-:W-:Y:S01]  /*1b260*/  LDGSTS.E [R252+0x11700], desc[UR32][R34.64], P0 ;  /* 0x1170000022fc7fae */ /* 0x000fe20008121860 */
[----:B-1----:R-:W-:-:S03]  /*1b270*/  IMAD.MOV.U32 R2, RZ, RZ, R15 ;  /* 0x000000ffff027224 */ /* 0x002fc600078e000f */
[----:B------:R-:W-:Y:S04]  /*1b280*/  LDGSTS.E [R252+0x11b00], desc[UR32][R10.64], P0 ;  /* 0x11b000000afc7fae */ /* 0x000fe80008121860 */
[----:B------:R-:W4:Y:S04]  /*1b290*/  LDL.LU.64 R14, [R1+0x588] ;  /* 0x00058800010e7983 */ /* 0x000f280000300a00 */
[----:B------:R1:W-:Y:S04]  /*1b2a0*/  STL [R1+0xacc], R2 ;  /* 0x000acc0201007387 */ /* 0x0003e80000100800 */
[----:B------:R1:W-:Y:S02]  /*1b2b0*/  STL [R1+0xad8], R12 ;  /* 0x000ad80c01007387 */ /* 0x0003e40000100800 */
[----:B-1----:R-:W-:-:S02]  /*1b2c0*/  IMAD.MOV.U32 R2, RZ, RZ, R13 ;  /* 0x000000ffff027224 */ /* 0x002fc400078e000d */
[----:B------:R-:W4:Y:S04]  /*1b2d0*/  LDL.LU.64 R12, [R1+0x580] ;  /* 0x00058000010c7983 */ /* 0x000f280000300a00 */
[----:B------:R1:W-:Y:S04]  /*1b2e0*/  STL [R1+0xad4], R2 ;  /* 0x000ad40201007387 */ /* 0x0003e80000100800 */
[----:B------:R1:W-:Y:S02]  /*1b2f0*/  STL [R1+0xae0], R34 ;  /* 0x000ae02201007387 */ /* 0x0003e40000100800 */
[----:B-1----:R-:W-:-:S05]  /*1b300*/  IMAD.MOV.U32 R2, RZ, RZ, R35 ;  /* 0x000000ffff027224 */ /* 0x002fca00078e0023 */
[----:B------:R1:W-:Y:S04]  /*1b310*/  STL [R1+0xadc], R2 ;  /* 0x000adc0201007387 */ /* 0x0003e80000100800 */
[----:B------:R1:W-:Y:S04]  /*1b320*/  STL [R1+0xae8], R10 ;  /* 0x000ae80a01007387 */ /* 0x0003e80000100800 */
[----:B------:R-:W4:Y:S01]  /*1b330*/  LDL.LU.64 R34, [R1+0x578] ;  /* 0x0005780001227983 */ /* 0x000f220000300a00 */
[----:B-1----:R-:W-:-:S05]  /*1b340*/  IMAD.MOV.U32 R2, RZ, RZ, R11 ;  /* 0x000000ffff027224 */ /* 0x002fca00078e000b */
[----:B------:R1:W-:Y:S04]  /*1b350*/  STL [R1+0xae4], R2 ;  /* 0x000ae40201007387 */ /* 0x0003e80000100800 */
[----:B------:R1:W-:Y:S04]  /*1b360*/  STL [R1+0xaf0], R8 ;  /* 0x000af00801007387 */ /* 0x0003e80000100800 */
[----:B------:R-:W4:Y:S01]  /*1b370*/  LDL.LU.64 R10, [R1+0x570] ;  /* 0x00057000010a7983 */ /* 0x000f220000300a00 */
[----:B-1----:R-:W-:-:S03]  /*1b380*/  IMAD.MOV.U32 R2, RZ, RZ, R9 ;  /* 0x000000ffff027224 */ /* 0x002fc600078e0009 */
[----:B------:R-:W-:Y:S04]  /*1b390*/  LDGSTS.E [R252+0x11f00], desc[UR32][R8.64], P0 ;  /* 0x11f0000008fc7fae */ /* 0x000fe80008121860 */
[----:B------:R1:W-:Y:S04]  /*1b3a0*/  STL [R1+0xaec], R2 ;  /* 0x000aec0201007387 */ /* 0x0003e80000100800 */
[----:B------:R2:W-:Y:S04]  /*1b3b0*/  STL [R1+0xaf8], R250 ;  /* 0x000af8fa01007387 */ /* 0x0005e80000100800 */
[----:B------:R-:W4:Y:S01]  /*1b3c0*/  LDL.LU.64 R8, [R1+0x568] ;  /* 0x0005680001087983 */ /* 0x000f220000300a00 */
[----:B-1----:R-:W-:-:S03]  /*1b3d0*/  IMAD.MOV.U32 R2, RZ, RZ, R251 ;  /* 0x000000ffff027224 */ /* 0x002fc600078e00fb */
[----:B------:R-:W-:Y:S04]  /*1b3e0*/  LDGSTS.E [R252+0x12300], desc[UR32][R250.64], P0 ;  /* 0x12300000fafc7fae */ /* 0x000fe80008121860 */
[----:B------:R1:W-:Y:S04]  /*1b3f0*/  STL [R1+0xaf4], R2 ;  /* 0x000af40201007387 */ /* 0x0003e80000100800 */
[----:B--2---:R-:W-:Y:S04]  /*1b400*/  STL [R1+0xb00], R26 ;  /* 0x000b001a01007387 */ /* 0x004fe80000100800 */
[----:B------:R-:W2:Y:S01]  /*1b410*/  LDL.LU.64 R250, [R1+0x560] ;  /* 0x0005600001fa7983 */ /* 0x000ea20000300a00 */
[----:B-1----:R-:W-:-:S03]  /*1b420*/  IMAD.MOV.U32 R2, RZ, RZ, R27 ;  /* 0x000000ffff027224 */ /* 0x002fc600078e001b */
[----:B------:R-:W-:Y:S04]  /*1b430*/  LDGSTS.E [R252+0x12700], desc[UR32][R26.64], P0 ;  /* 0x127000001afc7fae */ /* 0x000fe80008121860 */
[----:B------:R1:W-:Y:S04]  /*1b440*/  STL [R1+0xafc], R2 ;  /* 0x000afc0201007387 */ /* 0x0003e80000100800 */
[----:B---3--:R-:W-:Y:S01]  /*1b450*/  STL [R1+0xb08], R18 ;  /* 0x000b081201007387 */ /* 0x008fe20000100800 */
[----:B-1----:R-:W-:-:S03]  /*1b460*/  IMAD.MOV.U32 R2, RZ, RZ, R19 ;  /* 0x000000ffff027224 */ /* 0x002fc600078e0013 */
[----:B------:R-:W3:Y:S04]  /*1b470*/  LDL.LU.64 R26, [R1+0x558] ;  /* 0x00055800011a7983 */ /* 0x000ee80000300a00 */
[----:B------:R1:W-:Y:S04]  /*1b480*/  STL [R1+0xb04], R2 ;  /* 0x000b040201007387 */ /* 0x0003e80000100800 */
[----:B------:R-:W-:Y:S04]  /*1b490*/  LDGSTS.E [R252+0x12b00], desc[UR32][R18.64], P0 ;  /* 0x12b0000012fc7fae */ /* 0x000fe80008121860 */
[----:B----4-:R-:W-:Y:S01]  /*1b4a0*/  STL [R1+0xb10], R16 ;  /* 0x000b101001007387 */ /* 0x010fe20000100800 */
        /* <DEDUP_REMOVED lines=25> */
[----:B------:R-:W-:Y:S04]  /*1b640*/  LDGSTS.E [R252+0x14300], desc[UR32][R8.64], P0 ;  /* 0x1430000008fc7fae */ /* 0x000fe80008121860 */
[----:B------:R1:W-:Y:S02]  /*1b650*/  STL [R1+0xb38], R8 ;  /* 0x000b380801007387 */ /* 0x0003e40000100800 */
[----:B-1----:R-:W-:-:S02]  /*1b660*/  IMAD.MOV.U32 R2, RZ, RZ, R9 ;  /* 0x000000ffff027224 */ /* 0x002fc400078e0009 */
[----:B------:R-:W4:Y:S04]  /*1b670*/  LDL.LU.64 R8, [R1+0x390] ;  /* 0x0003900001087983 */ /* 0x000f280000300a00 */
[----:B------:R1:W-:Y:S04]  /*1b680*/  STL [R1+0xb34], R2 ;  /* 0x000b340201007387 */ /* 0x0003e80000100800 */
[----:B--2---:R-:W-:Y:S01]  /*1b690*/  LDGSTS.E [R252+0x14700], desc[UR32][R250.64], P0 ;  /* 0x14700000fafc7fae */ /* 0x004fe20008121860 */
[----:B-1----:R-:W-:-:S03]  /*1b6a0*/  IMAD.MOV.U32 R2, RZ, RZ, R251 ;  /* 0x000000ffff027224 */ /* 0x002fc600078e00fb */
[----:B------:R1:W-:Y:S04]  /*1b6b0*/  STL [R1+0xb40], R250 ;  /* 0x000b40fa01007387 */ /* 0x0003e80000100800 */
[----:B-1----:R-:W2:Y:S04]  /*1b6c0*/  LDL.LU.64 R250, [R1+0x388] ;  /* 0x0003880001fa7983 */ /* 0x002ea80000300a00 */
[----:B------:R1:W-:Y:S04]  /*1b6d0*/  STL [R1+0xb3c], R2 ;  /* 0x000b3c0201007387 */ /* 0x0003e80000100800 */
[----:B---3--:R-:W-:Y:S04]  /*1b6e0*/  LDGSTS.E [R252+0x14b00], desc[UR32][R26.64], P0 ;  /* 0x14b000001afc7fae */ /* 0x008fe80008121860 */
[----:B------:R3:W-:Y:S01]  /*1b6f0*/  STL [R1+0xb48], R26 ;  /* 0x000b481a01007387 */ /* 0x0007e20000100800 */
[----:B-1----:R-:W-:-:S03]  /*1b700*/  IMAD.MOV.U32 R2, RZ, RZ, R27 ;  /* 0x000000ffff027224 */ /* 0x002fc600078e001b */
[----:B---3--:R-:W3:Y:S04]  /*1b710*/  LDL.LU.64 R26, [R1+0x380] ;  /* 0x00038000011a7983 */ /* 0x008ee80000300a00 */
[----:B------:R1:W-:Y:S04]  /*1b720*/  STL [R1+0xb44], R2 ;  /* 0x000b440201007387 */ /* 0x0003e80000100800 */
[----:B----4-:R-:W-:Y:S04]  /*1b730*/  LDGSTS.E [R252+0x14f00], desc[UR32][R18.64], P0 ;  /* 0x14f0000012fc7fae */ /* 0x010fe80008121860 */
[----:B------:R4:W-:Y:S01]  /*1b740*/  STL [R1+0xb50], R18 ;  /* 0x000b501201007387 */ /* 0x0009e20000100800 */
[----:B-1----:R-:W-:-:S03]  /*1b750*/  IMAD.MOV.U32 R2, RZ, RZ, R19 ;  /* 0x000000ffff027224 */ /* 0x002fc600078e0013 */
[----:B------:R-:W-:Y:S04]  /*1b760*/  LDGSTS.E [R252+0x15300], desc[UR32][R16.64], P0 ;  /* 0x1530000010fc7fae */ /* 0x000fe80008121860 */
[----:B----4-:R-:W4:Y:S04]  /*1b770*/  LDL.LU.64 R18, [R1+0x378] ;  /* 0x0003780001127983 */ /* 0x010f280000300a00 */
[----:B------:R1:W-:Y:S04]  /*1b780*/  STL [R1+0xb4c], R2 ;  /* 0x000b4c0201007387 */ /* 0x0003e80000100800 */
[----:B------:R1:W-:Y:S02]  /*1b790*/  STL [R1+0xb58], R16 ;  /* 0x000b581001007387 */ /* 0x0003e40000100800 */
[----:B-1----:R-:W-:-:S02]  /*1b7a0*/  IMAD.MOV.U32 R2, RZ, RZ, R17 ;  /* 0x000000ffff027224 */ /* 0x002fc400078e0011 */
[----:B------:R-:W-:Y:S04]  /*1b7b0*/  LDGSTS.E [R252+0x15700], desc[UR32][R14.64], P0 ;  /* 0x157000000efc7fae */ /* 0x000fe80008121860 */
[----:B------:R-:W4:Y:S04]  /*1b7c0*/  LDL.LU.64 R16, [R1+0x370] ;  /* 0x0003700001107983 */ /* 0x000f280000300a00 */
[----:B------:R1:W-:Y:S04]  /*1b7d0*/  STL [R1+0xb54], R2 ;  /* 0x000b540201007387 */ /* 0x0003e80000100800 */
[----:B------:R1:W-:Y:S04]  /*1b7e0*/  STL [R1+0xb60], R14 ;  /* 0x000b600e01007387 */ /* 0x0003e80000100800 */
[----:B------:R-:W-:Y:S01]  /*1b7f0*/  LDGSTS.E [R252+0x15b00], desc[UR32][R12.64], P0 ;  /* 0x15b000000cfc7fae */ /* 0x000fe20008121860 */
[----:B-1----:R-:W-:-:S05]  /*1b800*/  IMAD.MOV.U32 R2, RZ, RZ, R15 ;  /* 0x000000ffff027224 */ /* 0x002fca00078e000f */
[----:B------:R1:W-:Y:S04]  /*1b810*/  STL [R1+0xb5c], R2 ;  /* 0x000b5c0201007387 */ /* 0x0003e80000100800 */
[----:B------:R1:W-:Y:S04]  /*1b820*/  STL [R1+0xb68], R12 ;  /* 0x000b680c01007387 */ /* 0x0003e80000100800 */
[----:B------:R-:W4:Y:S01]  /*1b830*/  LDL.LU.64 R14, [R1+0x368] ;  /* 0x00036800010e7983 */ /* 0x000f220000300a00 */
[----:B-1----:R-:W-:-:S05]  /*1b840*/  IMAD.MOV.U32 R2, RZ, RZ, R13 ;  /* 0x000000ffff027224 */ /* 0x002fca00078e000d */
[----:B------:R1:W-:Y:S04]  /*1b850*/  STL [R1+0xb64], R2 ;  /* 0x000b640201007387 */ /* 0x0003e80000100800 */
[----:B------:R-:W-:Y:S04]  /*1b860*/  STL [R1+0xb70], R34 ;  /* 0x000b702201007387 */ /* 0x000fe80000100800 */
[----:B------:R-:W4:Y:S01]  /*1b870*/  LDL.LU.64 R12, [R1+0x360] ;  /* 0x00036000010c7983 */ /* 0x000f220000300a00 */
[----:B-1----:R-:W-:-:S03]  /*1b880*/  IMAD.MOV.U32 R2, RZ, RZ, R35 ;  /* 0x000000ffff027224 */ /* 0x002fc600078e0023 */
[----:B------:R-:W-:Y:S04]  /*1b890*/  LDGSTS.E [R252+0x15f00], desc[UR32][R34.64], P0 ;  /* 0x15f0000022fc7fae */ /* 0x000fe80008121860 */
[----:B------:R1:W-:Y:S04]  /*1b8a0*/  STL [R1+0xb6c], R2 ;  /* 0x000b6c0201007387 */ /* 0x0003e80000100800 */
[----:B------:R-:W-:Y:S01]  /*1b8b0*/  LDGSTS.E [R252+0x16300], desc[UR32][R10.64], P0 ;  /* 0x163000000afc7fae */ /* 0x000fe20008121860 */
[----:B-1----:R-:W-:-:S03]  /*1b8c0*/  IMAD.MOV.U32 R2, RZ, RZ, R11 ;  /* 0x000000ffff027224 */ /* 0x002fc600078e000b */
[----:B------:R1:W-:Y:S04]  /*1b8d0*/  STL [R1+0xb78], R10 ;  /* 0x000b780a01007387 */ /* 0x0003e80000100800 */
[----:B-1----:R-:W4:Y:S04]  /*1b8e0*/  LDL.LU.64 R10, [R1+0x358] ;  /* 0x00035800010a7983 */ /* 0x002f280000300a00 */
        /* <DEDUP_REMOVED lines=11> */
[----:B---3--:R-:W-:Y:S04]  /*1b9a0*/  STL [R1+0xb90], R26 ;  /* 0x000b901a01007387 */ /* 0x008fe80000100800 */
[----:B------:R-:W3:Y:S01]  /*1b9b0*/  LDL.LU.64 R50, [R1+0x340] ;  /* 0x0003400001327983 */ /* 0x000ee20000300a00 */
[----:B-1----:R-:W-:-:S03]  /*1b9c0*/  IMAD.MOV.U32 R2, RZ, RZ, R27 ;  /* 0x000000ffff027224 */ /* 0x002fc600078e001b */
[----:B------:R-:W-:Y:S04]  /*1b9d0*/  LDGSTS.E [R252+0x16f00], desc[UR32][R26.64], P0 ;  /* 0x16f000001afc7fae */ /* 0x000fe80008121860 */
[----:B------:R1:W-:Y:S04]  /*1b9e0*/  STL [R1+0xb8c], R2 ;  /* 0x000b8c0201007387 */ /* 0x0003e80000100800 */
[----:B----4-:R-:W-:Y:S01]  /*1b9f0*/  STL [R1+0xb98], R18 ;  /* 0x000b981201007387 */ /* 0x010fe20000100800 */
        /* <DEDUP_REMOVED lines=32> */
[----:B--2---:R-:W-:Y:S01]  /*1bc00*/  LDGSTS.E [R252+0x18b00], desc[UR32][R250.64], P0 ;  /* 0x18b00000fafc7fae */ /* 0x004fe20008121860 */
[----:B-1----:R-:W-:-:S03]  /*1bc10*/  IMAD.MOV.U32 R2, RZ, RZ, R251 ;  /* 0x000000ffff027224 */ /* 0x002fc600078e00fb */
[----:B------:R1:W-:Y:S04]  /*1bc20*/  STL [R1+0xbc8], R250 ;  /* 0x000bc8fa01007387 */ /* 0x0003e80000100800 */
[----:B---3--:R-:W-:Y:S04]  /*1bc30*/  LDGSTS.E [R252+0x18f00], desc[UR32][R50.64], P0 ;  /* 0x18f0000032fc7fae */ /* 0x008fe80008121860 */
[----:B-1----:R-:W2:Y:S04]  /*1bc40*/  LDL.LU.64 R250, [R1+0x238] ;  /* 0x0002380001fa7983 */ /* 0x002ea80000300a00 */
[----:B------:R1:W-:Y:S04]  /*1bc50*/  STL [R1+0xbc4], R2 ;  /* 0x000bc40201007387 */ /* 0x0003e80000100800 */
[----:B------:R-:W-:Y:S01]  /*1bc60*/  STL [R1+0xbd0], R50 ;  /* 0x000bd03201007387 */ /* 0x000fe20000100800 */
[----:B-1----:R-:W-:-:S05]  /*1bc70*/  IMAD.MOV.U32 R2, RZ, RZ, R51 ;  /* 0x000000ffff027224 */ /* 0x002fca00078e0033 */
[----:B------:R1:W-:Y:S04]  /*1bc80*/  STL [R1+0xbcc], R2 ;  /* 0x000bcc0201007387 */ /* 0x0003e80000100800 */
[----:B----4-:R-:W-:Y:S04]  /*1bc90*/  STL [R1+0xbd8], R42 ;  /* 0x000bd82a01007387 */ /* 0x010fe80000100800 */
[----:B------:R-:W-:Y:S01]  /*1bca0*/  LDGSTS.E [R252+0x19300], desc[UR32][R42.64], P0 ;  /* 0x193000002afc7fae */ /* 0x000fe20008121860 */
[----:B-1----:R-:W-:-:S05]  /*1bcb0*/  IMAD.MOV.U32 R2, RZ, RZ, R43 ;  /* 0x000000ffff027224 */ /* 0x002fca00078e002b */
[----:B------:R1:W-:Y:S04]  /*1bcc0*/  STL [R1+0xbd4], R2 ;  /* 0x000bd40201007387 */ /* 0x0003e80000100800 */
[----:B------:R-:W-:Y:S01]  /*1bcd0*/  STL [R1+0xbe0], R34 ;  /* 0x000be02201007387 */ /* 0x000fe20000100800 */
[----:B-1----:R-:W-:-:S03]  /*1bce0*/  IMAD.MOV.U32 R2, RZ, RZ, R35 ;  /* 0x000000ffff027224 */ /* 0x002fc600078e0023 */
[----:B------:R-:W-:Y:S04]  /*1bcf0*/  LDGSTS.E [R252+0x19700], desc[UR32][R34.64], P0 ;  /* 0x1970000022fc7fae */ /* 0x000fe80008121860 */
        /* <DEDUP_REMOVED lines=9> */
[----:B------:R-:W-:Y:S04]  /*1bd90*/  STL [R1+0xbf8], R16 ;  /* 0x000bf81001007387 */ /* 0x000fe80000100800 */
[----:B------:R-:W-:Y:S01]  /*1bda0*/  LDGSTS.E [R252+0x1a300], desc[UR32][R16.64], P0 ;  /* 0x1a30000010fc7fae */ /* 0x000fe20008121860 */
[----:B-1----:R-:W-:-:S03]  /*1bdb0*/  IMAD.MOV.U32 R2, RZ, RZ, R17 ;  /* 0x000000ffff027224 */ /* 0x002fc600078e0011 */
[----:B------:R-:W-:Y:S04]  /*1bdc0*/  LDGSTS.E [R252+0x1a700], desc[UR32][R14.64], P0 ;  /* 0x1a7000000efc7fae */ /* 0x000fe80008121860 */
[----:B------:R1:W-:Y:S04]  /*1bdd0*/  STL [R1+0xbf4], R2 ;  /* 0x000bf40201007387 */ /* 0x0003e80000100800 */
[----:B------:R-:W-:Y:S01]  /*1bde0*/  STL [R1+0xc00], R14 ;  /* 0x000c000e01007387 */ /* 0x000fe20000100800 */
[----:B-1----:R-:W-:-:S05]  /*1bdf0*/  IMAD.MOV.U32 R2, RZ, RZ, R15 ;  /* 0x000000ffff027224 */ /* 0x002fca00078e000f */
[----:B------:R1:W-:Y:S04]  /*1be00*/  STL [R1+0xbfc], R2 ;  /* 0x000bfc0201007387 */ /* 0x0003e80000100800 */
[----:B------:R-:W-:Y:S04]  /*1be10*/  STL [R1+0xc08], R12 ;  /* 0x000c080c01007387 */ /* 0x000fe80000100800 */
[----:B------:R-:W-:Y:S01]  /*1be20*/  LDGSTS.E [R252+0x1ab00], desc[UR32][R12.64], P0 ;  /* 0x1ab000000cfc7fae */ /* 0x000fe20008121860 */
[----:B-1----:R-:W-:-:S05]  /*1be30*/  IMAD.MOV.U32 R2, RZ, RZ, R13 ;  /* 0x000000ffff027224 */ /* 0x002fca00078e000d */
        /* <DEDUP_REMOVED lines=8> */
[----:B------:R-:W-:Y:S01]  /*1bec0*/  LDGSTS.E [R252+0x1b300], desc[UR32][R8.64], P0 ;  /* 0x1b30000008fc7fae */ /* 0x000fe20008121860 */
[----:B--2---:R-:W-:-:S03]  /*1bed0*/  IMAD.MOV.U32 R2, RZ, RZ, R251 ;  /* 0x000000ffff027224 */ /* 0x004fc600078e00fb */
        /* <DEDUP_REMOVED lines=24> */
[----:B------:R-:W2:Y:S04]  /*1c060*/  LDL.LU.64 R16, [R1+0x5f0] ;  /* 0x0005f00001107983 */ /* 0x000ea80000300a00 */
[----:B------:R3:W-:Y:S04]  /*1c070*/  LDGSTS.E [R252+0x1b700], desc[UR32][R250.64], P0 ;  /* 0x1b700000fafc7fae */ /* 0x0007e80008121860 */
[----:B------:R-:W-:Y:S04]  /*1c080*/  STL [R1+0xc80], R152 ;  /* 0x000c809801007387 */ /* 0x000fe80000100800 */
[----:B------:R4:W-:Y:S04]  /*1c090*/  LDGSTS.E [R252+0x1bb00], desc[UR32][R184.64], P0 ;  /* 0x1bb00000b8fc7fae */ /* 0x0009e80008121860 */
[----:B-1----:R-:W3:Y:S04]  /*1c0a0*/  LDL.LU.64 R250, [R1+0x5f8] ;  /* 0x0005f80001fa7983 */ /* 0x002ee80000300a00 */
[----:B------:R-:W-:Y:S04]  /*1c0b0*/  STL [R1+0xc7c], R153 ;  /* 0x000c7c9901007387 */ /* 0x000fe80000100800 */
[----:B------:R-:W4:Y:S04]  /*1c0c0*/  LDL.LU.64 R14, [R1+0x600] ;  /* 0x00060000010e7983 */ /* 0x000f280000300a00 */
[----:B------:R-:W-:Y:S04]  /*1c0d0*/  STL [R1+0xc88], R144 ;  /* 0x000c889001007387 */ /* 0x000fe80000100800 */
[----:B------:R-:W-:Y:S04]  /*1c0e0*/  STL [R1+0xc84], R145 ;  /* 0x000c849101007387 */ /* 0x000fe80000100800 */
[----:B------:R-:W4:Y:S04]  /*1c0f0*/  LDL.LU.64 R12, [R1+0x608] ;  /* 0x00060800010c7983 */ /* 0x000f280000300a00 */
[----:B------:R-:W-:Y:S04]  /*1c100*/  STL [R1+0xc90], R136 ;  /* 0x000c908801007387 */ /* 0x000fe80000100800 */
[----:B------:R-:W4:Y:S04]  /*1c110*/  LDL.LU.64 R10, [R1+0x610] ;  /* 0x00061000010a7983 */ /* 0x000f280000300a00 */
        /* <DEDUP_REMOVED lines=13> */
[----:B------:R-:W-:Y:S04]  /*1c1f0*/  STL [R1+0xaac], R105 ;  /* 0x000aac6901007387 */ /* 0x000fe80000100800 */
[----:B------:R1:W-:Y:S04]  /*1c200*/  LDGSTS.E [R252+0x1bf00], desc[UR32][R192.64], P0 ;  /* 0x1bf00000c0fc7fae */ /* 0x0003e80008121860 */
        /* <DEDUP_REMOVED lines=15> */
[----:B------:R1:W-:Y:S01]  /*1c300*/  LDGSTS.E [R252+0x1ff00], desc[UR32][R104.64], P0 ;  /* 0x1ff0000068fc7fae */ /* 0x0003e20008121860 */
[----:B--2---:R-:W-:-:S03]  /*1c310*/  IMAD.MOV.U32 R2, RZ, RZ, R17 ;  /* 0x000000ffff027224 */ /* 0x004fc600078e0011 */
[----:B------:R2:W-:Y:S04]  /*1c320*/  STL [R1+0x9d0], R16 ;  /* 0x0009d01001007387 */ /* 0x0005e80000100800 */
[----:B------:R-:W4:Y:S01]  /*1c330*/  LDL.LU.64 R18, [R1+0x640] ;  /* 0x0006400001127983 */ /* 0x000f220000300a00 */
[----:B------:R-:W-:-:S03]  /*1c340*/  PLOP3.LUT P0, PT, PT, PT, UP0, 0x80, 0x0 ;  /* 0x000000000000781c */ /* 0x000fc60003f0f008 */
[----:B------:R-:W0:Y:S04]  /*1c350*/  LDGDEPBAR ;  /* 0x00000000000079af */ /* 0x000e280000000000 */
[----:B---3--:R-:W-:Y:S04]  /*1c360*/  STL [R1+0x9f0], R250 ;  /* 0x0009f0fa01007387 */ /* 0x008fe80000100800 */
[----:B------:R3:W-:Y:S04]  /*1c370*/  STL [R1+0x9cc], R2 ;  /* 0x0009cc0201007387 */ /* 0x0007e80000100800 */
[----:B--2---:R-:W2:Y:S01]  /*1c380*/  LDL.LU.64 R16, [R1+0x648] ;  /* 0x0006480001107983 */ /* 0x004ea20000300a00 */
[----:B---3--:R-:W-:-:S03]  /*1c390*/  IMAD.MOV.U32 R2, RZ, RZ, R251 ;  /* 0x000000ffff027224 */ /* 0x008fc600078e00fb */
[----:B----4-:R-:W-:Y:S04]  /*1c3a0*/  STL [R1+0xa10], R14 ;  /* 0x000a100e01007387 */ /* 0x010fe80000100800 */
[----:B------:R3:W-:Y:S04]  /*1c3b0*/  STL [R1+0x9ec], R2 ;  /* 0x0009ec0201007387 */ /* 0x0007e80000100800 */
[----:B------:R-:W4:Y:S01]  /*1c3c0*/  LDL.LU.64 R250, [R1+0x650] ;  /* 0x0006500001fa7983 */ /* 0x000f220000300a00 */
[----:B---3--:R-:W-:-:S03]  /*1c3d0*/  IMAD.MOV.U32 R2, RZ, RZ, R15 ;  /* 0x000000ffff027224 */ /* 0x008fc600078e000f */
[----:B------:R-:W-:Y:S04]  /*1c3e0*/  STL [R1+0xa30], R12 ;  /* 0x000a300c01007387 */ /* 0x000fe80000100800 */
[----:B------:R3:W-:Y:S04]  /*1c3f0*/  STL [R1+0xa0c], R2 ;  /* 0x000a0c0201007387 */ /* 0x0007e80000100800 */
[----:B------:R-:W4:Y:S01]  /*1c400*/  LDL.LU.64 R14, [R1+0x658] ;  /* 0x00065800010e7983 */ /* 0x000f220000300a00 */
[----:B---3--:R-:W-:-:S05]  /*1c410*/  IMAD.MOV.U32 R2, RZ, RZ, R13 ;  /* 0x000000ffff027224 */ /* 0x008fca00078e000d */
[----:B------:R3:W-:Y:S04]  /*1c420*/  STL [R1+0xa2c], R2 ;  /* 0x000a2c0201007387 */ /* 0x0007e80000100800 */
[----:B------:R1:W-:Y:S04]  /*1c430*/  STL [R1+0xa50], R10 ;  /* 0x000a500a01007387 */ /* 0x0003e80000100800 */
[----:B------:R-:W4:Y:S01]  /*1c440*/  LDL.LU.64 R12, [R1+0x660] ;  /* 0x00066000010c7983 */ /* 0x000f220000300a00 */
[----:B---3--:R-:W-:-:S03]  /*1c450*/  IMAD.MOV.U32 R2, RZ, RZ, R11 ;  /* 0x000000ffff027224 */ /* 0x008fc600078e000b */
[----:B------:R-:W-:Y:S04]  /*1c460*/  STL [R1+0xa70], R8 ;  /* 0x000a700801007387 */ /* 0x000fe80000100800 */
[----:B------:R3:W-:Y:S04]  /*1c470*/  STL [R1+0xa4c], R2 ;  /* 0x000a4c0201007387 */ /* 0x0007e80000100800 */
[----:B-1----:R-:W4:Y:S01]  /*1c480*/  LDL.LU.64 R10, [R1+0x668] ;  /* 0x00066800010a7983 */ /* 0x002f220000300a00 */
[----:B---3--:R-:W-:-:S03]  /*1c490*/  IMAD.MOV.U32 R2, RZ, RZ, R9 ;  /* 0x000000ffff027224 */ /* 0x008fc600078e0009 */
[----:B------:R-:W-:Y:S04]  /*1c4a0*/  STL [R1+0xa90], R50 ;  /* 0x000a903201007387 */ /* 0x000fe80000100800 */
[----:B------:R1:W-:Y:S04]  /*1c4b0*/  STL [R1+0xa6c], R2 ;  /* 0x000a6c0201007387 */ /* 0x0003e80000100800 */
[----:B------:R-:W3:Y:S01]  /*1c4c0*/  LDL.LU.64 R8, [R1+0x670] ;  /* 0x0006700001087983 */ /* 0x000ee20000300a00 */
[----:B-1----:R-:W-:-:S03]  /*1c4d0*/  IMAD.MOV.U32 R2, RZ, RZ, R51 ;  /* 0x000000ffff027224 */ /* 0x002fc600078e0033 */
[----:B------:R-:W-:Y:S04]  /*1c4e0*/  STL [R1+0x9b8], R42 ;  /* 0x0009b82a01007387 */ /* 0x000fe80000100800 */
[----:B------:R1:W-:Y:S04]  /*1c4f0*/  STL [R1+0xa8c], R2 ;  /* 0x000a8c0201007387 */ /* 0x0003e80000100800 */
[----:B------:R-:W3:Y:S01]  /*1c500*/  LDL.LU.64 R66, [R1+0x678] ;  /* 0x0006780001427983 */ /* 0x000ee20000300a00 */
[----:B-1----:R-:W-:-:S03]  /*1c510*/  IMAD.MOV.U32 R2, RZ, RZ, R43 ;  /* 0x000000ffff027224 */ /* 0x002fc600078e002b */
[----:B------:R-:W-:Y:S04]  /*1c520*/  STL [R1+0x9d8], R34 ;  /* 0x0009d82201007387 */ /* 0x000fe80000100800 */
[----:B------:R1:W-:Y:S04]  /*1c530*/  STL [R1+0x9b4], R2 ;  /* 0x0009b40201007387 */ /* 0x0003e80000100800 */
[----:B------:R-:W3:Y:S04]  /*1c540*/  LDL.LU.64 R58, [R1+0x680] ;  /* 0x00068000013a7983 */ /* 0x000ee80000300a00 */
[----:B------:R-:W3:Y:S01]  /*1c550*/  LDL.LU.64 R50, [R1+0x688] ;  /* 0x0006880001327983 */ /* 0x000ee20000300a00 */
[----:B-1----:R-:W-:-:S05]  /*1c560*/  IMAD.MOV.U32 R2, RZ, RZ, R35 ;  /* 0x000000ffff027224 */ /* 0x002fca00078e0023 */
[----:B------:R1:W-:Y:S04]  /*1c570*/  STL [R1+0x9d4], R2 ;  /* 0x0009d40201007387 */ /* 0x0003e80000100800 */
[----:B------:R-:W-:Y:S04]  /*1c580*/  STL [R1+0x9f8], R26 ;  /* 0x0009f81a01007387 */ /* 0x000fe80000100800 */
[----:B------:R-:W3:Y:S01]  /*1c590*/  LDL.LU.64 R42, [R1+0x690] ;  /* 0x00069000012a7983 */ /* 0x000ee20000300a00 */
[----:B-1----:R-:W-:-:S03]  /*1c5a0*/  IMAD.MOV.U32 R2, RZ, RZ, R27 ;  /* 0x000000ffff027224 */ /* 0x002fc600078e001b */
[----:B------:R-:W3:Y:S04]  /*1c5b0*/  LDL.LU.64 R34, [R1+0x698] ;  /* 0x0006980001227983 */ /* 0x000ee80000300a00 */
[----:B------:R1:W-:Y:S04]  /*1c5c0*/  STL [R1+0x9f4], R2 ;  /* 0x0009f40201007387 */ /* 0x0003e80000100800 */
[----:B------:R2:W-:Y:S01]  /*1c5d0*/  STL [R1+0xa18], R18 ;  /* 0x000a181201007387 */ /* 0x0005e20000100800 */
[----:B-1----:R-:W-:-:S03]  /*1c5e0*/  IMAD.MOV.U32 R2, RZ, RZ, R19 ;  /* 0x000000ffff027224 */ /* 0x002fc600078e0013 */
[----:B------:R-:W3:Y:S04]  /*1c5f0*/  LDL.LU.64 R26, [R1+0x6a0] ;  /* 0x0006a000011a7983 */ /* 0x000ee80000300a00 */
[----:B--2---:R-:W-:Y:S04]  /*1c600*/  STL [R1+0xa38], R16 ;  /* 0x000a381001007387 */ /* 0x004fe80000100800 */
[----:B------:R1:W-:Y:S04]  /*1c610*/  STL [R1+0xa14], R2 ;  /* 0x000a140201007387 */ /* 0x0003e80000100800 */
[----:B------:R-:W2:Y:S01]  /*1c620*/  LDL.LU.64 R18, [R1+0x298] ;  /* 0x0002980001127983 */ /* 0x000ea20000300a00 */
[----:B-1----:R-:W-:-:S05]  /*1c630*/  IMAD.MOV.U32 R2, RZ, RZ, R17 ;  /* 0x000000ffff027224 */ /* 0x002fca00078e0011 */
[----:B------:R1:W-:Y:S04]  /*1c640*/  STL [R1+0xa34], R2 ;  /* 0x000a340201007387 */ /* 0x0003e80000100800 */
[----:B----4-:R4:W-:Y:S04]  /*1c650*/  STL [R1+0xa58], R250 ;  /* 0x000a58fa01007387 */ /* 0x0109e80000100800 */
[----:B------:R-:W2:Y:S01]  /*1c660*/  LDL.LU.64 R16, [R1+0x2b8] ;  /* 0x0002b80001107983 */ /* 0x000ea20000300a00 */
[----:B-1----:R-:W-:-:S03]  /*1c670*/  IMAD.MOV.U32 R2, RZ, RZ, R251 ;  /* 0x000000ffff027224 */ /* 0x002fc600078e00fb */
[----:B----4-:R-:W4:Y:S04]  /*1c680*/  LDL.LU.64 R250, [R1+0x2d0] ;  /* 0x0002d00001fa7983 */ /* 0x010f280000300a00 */
[----:B------:R1:W-:Y:S04]  /*1c690*/  STL [R1+0xa54], R2 ;  /* 0x000a540201007387 */ /* 0x0003e80000100800 */
[----:B------:R1:W-:Y:S02]  /*1c6a0*/  STL [R1+0xa78], R14 ;  /* 0x000a780e01007387 */ /* 0x0003e40000100800 */
[----:B-1----:R-:W-:-:S02]  /*1c6b0*/  IMAD.MOV.U32 R2, RZ, RZ, R15 ;  /* 0x000000ffff027224 */ /* 0x002fc400078e000f */
[----:B------:R-:W-:Y:S04]  /*1c6c0*/  STL [R1+0xa98], R12 ;  /* 0x000a980c01007387 */ /* 0x000fe80000100800 */
[----:B------:R1:W-:Y:S04]  /*1c6d0*/  STL [R1+0xa74], R2 ;  /* 0x000a740201007387 */ /* 0x0003e80000100800 */
[----:B------:R-:W4:Y:S01]  /*1c6e0*/  LDL.LU.64 R14, [R1+0x2f0] ;  /* 0x0002f000010e7983 */ /* 0x000f220000300a00 */
[----:B-1----:R-:W-:-:S03]  /*1c6f0*/  IMAD.MOV.U32 R2, RZ, RZ, R13 ;  /* 0x000000ffff027224 */ /* 0x002fc600078e000d */
[----:B------:R-:W-:Y:S04]  /*1c700*/  STL [R1+0x9c0], R10 ;  /* 0x0009c00a01007387 */ /* 0x000fe80000100800 */
[----:B------:R1:W-:Y:S04]  /*1c710*/  STL [R1+0xa94], R2 ;  /* 0x000a940201007387 */ /* 0x0003e80000100800 */
[----:B------:R-:W4:Y:S01]  /*1c720*/  LDL.LU.64 R12, [R1+0x2f8] ;  /* 0x0002f800010c7983 */ /* 0x000f220000300a00 */
[----:B-1----:R-:W-:-:S05]  /*1c730*/  IMAD.MOV.U32 R2, RZ, RZ, R11 ;  /* 0x000000ffff027224 */ /* 0x002fca00078e000b */
[----:B------:R1:W-:Y:S04]  /*1c740*/  STL [R1+0x9bc], R2 ;  /* 0x0009bc0201007387 */ /* 0x0003e80000100800 */
[----:B---3--:R3:W-:Y:S04]  /*1c750*/  STL [R1+0x9e0], R8 ;  /* 0x0009e00801007387 */ /* 0x0087e80000100800 */
[----:B------:R-:W4:Y:S01]  /*1c760*/  LDL.LU.64 R10, [R1+0x318] ;  /* 0x00031800010a7983 */ /* 0x000f220000300a00 */
[----:B-1----:R-:W-:-:S05]  /*1c770*/  IMAD.MOV.U32 R2, RZ, RZ, R9 ;  /* 0x000000ffff027224 */ /* 0x002fca00078e0009 */
[----:B------:R1:W-:Y:S04]  /*1c780*/  STL [R1+0x9dc], R2 ;  /* 0x0009dc0201007387 */ /* 0x0003e80000100800 */
[----:B------:R-:W-:Y:S04]  /*1c790*/  STL [R1+0xa00], R66 ;  /* 0x000a004201007387 */ /* 0x000fe80000100800 */
[----:B---3--:R-:W3:Y:S01]  /*1c7a0*/  LDL.LU.64 R8, [R1+0x330] ;  /* 0x0003300001087983 */ /* 0x008ee20000300a00 */
[----:B-1----:R-:W-:-:S03]  /*1c7b0*/  IMAD.MOV.U32 R2, RZ, RZ, R67 ;  /* 0x000000ffff027224 */ /* 0x002fc600078e0043 */
[----:B------:R-:W-:Y:S04]  /*1c7c0*/  STL [R1+0xa20], R58 ;  /* 0x000a203a01007387 */ /* 0x000fe80000100800 */
[----:B------:R1:W-:Y:S04]  /*1c7d0*/  STL [R1+0x9fc], R2 ;  /* 0x0009fc0201007387 */ /* 0x0003e80000100800 */
[----:B------:R-:W-:Y:S01]  /*1c7e0*/  STL [R1+0xa40], R50 ;  /* 0x000a403201007387 */ /* 0x000fe20000100800 */
[----:B-1----:R-:W-:-:S05]  /*1c7f0*/  IMAD.MOV.U32 R2, RZ, RZ, R59 ;  /* 0x000000ffff027224 */ /* 0x002fca00078e003b */
[----:B------:R1:W-:Y:S04]  /*1c800*/  STL [R1+0xa1c], R2 ;  /* 0x000a1c0201007387 */ /* 0x0003e80000100800 */
[----:B------:R-:W-:Y:S01]  /*1c810*/  STL [R1+0xa60], R42 ;  /* 0x000a602a01007387 */ /* 0x000fe20000100800 */
[----:B-1----:R-:W-:-:S05]  /*1c820*/  IMAD.MOV.U32 R2, RZ, RZ, R51 ;  /* 0x000000ffff027224 */ /* 0x002fca00078e0033 */
[----:B------:R1:W-:Y:S04]  /*1c830*/  STL [R1+0xa3c], R2 ;  /* 0x000a3c0201007387 */ /* 0x0003e80000100800 */
[----:B------:R-:W-:Y:S01]  /*1c840*/  STL [R1+0xa80], R34 ;  /* 0x000a802201007387 */ /* 0x000fe20000100800 */
[----:B-1----:R-:W-:-:S05]  /*1c850*/  IMAD.MOV.U32 R2, RZ, RZ, R43 ;  /* 0x000000ffff027224 */ /* 0x002fca00078e002b */
[----:B------:R1:W-:Y:S02]  /*1c860*/  STL [R1+0xa5c], R2 ;  /* 0x000a5c0201007387 */ /* 0x0003e40000100800 */
[----:B-1----:R-:W-:Y:S02]  /*1c870*/  IMAD.MOV.U32 R2, RZ, RZ, R35 ;  /* 0x000000ffff027224 */ /* 0x002fe400078e0023 */
[----:B------:R-:W-:Y:S04]  /*1c880*/  STL [R1+0xaa0], R26 ;  /* 0x000aa01a01007387 */ /* 0x000fe80000100800 */
[----:B------:R1:W-:Y:S04]  /*1c890*/  STL [R1+0xa7c], R2 ;  /* 0x000a7c0201007387 */ /* 0x0003e80000100800 */
[----:B------:R-:W-:Y:S01]  /*1c8a0*/  STL [R1+0x9c8], R248 ;  /* 0x0009c8f801007387 */ /* 0x000fe20000100800 */
[----:B-1----:R-:W-:-:S05]  /*1c8b0*/  IMAD.MOV.U32 R2, RZ, RZ, R27 ;  /* 0x000000ffff027224 */ /* 0x002fca00078e001b */
[----:B------:R2:W-:Y:S04]  /*1c8c0*/  STL [R1+0xa9c], R2 ;  /* 0x000a9c0201007387 */ /* 0x0005e80000100800 */
[----:B------:R-:W-:Y:S01]  /*1c8d0*/  STL [R1+0x9c4], R249 ;  /* 0x0009c4f901007387 */ /* 0x000fe20000100800 */
[----:B--2---:R-:W-:-:S03]  /*1c8e0*/  IMAD.MOV.U32 R2, RZ, RZ, R19 ;  /* 0x000000ffff027224 */ /* 0x004fc600078e0013 */
[----:B------:R-:W-:Y:S04]  /*1c8f0*/  STL [R1+0x9e8], R18 ;  /* 0x0009e81201007387 */ /* 0x000fe80000100800 */
[----:B------:R-:W-:Y:S04]  /*1c900*/  STL [R1+0xa08], R16 ;  /* 0x000a081001007387 */ /* 0x000fe80000100800 */
[----:B------:R1:W-:Y:S04]  /*1c910*/  STL [R1+0x9e4], R2 ;  /* 0x0009e40201007387 */ /* 0x0003e80000100800 */
[----:B----4-:R-:W-:Y:S01]  /*1c920*/  STL [R1+0xa28], R250 ;  /* 0x000a28fa01007387 */ /* 0x010fe20000100800 */
[----:B-1----:R-:W-:-:S05]  /*1c930*/  IMAD.MOV.U32 R2, RZ, RZ, R17 ;  /* 0x000000ffff027224 */ /* 0x002fca00078e0011 */
[----:B------:R1:W-:Y:S02]  /*1c940*/  STL [R1+0xa04], R2 ;  /* 0x000a040201007387 */ /* 0x0003e40000100800 */
[----:B-1----:R-:W-:Y:S02]  /*1c950*/  IMAD.MOV.U32 R2, RZ, RZ, R251 ;  /* 0x000000ffff027224 */ /* 0x002fe400078e00fb */
[----:B------:R-:W1:Y:S03]  /*1c960*/  S2R R251, SR_TID.X ;  /* 0x0000000000fb7919 */ /* 0x000e660000002100 */
[----:B------:R1:W-:Y:S01]  /*1c970*/  STL [R1+0xa24], R2 ;  /* 0x000a240201007387 */ /* 0x0003e20000100800 */
[----:B------:R-:W-:-:S03]  /*1c980*/  IMAD.MOV.U32 R3, RZ, RZ, R15 ;  /* 0x000000ffff037224 */ /* 0x000fc600078e000f */
[----:B------:R-:W-:Y:S04]  /*1c990*/  STL [R1+0xa48], R14 ;  /* 0x000a480e01007387 */ /* 0x000fe80000100800 */
[----:B------:R-:W-:Y:S04]  /*1c9a0*/  STL [R1+0xa44], R3 ;  /* 0x000a440301007387 */ /* 0x000fe80000100800 */
[----:B------:R-:W-:Y:S01]  /*1c9b0*/  STL [R1+0xa68], R12 ;  /* 0x000a680c01007387 */ /* 0x000fe20000100800 */
[----:B-1----:R-:W-:-:S04]  /*1c9c0*/  LOP3.LUT R2, R251, 0x20, RZ, 0xc0, !PT ;  /* 0x00000020fb027812 */ /* 0x002fc800078ec0ff */
[----:B------:R-:W-:Y:S01]  /*1c9d0*/  R2UR UR7, R2 ;  /* 0x00000000020772ca */ /* 0x000fe200000e0000 */
[----:B------:R-:W-:-:S05]  /*1c9e0*/  IMAD.MOV.U32 R2, RZ, RZ, R13 ;  /* 0x000000ffff027224 */ /* 0x000fca00078e000d */
[----:B------:R1:W-:Y:S04]  /*1c9f0*/  STL [R1+0xa64], R2 ;  /* 0x000a640201007387 */ /* 0x0003e80000100800 */
[----:B------:R-:W-:Y:S01]  /*1ca00*/  STL [R1+0xa88], R10 ;  /* 0x000a880a01007387 */ /* 0x000fe20000100800 */
[----:B-1----:R-:W-:-:S03]  /*1ca10*/  IMAD.MOV.U32 R2, RZ, RZ, R11 ;  /* 0x000000ffff027224 */ /* 0x002fc600078e000b */
[----:B---3--:R-:W-:Y:S04]  /*1ca20*/  STL [R1+0xaa8], R8 ;  /* 0x000aa80801007387 */ /* 0x008fe80000100800 */
[----:B------:R1:W-:Y:S02]  /*1ca30*/  STL [R1+0xa84], R2 ;  /* 0x000a840201007387 */ /* 0x0003e40000100800 */
[----:B-1----:R-:W-:-:S05]  /*1ca40*/  IMAD.MOV.U32 R2, RZ, RZ, R9 ;  /* 0x000000ffff027224 */ /* 0x002fca00078e0009 */
[----:B------:R1:W-:Y:S01]  /*1ca50*/  STL [R1+0xaa4], R2 ;  /* 0x000aa40201007387 */ /* 0x0003e20000100800 */
[----:B------:R-:W-:Y:S05]  /*1ca60*/  @P0 BRA `(.L_x_0) ;  /* 0x0000002000080947 */ /* 0x000fea0003800000 */
[----:B------:R2:W-:Y:S01]  /*1ca70*/  STL [R1+0x970], RZ ;  /* 0x000970ff01007387 */ /* 0x0005e20000100800 */
[----:B------:R-:W-:-:S03]  /*1ca80*/  USHF.L.U32 UR7, UR7, 0x5, URZ ;  /* 0x0000000507077899 */ /* 0x000fc6000800063f */
[----:B------:R2:W-:Y:S04]  /*1ca90*/  STL [R1+0x974], RZ ;  /* 0x000974ff01007387 */ /* 0x0005e80000100800 */
        /* <DEDUP_REMOVED lines=509> */
[----:B------:R2:W-:Y:S01]  /*1ea70*/  STL [R1+0x73c], RZ ;  /* 0x00073cff01007387 */ /* 0x0005e20000100800 */
[----:B------:R-:W-:Y:S05]  /*1ea80*/  BRA `(.L_x_1) ;  /* 0x0000018400387947 */ /* 0x000fea0003800000 */
.L_x_0:
[----:B------:R2:W-:Y:S01]  /*1ea90*/  STL [R1+0x970], RZ ;  /* 0x000970ff01007387 */ /* 0x0005e20000100800 */
[C---:B-1----:R-:W-:Y:S01]  /*1eaa0*/  LOP3.LUT R2, R251.reuse, 0x7, RZ, 0xc0, !PT ;  /* 0x00000007fb027812 */ /* 0x042fe200078ec0ff */
[C---:B------:R-:W-:Y:S01]  /*1eab0*/  IMAD.SHL.U32 R3, R251.reuse, 0x2, RZ ;  /* 0x00000002fb037824 */ /* 0x040fe200078e00ff */
[C---:B------:R-:W-:Y:S01]  /*1eac0*/  LOP3.LUT R4, R251.reuse, 0x3, RZ, 0xc0, !PT ;  /* 0x00000003fb047812 */ /* 0x040fe200078ec0ff */
[----:B------:R2:W-:Y:S01]  /*1ead0*/  STL [R1+0x974], RZ ;  /* 0x000974ff01007387 */ /* 0x0005e20000100800 */
[----:B------:R-:W-:Y:S01]  /*1eae0*/  LOP3.LUT R252, R251, 0x1c, RZ, 0xc0, !PT ;  /* 0x0000001cfbfc7812 */ /* 0x000fe200078ec0ff */
[----:B------:R-:W-:Y:S01]  /*1eaf0*/  IMAD R2, R2, 0x90, RZ ;  /* 0x0000009002027824 */ /* 0x000fe200078e02ff */
[----:B------:R-:W-:Y:S01]  /*1eb00*/  USHF.L.U32 UR7, UR7, 0x5, URZ ;  /* 0x0000000507077899 */ /* 0x000fe2000800063f */
[----:B------:R2:W-:Y:S01]  /*1eb10*/  STL [R1+0x978], RZ ;  /* 0x000978ff01007387 */ /* 0x0005e20000100800 */
[----:B------:R-:W-:Y:S01]  /*1eb20*/  USHF.R.S32.HI UR11, URZ, 0x1f, UR8 ;  /* 0x0000001f3f0b7899 */ /* 0x000fe20008011408 */
[----:B------:R-:W-:Y:S01]  /*1eb30*/  IMAD R252, R4, 0x120, R252 ;  /* 0x0000012004fc7824 */ /* 0x000fe200078e02fc */
[----:B------:R-:W-:Y:S01]  /*1eb40*/  LOP3.LUT R2, R2, 0x30, R3, 0x78, !PT ;  /* 0x0000003002027812 */ /* 0x000fe200078e7803 */
[----:B------:R2:W-:Y:S01]  /*1eb50*/  STL [R1+0x97c], RZ ;  /* 0x00097cff01007387 */ /* 0x0005e20000100800 */
[----:B------:R-:W-:-:S02]  /*1eb60*/  USHF.R.S32.HI UR13, URZ, 0x1f, UR9 ;  /* 0x0000001f3f0d7899 */ /* 0x000fc40008011409 */
[----:B------:R-:W-:Y:S01]  /*1eb70*/  ULEA.HI UR11, UR11, UR8, URZ, 0x5 ;  /* 0x000000080b0b7291 */ /* 0x000fe2000f8f283f */
[----:B------:R2:W-:Y:S01]  /*1eb80*/  STL [R1+0x930], RZ ;  /* 0x000930ff01007387 */ /* 0x0005e20000100800 */
[----:B------:R-:W-:Y:S01]  /*1eb90*/  LOP3.LUT R2, R2, UR7, RZ, 0xfc, !PT ;  /* 0x0000000702027c12 */ /* 0x000fe2000f8efcff */
[----:B------:R-:W-:Y:S01]  /*1eba0*/  USHF.L.U32 UR15, UR9, 0x2, URZ ;  /* 0x00000002090f7899 */ /* 0x000fe2000800063f */
[C---:B------:R-:W-:Y:S01]  /*1ebb0*/  LOP3.LUT R3, R252.reuse, 0x20, RZ, 0x3c, !PT ;  /* 0x00000020fc037812 */ /* 0x040fe200078e3cff */
[----:B------:R2:W-:Y:S01]  /*1ebc0*/  STL [R1+0x934], RZ ;  /* 0x000934ff01007387 */ /* 0x0005e20000100800 */
[----:B------:R-:W-:Y:S01]  /*1ebd0*/  USHF.L.U64.HI UR8, UR9, 0x2, UR13 ;  /* 0x0000000209087899 */ /* 0x000fe2000801020d */
[C---:B------:R-:W-:Y:S01]  /*1ebe0*/  LOP3.LUT R5, R252.reuse, 0x40, RZ, 0x3c, !PT ;  /* 0x00000040fc057812 */ /* 0x040fe200078e3cff */
[----:B------:R-:W-:Y:S01]  /*1ebf0*/  USHF.R.S32.HI UR14, URZ, 0x1f, UR10 ;  /* 0x0000001f3f0e7899 */ /* 0x000fe2000801140a */
[----:B------:R2:W-:Y:S01]  /*1ec00*/  STL [R1+0x938], RZ ;  /* 0x000938ff01007387 */ /* 0x0005e20000100800 */
[----:B------:R-:W-:Y:S01]  /*1ec10*/  USHF.R.S32.HI UR9, URZ, 0x5, UR11 ;  /* 0x000000053f097899 */ /* 0x000fe2000801140b */
[----:B------:R-:W-:Y:S01]  /*1ec20*/  LOP3.LUT R4, R252, 0x60, RZ, 0x3c, !PT ;  /* 0x00000060fc047812 */ /* 0x000fe200078e3cff */
[----:B------:R-:W-:Y:S01]  /*1ec30*/  USHF.L.U32 UR16, UR10, 0x2, URZ ;  /* 0x000000020a107899 */ /* 0x000fe2000800063f */
[----:B------:R2:W-:Y:S01]  /*1ec40*/  STL [R1+0x93c], RZ ;  /* 0x00093cff01007387 */ /* 0x0005e20000100800 */
[----:B------:R-:W-:Y:S01]  /*1ec50*/  LOP3.LUT R3, R2, 0x40, RZ, 0x3c, !PT ;  /* 0x0000004002037812 */ /* 0x000fe200078e3cff */
[----:B------:R-:W-:Y:S01]  /*1ec60*/  UMOV UR4, URZ ;  /* 0x0000003f00047c82 */ /* 0x000fe20008000000 */
[----:B------:R-:W-:Y:S01]  /*1ec70*/  UMOV UR12, 0x1 ;  /* 0x00000001000c7882 */ /* 0x000fe20000000000 */
[----:B------:R2:W-:Y:S01]  /*1ec80*/  STL [R1+0x8f0], RZ ;  /* 0x0008f0ff01007387 */ /* 0x0005e20000100800 */
[----:B------:R-:W-:-:S02]  /*1ec90*/  USHF.L.U64.HI UR10, UR10, 0x2, UR14 ;  /* 0x000000020a0a7899 */ /* 0x000fc4000801020e */
[----:B------:R-:W-:Y:S01]  /*1eca0*/  UIADD3 UR17, UR9, -0x2, URZ ;  /* 0xfffffffe09117890 */ /* 0x000fe2000fffe03f */
[----:B------:R2:W-:Y:S01]  /*1ecb0*/  STL [R1+0x8f4], RZ ;  /* 0x0008f4ff01007387 */ /* 0x0005e20000100800 */
[----:B------:R-:W-:-:S03]  /*1ecc0*/  UMOV UR11, 0xffffffff ;  /* 0xffffffff000b7882 */ /* 0x000fc60000000000 */
        /* <DEDUP_REMOVED lines=501> */
[----:B------:R2:W-:Y:S02]  /*20c20*/  STL [R1+0x73c], RZ ;  /* 0x00073cff01007387 */ /* 0x0005e40000100800 */
.L_x_2:
[----:B------:R-:W3:Y:S01]  /*20c30*/  LDL.LU.64 R52, [R1+0x970] ;  /* 0x0009700001347983 */ /* 0x000ee20000300a00 */
[----:B------:R-:W-:-:S04]  /*20c40*/  DEPBAR.LE SB0, 0x2 ;  /* 0x000080800000791a */ /* 0x000fc80000000000 */
[----:B------:R-:W3:Y:S04]  /*20c50*/  LDL.LU.64 R54, [R1+0x978] ;  /* 0x0009780001367983 */ /* 0x000ee80000300a00 */
[----:B------:R-:W4:Y:S04]  /*20c60*/  LDL.LU.64 R32, [R1+0x960] ;  /* 0x0009600001207983 */ /* 0x000f280000300a00 */
[----:B------:R-:W4:Y:S01]  /*20c70*/  LDL.LU.64 R34, [R1+0x968] ;  /* 0x0009680001227983 */ /* 0x000f220000300a00 */
[----:B------:R-:W-:Y:S01]  /*20c80*/  UIADD3 UR11, UR11, 0x1, URZ ;  /* 0x000000010b0b7890 */ /* 0x000fe2000fffe03f */
[----:B-----5:R-:W-:-:S02]  /*20c90*/  LOP3.LUT R8, R252, 0x20, RZ, 0x3c, !PT ;  /* 0x00000020fc087812 */ /* 0x020fc400078e3cff */
[C---:B------:R-:W-:Y:S01]  /*20ca0*/  LOP3.LUT R9, R252.reuse, 0x40, RZ, 0x3c, !PT ;  /* 0x00000040fc097812 */ /* 0x040fe200078e3cff */
[----:B------:R-:W-:Y:S01]  /*20cb0*/  UISETP.GT.AND UP0, UPT, UR11, 0x1, UPT ;  /* 0x000000010b00788c */ /* 0x000fe2000bf04270 */
[----:B------:R-:W-:Y:S01]  /*20cc0*/  LOP3.LUT R11, R252, 0x60, RZ, 0x3c, !PT ;  /* 0x00000060fc0b7812 */ /* 0x000fe200078e3cff */
[----:B------:R-:W2:Y:S02]  /*20cd0*/  LDL.LU.64 R16, [R1+0x950] ;  /* 0x0009500001107983 */ /* 0x000ea40000300a00 */
[----:B------:R-:W-:Y:S02]  /*20ce0*/  USEL UR11, UR11, URZ, !UP0 ;  /* 0x0000003f0b0b7287 */ /* 0x000fe4000c000000 */
[----:B------:R-:W2:Y:S02]  /*20cf0*/  LDL.LU.64 R18, [R1+0x958] ;  /* 0x0009580001127983 */ /* 0x000ea40000300a00 */
[----:B------:R-:W-:Y:S01]  /*20d00*/  ULEA UR13, UR11, UR6, 0xd ;  /* 0x000000060b0d7291 */ /* 0x000fe2000f8e683f */
[----:B------:R-:W-:Y:S01]  /*20d10*/  BAR.SYNC.DEFER_BLOCKING 0x0 ;  /* 0x0000000000007b1d */ /* 0x000fe20000010000 */
[----:B------:R-:W-:-:S05]  /*20d20*/  ULEA UR14, UR11, UR6, 0x10 ;  /* 0x000000060b0e7291 */ /* 0x000fca000f8e803f */
[----:B------:R-:W2:Y:S04]  /*20d30*/  LDL.LU.64 R36, [R1+0x940] ;  /* 0x0009400001247983 */ /* 0x000ea80000300a00 */
[----:B------:R-:W2:Y:S04]  /*20d40*/  LDL.LU.64 R38, [R1+0x948] ;  /* 0x0009480001267983 */ /* 0x000ea80000300a00 */
[----:B------:R-:W2:Y:S04]  /*20d50*/  LDL.LU.64 R64, [R1+0x930] ;  /* 0x0009300001407983 */ /* 0x000ea80000300a00 */
[----:B------:R-:W2:Y:S04]  /*20d60*/  LDL.LU.64 R66, [R1+0x938] ;  /* 0x0009380001427983 */ /* 0x000ea80000300a00 */
[----:B------:R-:W-:Y:S04]  /*20d70*/  LDS R28, [R252+UR13+0x20000] ;  /* 0x0200000dfc1c7984 */ /* 0x000fe80008000800 */
[----:B------:R-:W-:Y:S04]  /*20d80*/  LDS R30, [R252+UR13+0x20400] ;  /* 0x0204000dfc1e7984 */ /* 0x000fe80008000800 */
[----:B------:R-:W-:Y:S04]  /*20d90*/  LDS R29, [R8+UR13+0x20000] ;  /* 0x0200000d081d7984 */ /* 0x000fe80008000800 */
[----:B------:R-:W-:Y:S04]  /*20da0*/  LDS R31, [R8+UR13+0x20400] ;  /* 0x0204000d081f7984 */ /* 0x000fe80008000800 */
[----:B------:R-:W-:Y:S04]  /*20db0*/  LDS R20, [R9+UR13+0x20000] ;  /* 0x0200000d09147984 */ /* 0x000fe80008000800 */
[----:B------:R-:W-:Y:S04]  /*20dc0*/  LDS R22, [R9+UR13+0x20400] ;  /* 0x0204000d09167984 */ /* 0x000fe80008000800 */
[----:B------:R-:W-:Y:S04]  /*20dd0*/  LDS R21, [R11+UR13+0x20000] ;  /* 0x0200000d0b157984 */ /* 0x000fe80008000800 */
[----:B------:R-:W-:Y:S04]  /*20de0*/  LDS R23, [R11+UR13+0x20400] ;  /* 0x0204000d0b177984 */ /* 0x000fe80008000800 */
[----:B------:R-:W3:Y:S04]  /*20df0*/  LDSM.16.M88.4 R4, [R2+UR14] ;  /* 0x0000000e0204783b */ /* 0x000ee80008000200 */
[----:B------:R-:W-:Y:S04]  /*20e00*/  STL [R1+0x1c20], R3 ;  /* 0x001c200301007387 */ /* 0x000fe80000100800 */
[----:B-----5:R-:W-:Y:S04]  /*20e10*/  STL [R1+0x1a00], R0 ;  /* 0x001a000001007387 */ /* 0x020fe80000100800 */
[----:B------:R-:W-:Y:S04]  /*20e20*/  LDS R24, [R252+UR13+0x20080] ;  /* 0x0200800dfc187984 */ /* 0x000fe80008000800 */
[----:B------:R-:W-:Y:S04]  /*20e30*/  LDS R26, [R252+UR13+0x20480] ;  /* 0x0204800dfc1a7984 */ /* 0x000fe80008000800 */
[----:B------:R-:W-:Y:S04]  /*20e40*/  LDS R25, [R8+UR13+0x20080] ;  /* 0x0200800d08197984 */ /* 0x000fe80008000800 */
[----:B------:R-:W2:Y:S04]  /*20e50*/  LDS R27, [R8+UR13+0x20480] ;  /* 0x0204800d081b7984 */ /* 0x000ea80008000800 */
[----:B------:R-:W-:Y:S04]  /*20e60*/  LDS R12, [R9+UR13+0x20080] ;  /* 0x0200800d090c7984 */ /* 0x000fe80008000800 */
[----:B------:R-:W-:Y:S04]  /*20e70*/  LDS R14, [R9+UR13+0x20480] ;  /* 0x0204800d090e7984 */ /* 0x000fe80008000800 */
[----:B------:R-:W-:Y:S04]  /*20e80*/  LDS R13, [R11+UR13+0x20080] ;  /* 0x0200800d0b0d7984 */ /* 0x000fe80008000800 */
[----:B------:R-:W1:Y:S04]  /*20e90*/  LDS R15, [R11+UR13+0x20480] ;  /* 0x0204800d0b0f7984 */ /* 0x000e680008000800 */
[----:B------:R-:W1:Y:S04]  /*20ea0*/  LDSM.16.M88.4 R48, [R2+UR14+0x800] ;  /* 0x0008000e0230783b */ /* 0x000e680008000200 */
[----:B------:R-:W1:Y:S04]  /*20eb0*/  LDSM.16.M88.4 R40, [R2+UR14+0x1800] ;  /* 0x0018000e0228783b */ /* 0x000e680008000200 */
[----:B------:R-:W1:Y:S04]  /*20ec0*/  LDSM.16.M88.4 R100, [R2+UR14+0x2800] ;  /* 0x0028000e0264783b */ /* 0x000e680008000200 */
[----:B------:R-:W1:Y:S04]  /*20ed0*/  LDSM.16.M88.4 R104, [R2+UR14+0x3000] ;  /* 0x0030000e0268783b */ /* 0x000e680008000200 */
[----:B------:R-:W1:Y:S04]  /*20ee0*/  LDSM.16.M88.4 R108, [R2+UR14+0x3800] ;  /* 0x0038000e026c783b */ /* 0x000e680008000200 */
[----:B------:R-:W-:Y:S04]  /*20ef0*/  LDSM.16.M88.4 R120, [R2+UR14+0x5000] ;  /* 0x0050000e0278783b */ /* 0x000fe80008000200 */
[----:B------:R-:W1:Y:S04]  /*20f00*/  LDSM.16.M88.4 R44, [R2+UR14+0x1000] ;  /* 0x0010000e022c783b */ /* 0x000e680008000200 */
[----:B------:R-:W1:Y:S04]  /*20f10*/  LDSM.16.M88.4 R248, [R2+UR14+0x5800] ;  /* 0x0058000e02f8783b */ /* 0x000e680008000200 */
[----:B------:R-:W-:Y:S04]  /*20f20*/  LDS R236, [R252+UR13+0x20800] ;  /* 0x0208000dfcec7984 */ /* 0x000fe80008000800 */
[----:B------:R-:W-:Y:S04]  /*20f30*/  LDS R238, [R252+UR13+0x20c00] ;  /* 0x020c000dfcee7984 */ /* 0x000fe80008000800 */
[----:B------:R-:W-:Y:S04]  /*20f40*/  LDS R237, [R8+UR13+0x20800] ;  /* 0x0208000d08ed7984 */ /* 0x000fe80008000800 */
[----:B------:R-:W1:Y:S04]  /*20f50*/  LDS R239, [R8+UR13+0x20c00] ;  /* 0x020c000d08ef7984 */ /* 0x000e680008000800 */
[----:B------:R-:W-:Y:S04]  /*20f60*/  LDS R244, [R9+UR13+0x20800] ;  /* 0x0208000d09f47984 */ /* 0x000fe80008000800 */
[----:B------:R-:W-:Y:S04]  /*20f70*/  LDS R246, [R9+UR13+0x20c00] ;  /* 0x020c000d09f67984 */ /* 0x000fe80008000800 */
[----:B------:R-:W-:Y:S04]  /*20f80*/  LDS R245, [R11+UR13+0x20800] ;  /* 0x0208000d0bf57984 */ /* 0x000fe80008000800 */
[----:B------:R-:W-:Y:S04]  /*20f90*/  LDS R247, [R11+UR13+0x20c00] ;  /* 0x020c000d0bf77984 */ /* 0x000fe80008000800 */
[----:B------:R-:W-:Y:S04]  /*20fa0*/  LDS R240, [R252+UR13+0x20880] ;  /* 0x0208800dfcf07984 */ /* 0x000fe80008000800 */
[----:B------:R-:W-:Y:S04]  /*20fb0*/  LDS R242, [R252+UR13+0x20c80] ;  /* 0x020c800dfcf27984 */ /* 0x000fe80008000800 */
[----:B------:R-:W-:Y:S04]  /*20fc0*/  LDS R241, [R8+UR13+0x20880] ;  /* 0x0208800d08f17984 */ /* 0x000fe80008000800 */
[----:B------:R-:W1:Y:S04]  /*20fd0*/  LDS R243, [R8+UR13+0x20c80] ;  /* 0x020c800d08f37984 */ /* 0x000e680008000800 */
[----:B------:R-:W-:Y:S04]  /*20fe0*/  LDS R8, [R9+UR13+0x20880] ;  /* 0x0208800d09087984 */ /* 0x000fe80008000800 */
[----:B------:R-:W-:Y:S04]  /*20ff0*/  LDSM.16.M88.4 R112, [R2+UR14+0x4000] ;  /* 0x0040000e0270783b */ /* 0x000fe80008000200 */
[----:B------:R-:W-:Y:S04]  /*21000*/  LDSM.16.M88.4 R116, [R2+UR14+0x4800] ;  /* 0x0048000e0274783b */ /* 0x000fe80008000200 */
[----:B------:R-:W-:Y:S01]  /*21010*/  LDSM.16.M88.4 R96, [R2+UR14+0x2000] ;  /* 0x0020000e0260783b */ /* 0x000fe20008000200 */
[-C--:B---3--:R-:W-:Y:S06]  /*21020*/  HMMA.1688.F32.TF32 R52, R28, R4.reuse, R52 ;  /* 0x000000041c34723c */ /* 0x088fec0000081034 */
[-C--:B----4-:R-:W-:Y:S06]  /*21030*/  HMMA.1688.F32.TF32 R32, R20, R4.reuse, R32 ;  /* 0x000000041420723c */ /* 0x090fec0000081020 */
[----:B--2---:R-:W-:-:S12]  /*21040*/  HMMA.1688.F32.TF32 R16, R24, R4, R16 ;  /* 0x000000041810723c */ /* 0x004fd80000081010 */
[----:B------:R-:W-:Y:S02]  /*21050*/  IMAD.MOV.U32 R234, RZ, RZ, R52 ;  /* 0x000000ffffea7224 */ /* 0x000fe400078e0034 */
[----:B------:R-:W-:Y:S02]  /*21060*/  IMAD.MOV.U32 R233, RZ, RZ, R53 ;  /* 0x000000ffffe97224 */ /* 0x000fe400078e0035 */
[----:B------:R-:W-:Y:S02]  /*21070*/  IMAD.MOV.U32 R232, RZ, RZ, R54 ;  /* 0x000000ffffe87224 */ /* 0x000fe400078e0036 */
[----:B------:R-:W-:Y:S01]  /*21080*/  IMAD.MOV.U32 R10, RZ, RZ, R55 ;  /* 0x000000ffff0a7224 */ /* 0x000fe200078e0037 */
[----:B------:R-:W-:Y:S04]  /*21090*/  STL.64 [R1+0x1d90], R34 ;  /* 0x001d902201007387 */ /* 0x000fe80000100a00 */
[----:B------:R-:W-:Y:S04]  /*210a0*/  STL.64 [R1+0x1d88], R32 ;  /* 0x001d882001007387 */ /* 0x000fe80000100a00 */
[----:B------:R-:W2:Y:S04]  /*210b0*/  LDL.LU.64 R52, [R1+0x920] ;  /* 0x0009200001347983 */ /* 0x000ea80000300a00 */
[----:B------:R-:W2:Y:S01]  /*210c0*/  LDL.LU.64 R54, [R1+0x928] ;  /* 0x0009280001367983 */ /* 0x000ea20000300a00 */
[----:B-1----:R-:W-:Y:S03]  /*210d0*/  HMMA.1688.F32.TF32 R36, R12, R4, R36 ;  /* 0x000000040c24723c */ /* 0x002fe60000081024 */
[----:B------:R-:W3:Y:S04]  /*210e0*/  LDL.LU.64 R56, [R1+0x910] ;  /* 0x0009100001387983 */ /* 0x000ee80000300a00 */
[----:B------:R-:W3:Y:S04]  /*210f0*/  LDL.LU.64 R58, [R1+0x918] ;  /* 0x00091800013a7983 */ /* 0x000ee80000300a00 */
[----:B------:R-:W4:Y:S04]  /*21100*/  LDL.LU.64 R60, [R1+0x900] ;  /* 0x00090000013c7983 */ /* 0x000f280000300a00 */
[----:B------:R-:W4:Y:S04]  /*21110*/  LDL.LU.64 R62, [R1+0x908] ;  /* 0x00090800013e7983 */ /* 0x000f280000300a00 */
[----:B------:R-:W-:Y:S04]  /*21120*/  STL.64 [R1+0x1da0], R18 ;  /* 0x001da01201007387 */ /* 0x000fe80000100a00 */
[----:B------:R1:W-:Y:S04]  /*21130*/  STL.64 [R1+0x1d98], R16 ;  /* 0x001d981001007387 */ /* 0x0003e80000100a00 */
[----:B------:R-:W-:Y:S04]  /*21140*/  STL.64 [R1+0x1db0], R38 ;  /* 0x001db02601007387 */ /* 0x000fe80000100a00 */
[----:B------:R1:W-:Y:S02]  /*21150*/  STL.64 [R1+0x1da8], R36 ;  /* 0x001da82401007387 */ /* 0x0003e40000100a00 */
[----:B-1----:R-:W-:Y:S02]  /*21160*/  HMMA.1688.F32.TF32 R16, R28, R48, R64 ;  /* 0x000000301c10723c */ /* 0x002fe40000081040 */
[----:B------:R-:W4:Y:S04]  /*21170*/  LDL.LU.64 R64, [R1+0x8f0] ;  /* 0x0008f00001407983 */ /* 0x000f280000300a00 */
[----:B------:R-:W4:Y:S04]  /*21180*/  LDL.LU.64 R66, [R1+0x8f8] ;  /* 0x0008f80001427983 */ /* 0x000f280000300a00 */
[----:B------:R-:W4:Y:S04]  /*21190*/  LDL.LU.64 R68, [R1+0x8e0] ;  /* 0x0008e00001447983 */ /* 0x000f280000300a00 */
[----:B------:R-:W4:Y:S04]  /*211a0*/  LDL.LU.64 R70, [R1+0x8e8] ;  /* 0x0008e80001467983 */ /* 0x000f280000300a00 */
[----:B------:R-:W4:Y:S04]  /*211b0*/  LDL.LU.64 R72, [R1+0x8d0] ;  /* 0x0008d00001487983 */ /* 0x000f280000300a00 */
[----:B------:R-:W4:Y:S02]  /*211c0*/  LDL.LU.64 R74, [R1+0x8d8] ;  /* 0x0008d800014a7983 */ /* 0x000f240000300a00 */
[----:B------:R-:W-:-:S02]  /*211d0*/  IMAD.MOV.U32 R5, RZ, RZ, R16 ;  /* 0x000000ffff057224 */ /* 0x000fc400078e0010 */
[----:B------:R-:W4:Y:S01]  /*211e0*/  LDL.LU.64 R76, [R1+0x8c0] ;  /* 0x0008c000014c7983 */ /* 0x000f220000300a00 */
[----:B------:R-:W-:Y:S02]  /*211f0*/  IMAD.MOV.U32 R4, RZ, RZ, R17 ;  /* 0x000000ffff047224 */ /* 0x000fe400078e0011 */
[----:B------:R-:W-:Y:S01]  /*21200*/  IMAD.MOV.U32 R3, RZ, RZ, R18 ;  /* 0x000000ffff037224 */ /* 0x000fe200078e0012 */
[----:B------:R-:W4:Y:S01]  /*21210*/  LDL.LU.64 R78, [R1+0x8c8] ;  /* 0x0008c800014e7983 */ /* 0x000f220000300a00 */
[----:B------:R-:W-:-:S03]  /*21220*/  IMAD.MOV.U32 R0, RZ, RZ, R19 ;  /* 0x000000ffff007224 */ /* 0x000fc600078e0013 */
[----:B------:R-:W4:Y:S04]  /*21230*/  LDL.LU.64 R80, [R1+0x7d0] ;  /* 0x0007d00001507983 */ /* 0x000f280000300a00 */
[----:B------:R-:W4:Y:S04]  /*21240*/  LDL.LU.64 R82, [R1+0x7d8] ;  /* 0x0007d80001527983 */ /* 0x000f280000300a00 */
[----:B------:R-:W4:Y:S04]  /*21250*/  LDL.LU.64 R84, [R1+0x7c0] ;  /* 0x0007c00001547983 */ /* 0x000f280000300a00 */
[----:B------:R-:W4:Y:S04]  /*21260*/  LDL.LU.64 R86, [R1+0x7c8] ;  /* 0x0007c80001567983 */ /* 0x000f280000300a00 */
[----:B------:R-:W3:Y:S04]  /*21270*/  LDL.LU.64 R36, [R1+0x7a0] ;  /* 0x0007a00001247983 */ /* 0x000ee80000300a00 */
[----:B------:R-:W3:Y:S04]  /*21280*/  LDL.LU.64 R38, [R1+0x7a8] ;  /* 0x0007a80001267983 */ /* 0x000ee80000300a00 */
[----:B------:R-:W4:Y:S04]  /*21290*/  LDL.LU.64 R32, [R1+0x790] ;  /* 0x0007900001207983 */ /* 0x000f280000300a00 */
[----:B------:R-:W4:Y:S01]  /*212a0*/  LDL.LU.64 R34, [R1+0x798] ;  /* 0x0007980001227983 */ /* 0x000f220000300a00 */
[----:B--2---:R-:W-:-:S15]  /*212b0*/  HMMA.1688.F32.TF32 R52, R20, R48, R52 ;  /* 0x000000301434723c */ /* 0x004fde0000081034 */
[----:B------:R-:W-:-:S08]  /*212c0*/  NOP ;  /* 0x0000000000007918 */ /* 0x000fd00000000000 */
[----:B------:R-:W-:Y:S04]  /*212d0*/  STL.64 [R1+0x1d80], R54 ;  /* 0x001d803601007387 */ /* 0x000fe80000100a00 */
[----:B------:R1:W-:Y:S04]  /*212e0*/  STL.64 [R1+0x1d78], R52 ;  /* 0x001d783401007387 */ /* 0x0003e80000100a00 */
        /* <DEDUP_REMOVED lines=16> */
[-C--:B---3--:R-:W-:Y:S03]  /*213f0*/  HMMA.1688.F32.TF32 R88, R24, R40.reuse, R36 ;  /* 0x000000281858723c */ /* 0x088fe60000081024 */
[----:B------:R-:W3:Y:S04]  /*21400*/  LDL.LU.64 R156, [R1+0x710] ;  /* 0x00071000019c7983 */ /* 0x000ee80000300a00 */
[----:B------:R-:W3:Y:S01]  /*21410*/  LDL.LU.64 R158, [R1+0x718] ;  /* 0x00071800019e7983 */ /* 0x000ee20000300a00 */
[C---:B----4-:R-:W-:Y:S03]  /*21420*/  HMMA.1688.F32.TF32 R92, R12.reuse, R40, R32 ;  /* 0x000000280c5c723c */ /* 0x050fe60000081020 */
[----:B-1----:R-:W4:Y:S04]  /*21430*/  LDL.LU.64 R52, [R1+0x700] ;  /* 0x0007000001347983 */ /* 0x002f280000300a00 */
        /* <DEDUP_REMOVED lines=8> */
[----:B------:R-:W3:Y:S01]  /*214c0*/  LDL.LU.64 R178, [R1+0x6c8] ;  /* 0x0006c80001b27983 */ /* 0x000ee20000300a00 */
[----:B--2---:R-:W-:Y:S03]  /*214d0*/  HMMA.1688.F32.TF32 R152, R12, R100, R16 ;  /* 0x000000640c98723c */ /* 0x004fe60000081010 */
        /* <DEDUP_REMOVED lines=16> */
[-C--:B----4-:R-:W-:Y:S03]  /*215e0*/  HMMA.1688.F32.TF32 R160, R20, R104.reuse, R52 ;  /* 0x0000006814a0723c */ /* 0x090fe60000081034 */
[----:B------:R-:W4:Y:S04]  /*215f0*/  LDL.LU.64 R212, [R1+0x550] ;  /* 0x0005500001d47983 */ /* 0x000f280000300a00 */
[----:B------:R-:W4:Y:S01]  /*21600*/  LDL.LU.64 R214, [R1+0x558] ;  /* 0x0005580001d67983 */ /* 0x000f220000300a00 */
[-C--:B---3--:R-:W-:Y:S03]  /*21610*/  HMMA.1688.F32.TF32 R164, R24, R104.reuse, R36 ;  /* 0x0000006818a4723c */ /* 0x088fe60000081024 */
[----:B------:R-:W3:Y:S04]  /*21620*/  LDL.LU.64 R216, [R1+0x540] ;  /* 0x0005400001d87983 */ /* 0x000ee80000300a00 */
[----:B------:R-:W3:Y:S01]  /*21630*/  LDL.LU.64 R218, [R1+0x548] ;  /* 0x0005480001da7983 */ /* 0x000ee20000300a00 */
[----:B------:R-:W-:Y:S03]  /*21640*/  HMMA.1688.F32.TF32 R168, R12, R104, R32 ;  /* 0x000000680ca8723c */ /* 0x000fe60000081020 */
[----:B------:R-:W4:Y:S04]  /*21650*/  LDL.LU.64 R52, [R1+0x500] ;  /* 0x0005000001347983 */ /* 0x000f280000300a00 */
[----:B------:R-:W4:Y:S04]  /*21660*/  LDL.LU.64 R54, [R1+0x508] ;  /* 0x0005080001367983 */ /* 0x000f280000300a00 */
[----:B------:R-:W3:Y:S04]  /*21670*/  LDL.LU.64 R36, [R1+0x4f0] ;  /* 0x0004f00001247983 */ /* 0x000ee80000300a00 */
[----:B------:R-:W3:Y:S04]  /*21680*/  LDL.LU.64 R38, [R1+0x4f8] ;  /* 0x0004f80001267983 */ /* 0x000ee80000300a00 */
[----:B------:R-:W3:Y:S04]  /*21690*/  LDL.LU.64 R32, [R1+0x4e0] ;  /* 0x0004e00001207983 */ /* 0x000ee80000300a00 */
[----:B------:R-:W3:Y:S01]  /*216a0*/  LDL.LU.64 R34, [R1+0x4e8] ;  /* 0x0004e80001227983 */ /* 0x000ee20000300a00 */
[C---:B--2---:R-:W-:Y:S03]  /*216b0*/  HMMA.1688.F32.TF32 R180, R24.reuse, R108, R16 ;  /* 0x0000006c18b4723c */ /* 0x044fe60000081010 */
[----:B------:R-:W2:Y:S04]  /*216c0*/  LDL.LU.64 R16, [R1+0x490] ;  /* 0x0004900001107983 */ /* 0x000ea80000300a00 */
[----:B------:R-:W2:Y:S01]  /*216d0*/  LDL.LU.64 R18, [R1+0x498] ;  /* 0x0004980001127983 */ /* 0x000ea20000300a00 */
[-C--:B------:R-:W-:Y:S06]  /*216e0*/  HMMA.1688.F32.TF32 R56, R24, R48.reuse, R56 ;  /* 0x000000301838723c */ /* 0x080fec0000081038 */
[----:B------:R-:W-:Y:S06]  /*216f0*/  HMMA.1688.F32.TF32 R60, R12, R48, R60 ;  /* 0x000000300c3c723c */ /* 0x000fec000008103c */
[----:B------:R-:W-:Y:S01]  /*21700*/  HMMA.1688.F32.TF32 R64, R28, R44, R64 ;  /* 0x0000002c1c40723c */ /* 0x000fe20000081040 */
[----:B------:R-:W-:-:S05]  /*21710*/  IMAD.MOV.U32 R48, RZ, RZ, R232 ;  /* 0x000000ffff307224 */ /* 0x000fca00078e00e8 */
[-C--:B------:R-:W-:Y:S06]  /*21720*/  HMMA.1688.F32.TF32 R68, R20, R44.reuse, R68 ;  /* 0x0000002c1444723c */ /* 0x080fec0000081044 */
[-C--:B------:R-:W-:Y:S06]  /*21730*/  HMMA.1688.F32.TF32 R72, R24, R44.reuse, R72 ;  /* 0x0000002c1848723c */ /* 0x080fec0000081048 */
[----:B------:R-:W-:Y:S07]  /*21740*/  HMMA.1688.F32.TF32 R76, R12, R44, R76 ;  /* 0x0000002c0c4c723c */ /* 0x000fee000008104c */
[----:B------:R-:W-:-:S02]  /*21750*/  IMAD.MOV.U32 R44, RZ, RZ, R234 ;  /* 0x000000ffff2c7224 */ /* 0x000fc400078e00ea */
[----:B------:R-:W-:Y:S01]  /*21760*/  IMAD.MOV.U32 R45, RZ, RZ, R233 ;  /* 0x000000ffff2d7224 */ /* 0x000fe200078e00e9 */
[-C--:B----4-:R-:W-:Y:S06]  /*21770*/  HMMA.1688.F32.TF32 R220, R28, R120.reuse, R52 ;  /* 0x000000781cdc723c */ /* 0x090fec0000081034 */
[-C--:B---3--:R-:W-:Y:S01]  /*21780*/  HMMA.1688.F32.TF32 R224, R20, R120.reuse, R36 ;  /* 0x0000007814e0723c */ /* 0x088fe20000081024 */
[----:B------:R-:W3:Y:S04]  /*21790*/  LDL.LU.64 R36, [R1+0x530] ;  /* 0x0005300001247983 */ /* 0x000ee80000300a00 */
[----:B------:R-:W3:Y:S01]  /*217a0*/  LDL.LU.64 R38, [R1+0x538] ;  /* 0x0005380001267983 */ /* 0x000ee20000300a00 */
[-C--:B------:R-:W-:Y:S06]  /*217b0*/  HMMA.1688.F32.TF32 R228, R24, R120.reuse, R32 ;  /* 0x0000007818e4723c */ /* 0x080fec0000081020 */
[----:B--2---:R-:W-:Y:S01]  /*217c0*/  HMMA.1688.F32.TF32 R232, R12, R120, R16 ;  /* 0x000000780ce8723c */ /* 0x004fe20000081010 */
[----:B------:R-:W2:Y:S04]  /*217d0*/  LDL.LU.64 R16, [R1+0x520] ;  /* 0x0005200001107983 */ /* 0x000ea80000300a00 */
[----:B------:R-:W2:Y:S04]  /*217e0*/  LDL.LU.64 R18, [R1+0x528] ;  /* 0x0005280001127983 */ /* 0x000ea80000300a00 */
[----:B------:R-:W4:Y:S04]  /*217f0*/  LDL.LU.64 R52, [R1+0x510] ;  /* 0x0005100001347983 */ /* 0x000f280000300a00 */
[----:B------:R-:W4:Y:S04]  /*21800*/  LDL.LU.64 R54, [R1+0x518] ;  /* 0x0005180001367983 */ /* 0x000f280000300a00 */
[----:B------:R-:W-:Y:S04]  /*21810*/  STL [R1+0x1c24], R252 ;  /* 0x001c24fc01007387 */ /* 0x000fe80000100800 */
[----:B------:R-:W4:Y:S04]  /*21820*/  LDL.LU.64 R32, [R1+0x4d0] ;  /* 0x0004d00001207983 */ /* 0x000f280000300a00 */
[----:B------:R-:W4:Y:S04]  /*21830*/  LDL.LU.64 R34, [R1+0x4d8] ;  /* 0x0004d80001227983 */ /* 0x000f280000300a00 */
[----:B------:R-:W-:Y:S04]  /*21840*/  STL [R1+0x1d40], R250 ;  /* 0x001d40fa01007387 */ /* 0x000fe80000100800 */
[----:B------:R-:W-:Y:S01]  /*21850*/  STL [R1+0x1d3c], R251 ;  /* 0x001d3cfb01007387 */ /* 0x000fe20000100800 */
[----:B---3--:R-:W-:-:S15]  /*21860*/  HMMA.1688.F32.TF32 R36, R28, R248, R36 ;  /* 0x000000f81c24723c */ /* 0x008fde0000081024 */
[----:B------:R-:W-:-:S08]  /*21870*/  NOP ;  /* 0x0000000000007918 */ /* 0x000fd00000000000 */
[----:B------:R-:W-:Y:S04]  /*21880*/  STL.64 [R1+0x220], R36 ;  /* 0x0002202401007387 */ /* 0x000fe80000100a00 */
[----:B------:R1:W-:Y:S04]  /*21890*/  STL.64 [R1+0x228], R38 ;  /* 0x0002282601007387 */ /* 0x0003e80000100a00 */
[----:B-1----:R-:W3:Y:S04]  /*218a0*/  LDL.LU.64 R38, [R1+0x1db0] ;  /* 0x001db00001267983 */ /* 0x002ee80000300a00 */
[----:B------:R-:W3:Y:S01]  /*218b0*/  LDL.LU.64 R36, [R1+0x1da8] ;  /* 0x001da80001247983 */ /* 0x000ee20000300a00 */
[-C--:B--2---:R-:W-:Y:S06]  /*218c0*/  HMMA.1688.F32.TF32 R16, R20, R248.reuse, R16 ;  /* 0x000000f81410723c */ /* 0x084fec0000081010 */
[----:B----4-:R-:W-:-:S15]  /*218d0*/  HMMA.1688.F32.TF32 R52, R24, R248, R52 ;  /* 0x000000f81834723c */ /* 0x010fde0000081034 */
[----:B------:R-:W-:-:S02]  /*218e0*/  NOP ;  /* 0x0000000000007918 */ /* 0x000fc40000000000 */
[----:B------:R-:W-:Y:S04]  /*218f0*/  STL.64 [R1+0x180], R16 ;  /* 0x0001801001007387 */ /* 0x000fe80000100a00 */
[----:B------:R1:W-:Y:S01]  /*21900*/  STL.64 [R1+0x188], R18 ;  /* 0x0001881201007387 */ /* 0x0003e20000100a00 */
[----:B------:R-:W-:Y:S03]  /*21910*/  HMMA.1688.F32.TF32 R248, R12, R248, R32 ;  /* 0x000000f80cf8723c */ /* 0x000fe60000081020 */
[----:B-1----:R-:W2:Y:S04]  /*21920*/  LDL.LU.64 R18, [R1+0x1da0] ;  /* 0x001da00001127983 */ /* 0x002ea80000300a00 */
[----:B------:R-:W2:Y:S04]  /*21930*/  LDL.LU.64 R16, [R1+0x1d98] ;  /* 0x001d980001107983 */ /* 0x000ea80000300a00 */
[----:B------:R1:W-:Y:S04]  /*21940*/  STL.64 [R1+0xe0], R52 ;  /* 0x0000e03401007387 */ /* 0x0003e80000100a00 */
[----:B------:R4:W-:Y:S04]  /*21950*/  STL.64 [R1+0xe8], R54 ;  /* 0x0000e83601007387 */ /* 0x0009e80000100a00 */
[----:B-1----:R-:W3:Y:S04]  /*21960*/  LDL.LU.64 R52, [R1+0x4c0] ;  /* 0x0004c00001347983 */ /* 0x002ee80000300a00 */
[----:B----4-:R-:W4:Y:S04]  /*21970*/  LDL.LU.64 R54, [R1+0x4c8] ;  /* 0x0004c80001367983 */ /* 0x010f280000300a00 */
[----:B------:R-:W3:Y:S04]  /*21980*/  LDL.LU.64 R34, [R1+0x1d90] ;  /* 0x001d900001227983 */ /* 0x000ee80000300a00 */
[----:B------:R-:W3:Y:S01]  /*21990*/  LDL.LU.64 R32, [R1+0x1d88] ;  /* 0x001d880001207983 */ /* 0x000ee20000300a00 */
[----:B------:R-:W-:-:S03]  /*219a0*/  IMAD.MOV.U32 R49, RZ, RZ, R10 ;  /* 0x000000ffff317224 */ /* 0x000fc600078e000a */
[----:B------:R-:W-:Y:S04]  /*219b0*/  LDS R10, [R9+UR13+0x20c80] ;  /* 0x020c800d090a7984 */ /* 0x000fe80008000800 */
[----:B------:R-:W-:Y:S04]  /*219c0*/  LDS R9, [R11+UR13+0x20880] ;  /* 0x0208800d0b097984 */ /* 0x000fe80008000800 */
[----:B------:R-:W1:Y:S04]  /*219d0*/  LDS R11, [R11+UR13+0x20c80] ;  /* 0x020c800d0b0b7984 */ /* 0x000e680008000800 */
[----:B------:R1:W-:Y:S04]  /*219e0*/  STL.64 [R1+0x60], R248 ;  /* 0x000060f801007387 */ /* 0x0003e80000100a00 */
[----:B------:R1:W-:Y:S02]  /*219f0*/  STL.64 [R1+0x68], R250 ;  /* 0x000068fa01007387 */ /* 0x0003e40000100a00 */
[----:B-1----:R-:W-:-:S02]  /*21a00*/  IMAD.MOV.U32 R248, RZ, RZ, R44 ;  /* 0x000000fffff87224 */ /* 0x002fc400078e002c */
[----:B------:R-:W-:Y:S02]  /*21a10*/  IMAD.MOV.U32 R249, RZ, RZ, R45 ;  /* 0x000000fffff97224 */ /* 0x000fe400078e002d */
[----:B------:R-:W-:Y:S02]  /*21a20*/  IMAD.MOV.U32 R250, RZ, RZ, R48 ;  /* 0x000000fffffa7224 */ /* 0x000fe400078e0030 */
[----:B------:R-:W-:-:S07]  /*21a30*/  IMAD.MOV.U32 R251, RZ, RZ, R49 ;  /* 0x000000fffffb7224 */ /* 0x000fce00078e0031 */
[----:B------:R-:W-:-:S15]  /*21a40*/  HMMA.1688.F32.TF32 R248, R236, R6, R248 ;  /* 0x00000006ecf8723c */ /* 0x000fde00000810f8 */
[----:B------:R-:W-:-:S08]  /*21a50*/  NOP ;  /* 0x0000000000007918 */ /* 0x000fd00000000000 */
[----:B------:R-:W-:Y:S04]  /*21a60*/  STL.64 [R1+0x7d0], R248 ;  /* 0x0007d0f801007387 */ /* 0x000fe80000100a00 */
[----:B------:R3:W-:Y:S01]  /*21a70*/  STL.64 [R1+0x7d8], R250 ;  /* 0x0007d8fa01007387 */ /* 0x0007e20000100a00 */
[-C--:B--2---:R-:W-:Y:S06]  /*21a80*/  HMMA.1688.F32.TF32 R16, R240, R6.reuse, R16 ;  /* 0x00000006f010723c */ /* 0x084fec0000081010 */
[----:B---3--:R-:W-:Y:S07]  /*21a90*/  HMMA.1688.F32.TF32 R248, R244, R6, R32 ;  /* 0x00000006f4f8723c */ /* 0x008fee0000081020 */
[----:B------:R-:W-:-:S02]  /*21aa0*/  IMAD.MOV.U32 R32, RZ, RZ, R5 ;  /* 0x000000ffff207224 */ /* 0x000fc400078e0005 */
[----:B------:R-:W-:Y:S02]  /*21ab0*/  IMAD.MOV.U32 R33, RZ, RZ, R4 ;  /* 0x000000ffff217224 */ /* 0x000fe400078e0004 */
[----:B------:R-:W-:-:S12]  /*21ac0*/  HMMA.1688.F32.TF32 R4, R8, R6, R36 ;  /* 0x000000060804723c */ /* 0x000fd80000081024 */
[----:B------:R-:W-:Y:S04]  /*21ad0*/  STL.64 [R1+0x7f0], R248 ;  /* 0x0007f0f801007387 */ /* 0x000fe80000100a00 */
[----:B------:R-:W-:Y:S04]  /*21ae0*/  STL.64 [R1+0x7f8], R250 ;  /* 0x0007f8fa01007387 */ /* 0x000fe80000100a00 */
[----:B------:R-:W2:Y:S04]  /*21af0*/  LDL.LU.64 R36, [R1+0x4a0] ;  /* 0x0004a00001247983 */ /* 0x000ea80000300a00 */
[----:B------:R1:W-:Y:S04]  /*21b00*/  STL.64 [R1+0x7c0], R16 ;  /* 0x0007c01001007387 */ /* 0x0003e80000100a00 */
[----:B------:R3:W-:Y:S04]  /*21b10*/  STL.64 [R1+0x7c8], R18 ;  /* 0x0007c81201007387 */ /* 0x0007e80000100a00 */
[----:B------:R-:W2:Y:S04]  /*21b20*/  LDL.LU.64 R38, [R1+0x4a8] ;  /* 0x0004a80001267983 */ /* 0x000ea80000300a00 */
[----:B------:R-:W-:Y:S04]  /*21b30*/  STL.64 [R1+0x7a0], R4 ;  /* 0x0007a00401007387 */ /* 0x000fe80000100a00 */
[----:B------:R-:W-:Y:S04]  /*21b40*/  STL.64 [R1+0x7a8], R6 ;  /* 0x0007a80601007387 */ /* 0x000fe80000100a00 */
[----:B------:R-:W4:Y:S04]  /*21b50*/  LDSM.16.M88.4 R4, [R2+UR14+0x6000] ;  /* 0x0060000e0204783b */ /* 0x000f280008000200 */
[----:B-1----:R-:W2:Y:S04]  /*21b60*/  LDL.LU.64 R16, [R1+0x480] ;  /* 0x0004800001107983 */ /* 0x002ea80000300a00 */
[----:B---3--:R-:W3:Y:S01]  /*21b70*/  LDL.LU.64 R18, [R1+0x488] ;  /* 0x0004880001127983 */ /* 0x008ee20000300a00 */
[----:B----4-:R-:W-:Y:S03]  /*21b80*/  HMMA.1688.F32.TF32 R52, R28, R4, R52 ;  /* 0x000000041c34723c */ /* 0x010fe60000081034 */
[----:B------:R-:W-:Y:S04]  /*21b90*/  STL [R1+0x1d44], R6 ;  /* 0x001d440601007387 */ /* 0x000fe80000100800 */
[----:B------:R-:W-:-:S15]  /*21ba0*/  STL [R1+0x1d38], R7 ;  /* 0x001d380701007387 */ /* 0x000fde0000100800 */
[----:B------:R-:W-:-:S01]  /*21bb0*/  NOP ;  /* 0x0000000000007918 */ /* 0x000fc20000000000 */
[----:B------:R-:W-:Y:S01]  /*21bc0*/  STL [R1+0x210], R52 ;  /* 0x0002103401007387 */ /* 0x000fe20000100800 */
[----:B------:R-:W-:Y:S02]  /*21bd0*/  IMAD.MOV.U32 R251, RZ, RZ, R54 ;  /* 0x000000fffffb7224 */ /* 0x000fe400078e0036 */
[----:B------:R-:W-:Y:S01]  /*21be0*/  IMAD.MOV.U32 R250, RZ, RZ, R53 ;  /* 0x000000fffffa7224 */ /* 0x000fe200078e0035 */
[----:B------:R1:W-:Y:S04]  /*21bf0*/  STL [R1+0x21c], R55 ;  /* 0x00021c3701007387 */ /* 0x0003e80000100800 */
[----:B-1----:R-:W4:Y:S04]  /*21c00*/  LDL.LU.64 R54, [R1+0x1d80] ;  /* 0x001d800001367983 */ /* 0x002f280000300a00 */
[----:B------:R-:W4:Y:S04]  /*21c10*/  LDL.LU.64 R52, [R1+0x1d78] ;  /* 0x001d780001347983 */ /* 0x000f280000300a00 */
[----:B------:R-:W-:Y:S04]  /*21c20*/  STL [R1+0x1d4c], R251 ;  /* 0x001d4cfb01007387 */ /* 0x000fe80000100800 */
[----:B------:R1:W-:Y:S04]  /*21c30*/  STL [R1+0x1d48], R250 ;  /* 0x001d48fa01007387 */ /* 0x0003e80000100800 */
[----:B------:R-:W3:Y:S04]  /*21c40*/  LDL.LU.64 R248, [R1+0x4b0] ;  /* 0x0004b00001f87983 */ /* 0x000ee80000300a00 */
[----:B-1----:R-:W3:Y:S01]  /*21c50*/  LDL.LU.64 R250, [R1+0x4b8] ;  /* 0x0004b80001fa7983 */ /* 0x002ee20000300a00 */
[----:B------:R-:W-:-:S02]  /*21c60*/  IMAD.MOV.U32 R34, RZ, RZ, R3 ;  /* 0x000000ffff227224 */ /* 0x000fc400078e0003 */
[----:B------:R-:W-:Y:S01]  /*21c70*/  IMAD.MOV.U32 R35, RZ, RZ, R0 ;  /* 0x000000ffff237224 */ /* 0x000fe200078e0000 */
[-C--:B--2---:R-:W-:Y:S06]  /*21c80*/  HMMA.1688.F32.TF32 R36, R24, R4.reuse, R36 ;  /* 0x000000041824723c */ /* 0x084fec0000081024 */
[----:B---3--:R-:W-:-:S15]  /*21c90*/  HMMA.1688.F32.TF32 R248, R20, R4, R248 ;  /* 0x0000000414f8723c */ /* 0x008fde00000810f8 */
[----:B------:R-:W-:-:S09]  /*21ca0*/  NOP ;  /* 0x0000000000007918 */ /* 0x000fd20000000000 */
[----:B------:R-:W-:Y:S01]  /*21cb0*/  IMAD.MOV.U32 R6, RZ, RZ, R251 ;  /* 0x000000ffff067224 */ /* 0x000fe200078e00fb */
[----:B------:R-:W-:Y:S04]  /*21cc0*/  STL.64 [R1+0x170], R248 ;  /* 0x000170f801007387 */ /* 0x000fe80000100a00 */
[----:B------:R-:W-:Y:S04]  /*21cd0*/  STL [R1+0x178], R250 ;  /* 0x000178fa01007387 */ /* 0x000fe80000100800 */
[----:B------:R1:W-:Y:S02]  /*21ce0*/  STL [R1+0x1d50], R6 ;  /* 0x001d500601007387 */ /* 0x0003e40000100800 */
[----:B-1----:R-:W-:Y:S01]  /*21cf0*/  HMMA.1688.F32.TF32 R4, R12, R4, R16 ;  /* 0x000000040c04723c */ /* 0x002fe20000081010 */
[----:B------:R-:W-:-:S02]  /*21d00*/  IMAD.MOV.U32 R250, RZ, RZ, R39 ;  /* 0x000000fffffa7224 */ /* 0x000fc400078e0027 */
[----:B------:R-:W-:Y:S01]  /*21d10*/  IMAD.MOV.U32 R251, RZ, RZ, R38 ;  /* 0x000000fffffb7224 */ /* 0x000fe200078e0026 */
[----:B------:R-:W-:Y:S04]  /*21d20*/  STL.64 [R1+0xd0], R36 ;  /* 0x0000d02401007387 */ /* 0x000fe80000100a00 */
[----:B------:R-:W-:Y:S04]  /*21d30*/  STL [R1+0x1d58], R250 ;  /* 0x001d58fa01007387 */ /* 0x000fe80000100800 */
[----:B------:R1:W-:Y:S04]  /*21d40*/  STL [R1+0x1d54], R251 ;  /* 0x001d54fb01007387 */ /* 0x0003e80000100800 */
[----:B------:R-:W2:Y:S04]  /*21d50*/  LDL.LU.64 R248, [R1+0x470] ;  /* 0x0004700001f87983 */ /* 0x000ea80000300a00 */
[----:B-1----:R-:W2:Y:S04]  /*21d60*/  LDL.LU.64 R250, [R1+0x478] ;  /* 0x0004780001fa7983 */ /* 0x002ea80000300a00 */
[----:B------:R-:W-:Y:S04]  /*21d70*/  STL.64 [R1+0x50], R4 ;  /* 0x0000500401007387 */ /* 0x000fe80000100a00 */
[----:B------:R1:W-:Y:S01]  /*21d80*/  STL [R1+0x58], R6 ;  /* 0x0000580601007387 */ /* 0x0003e20000100800 */
[----:B------:R-:W-:Y:S01]  /*21d90*/  HMMA.1688.F32.TF32 R16, R236, R50, R32 ;  /* 0x00000032ec10723c */ /* 0x000fe20000081020 */
[----:B-1----:R-:W-:-:S05]  /*21da0*/  IMAD.MOV.U32 R6, RZ, RZ, R7 ;  /* 0x000000ffff067224 */ /* 0x002fca00078e0007 */
[----:B------:R4:W-:Y:S02]  /*21db0*/  STL [R1+0x1d5c], R6 ;  /* 0x001d5c0601007387 */ /* 0x0009e40000100800 */
[----:B----4-:R-:W-:Y:S02]  /*21dc0*/  HMMA.1688.F32.TF32 R4, R244, R50, R52 ;  /* 0x00000032f404723c */ /* 0x010fe40000081034 */
[----:B------:R-:W3:-:S13]  /*21dd0*/  LDL.LU.64 R52, [R1+0x460] ;  /* 0x0004600001347983 */ /* 0x000eda0000300a00 */
[----:B------:R-:W-:Y:S04]  /*21de0*/  STL.64 [R1+0x790], R16 ;  /* 0x0007901001007387 */ /* 0x000fe80000100a00 */
[----:B------:R-:W-:Y:S04]  /*21df0*/  STL.64 [R1+0x798], R18 ;  /* 0x0007981201007387 */ /* 0x000fe80000100a00 */
[----:B------:R-:W3:Y:S04]  /*21e00*/  LDL.LU.64 R54, [R1+0x468] ;  /* 0x0004680001367983 */ /* 0x000ee80000300a00 */
[----:B------:R-:W1:Y:S04]  /*21e10*/  LDSM.16.M88.4 R16, [R2+UR14+0x6800] ;  /* 0x0068000e0210783b */ /* 0x000e680008000200 */
[----:B------:R-:W-:Y:S04]  /*21e20*/  STL.64 [R1+0x780], R4 ;  /* 0x0007800401007387 */ /* 0x000fe80000100a00 */
[----:B------:R4:W-:Y:S04]  /*21e30*/  STL.64 [R1+0x788], R6 ;  /* 0x0007880601007387 */ /* 0x0009e80000100a00 */
[----:B------:R-:W3:Y:S04]  /*21e40*/  LDL.LU.64 R36, [R1+0x450] ;  /* 0x0004500001247983 */ /* 0x000ee80000300a00 */
[----:B------:R-:W3:Y:S01]  /*21e50*/  LDL.LU.64 R38, [R1+0x458] ;  /* 0x0004580001267983 */ /* 0x000ee20000300a00 */
[----:B----4-:R-:W-:-:S15]  /*21e60*/  HMMA.1688.F32.TF32 R4, R240, R50, R56 ;  /* 0x00000032f004723c */ /* 0x010fde0000081038 */
[----:B------:R-:W-:-:S08]  /*21e70*/  NOP ;  /* 0x0000000000007918 */ /* 0x000fd00000000000 */
        /* <DEDUP_REMOVED lines=8> */
[----:B-1----:R-:W-:Y:S04]  /*21f00*/  STL [R1+0x1d64], R18 ;  /* 0x001d641201007387 */ /* 0x002fe80000100800 */
[----:B------:R-:W-:Y:S01]  /*21f10*/  STL [R1+0x1d60], R19 ;  /* 0x001d601301007387 */ /* 0x000fe20000100800 */
[----:B------:R-:W-:Y:S06]  /*21f20*/  HMMA.1688.F32.TF32 R60, R236, R46, R64 ;  /* 0x0000002eec3c723c */ /* 0x000fec0000081040 */
[----:B--2---:R-:W-:-:S15]  /*21f30*/  HMMA.1688.F32.TF32 R56, R28, R16, R248 ;  /* 0x000000101c38723c */ /* 0x004fde00000810f8 */
[----:B------:R-:W-:-:S09]  /*21f40*/  NOP ;  /* 0x0000000000007918 */ /* 0x000fd20000000000 */
[----:B------:R-:W-:Y:S02]  /*21f50*/  IMAD.MOV.U32 R251, RZ, RZ, R59 ;  /* 0x000000fffffb7224 */ /* 0x000fe400078e003b */
[----:B------:R-:W-:Y:S02]  /*21f60*/  IMAD.MOV.U32 R250, RZ, RZ, R58 ;  /* 0x000000fffffa7224 */ /* 0x000fe400078e003a */
[----:B----4-:R-:W-:Y:S01]  /*21f70*/  IMAD.MOV.U32 R6, RZ, RZ, R57 ;  /* 0x000000ffff067224 */ /* 0x010fe200078e0039 */
[----:B------:R-:W-:Y:S04]  /*21f80*/  STL [R1+0x200], R56 ;  /* 0x0002003801007387 */ /* 0x000fe80000100800 */
[----:B------:R-:W-:Y:S04]  /*21f90*/  STL [R1+0x1d70], R251 ;  /* 0x001d70fb01007387 */ /* 0x000fe80000100800 */
[----:B------:R-:W-:Y:S04]  /*21fa0*/  STL [R1+0x1d6c], R250 ;  /* 0x001d6cfa01007387 */ /* 0x000fe80000100800 */
[----:B------:R1:W-:Y:S01]  /*21fb0*/  STL [R1+0x1d68], R6 ;  /* 0x001d680601007387 */ /* 0x0003e20000100800 */
[-C--:B---3--:R-:W-:Y:S06]  /*21fc0*/  HMMA.1688.F32.TF32 R48, R20, R16.reuse, R52 ;  /* 0x000000101430723c */ /* 0x088fec0000081034 */
[----:B-1----:R-:W-:-:S15]  /*21fd0*/  HMMA.1688.F32.TF32 R4, R24, R16, R36 ;  /* 0x000000101804723c */ /* 0x002fde0000081024 */
[----:B------:R-:W-:-:S02]  /*21fe0*/  NOP ;  /* 0x0000000000007918 */ /* 0x000fc40000000000 */
[----:B------:R1:W-:Y:S01]  /*21ff0*/  STL.64 [R1+0x160], R48 ;  /* 0x0001603001007387 */ /* 0x0003e20000100a00 */
[----:B------:R-:W-:Y:S02]  /*22000*/  IMAD.MOV.U32 R18, RZ, RZ, R50 ;  /* 0x000000ffff127224 */ /* 0x000fe400078e0032 */
[----:B------:R-:W-:-:S03]  /*22010*/  IMAD.MOV.U32 R19, RZ, RZ, R51 ;  /* 0x000000ffff137224 */ /* 0x000fc600078e0033 */
[----:B------:R2:W-:Y:S04]  /*22020*/  STL [R1+0xc0], R4 ;  /* 0x0000c00401007387 */ /* 0x0005e80000100800 */
[----:B------:R-:W3:Y:S04]  /*22030*/  LDL.LU.64 R56, [R1+0x440] ;  /* 0x0004400001387983 */ /* 0x000ee80000300a00 */
[----:B------:R-:W3:Y:S04]  /*22040*/  LDL.LU.64 R58, [R1+0x448] ;  /* 0x00044800013a7983 */ /* 0x000ee80000300a00 */
[----:B------:R-:W4:Y:S04]  /*22050*/  LDL.LU.64 R52, [R1+0x430] ;  /* 0x0004300001347983 */ /* 0x000f280000300a00 */
[----:B------:R-:W4:Y:S04]  /*22060*/  LDL.LU.64 R54, [R1+0x438] ;  /* 0x0004380001367983 */ /* 0x000f280000300a00 */
[----:B-1----:R-:W4:Y:S04]  /*22070*/  LDL.LU.64 R48, [R1+0x420] ;  /* 0x0004200001307983 */ /* 0x002f280000300a00 */
[----:B------:R-:W4:Y:S04]  /*22080*/  LDL.LU.64 R50, [R1+0x428] ;  /* 0x0004280001327983 */ /* 0x000f280000300a00 */
[----:B------:R-:W4:Y:S04]  /*22090*/  LDL.LU.64 R36, [R1+0x1b0] ;  /* 0x0001b00001247983 */ /* 0x000f280000300a00 */
[----:B------:R-:W-:Y:S04]  /*220a0*/  STL.64 [R1+0x720], R60 ;  /* 0x0007203c01007387 */ /* 0x000fe80000100a00 */
[----:B------:R1:W-:Y:S04]  /*220b0*/  STL.64 [R1+0x728], R62 ;  /* 0x0007283e01007387 */ /* 0x0003e80000100a00 */
[----:B------:R-:W4:Y:S01]  /*220c0*/  LDL.LU.64 R38, [R1+0x1b8] ;  /* 0x0001b80001267983 */ /* 0x000f220000300a00 */
[----:B------:R-:W-:Y:S01]  /*220d0*/  HMMA.1688.F32.TF32 R32, R12, R16, R32 ;  /* 0x000000100c20723c */ /* 0x000fe20000081020 */
[----:B------:R-:W-:-:S02]  /*220e0*/  IMAD.MOV.U32 R250, RZ, RZ, R6 ;  /* 0x000000fffffa7224 */ /* 0x000fc400078e0006 */
[----:B------:R-:W-:Y:S02]  /*220f0*/  IMAD.MOV.U32 R251, RZ, RZ, R5 ;  /* 0x000000fffffb7224 */ /* 0x000fe400078e0005 */
[----:B------:R-:W-:-:S15]  /*22100*/  IMAD.MOV.U32 R6, RZ, RZ, R7 ;  /* 0x000000ffff067224 */ /* 0x000fde00078e0007 */
[----:B------:R-:W-:-:S04]  /*22110*/  NOP ;  /* 0x0000000000007918 */ /* 0x000fc80000000000 */
[----:B------:R-:W-:Y:S02]  /*22120*/  IMAD.MOV.U32 R7, RZ, RZ, R32 ;  /* 0x000000ffff077224 */ /* 0x000fe400078e0020 */
[----:B------:R-:W-:Y:S02]  /*22130*/  IMAD.MOV.U32 R249, RZ, RZ, R33 ;  /* 0x000000fffff97224 */ /* 0x000fe400078e0021 */
[----:B------:R-:W-:Y:S02]  /*22140*/  IMAD.MOV.U32 R5, RZ, RZ, R34 ;  /* 0x000000ffff057224 */ /* 0x000fe400078e0022 */
[----:B--2---:R-:W-:Y:S02]  /*22150*/  IMAD.MOV.U32 R4, RZ, RZ, R35 ;  /* 0x000000ffff047224 */ /* 0x004fe400078e0023 */
[----:B------:R-:W-:-:S15]  /*22160*/  HMMA.1688.F32.TF32 R32, R244, R46, R68 ;  /* 0x0000002ef420723c */ /* 0x000fde0000081044 */
[----:B------:R-:W-:-:S08]  /*22170*/  NOP ;  /* 0x0000000000007918 */ /* 0x000fd00000000000 */
[----:B------:R-:W-:Y:S04]  /*22180*/  STL.64 [R1+0x710], R32 ;  /* 0x0007102001007387 */ /* 0x000fe80000100a00 */
[----:B------:R-:W-:Y:S04]  /*22190*/  STL.64 [R1+0x718], R34 ;  /* 0x0007182201007387 */ /* 0x000fe80000100a00 */
[----:B------:R-:W2:Y:S01]  /*221a0*/  LDSM.16.M88.4 R32, [R2+UR14+0x7000] ;  /* 0x0070000e0220783b */ /* 0x000ea20008000200 */
[-C--:B-1----:R-:W-:Y:S06]  /*221b0*/  HMMA.1688.F32.TF32 R60, R240, R46.reuse, R72 ;  /* 0x0000002ef03c723c */ /* 0x082fec0000081048 */
[----:B------:R-:W-:-:S15]  /*221c0*/  HMMA.1688.F32.TF32 R44, R8, R46, R76 ;  /* 0x0000002e082c723c */ /* 0x000fde000008104c */
[----:B------:R-:W-:-:S02]  /*221d0*/  NOP ;  /* 0x0000000000007918 */ /* 0x000fc40000000000 */
[----:B------:R-:W-:Y:S04]  /*221e0*/  STL.64 [R1+0x700], R60 ;  /* 0x0007003c01007387 */ /* 0x000fe80000100a00 */
[----:B------:R-:W-:Y:S04]  /*221f0*/  STL.64 [R1+0x708], R62 ;  /* 0x0007083e01007387 */ /* 0x000fe80000100a00 */
[----:B--2---:R-:W-:Y:S04]  /*22200*/  STL [R1+0x1d14], R34 ;  /* 0x001d142201007387 */ /* 0x004fe80000100800 */
[----:B------:R-:W-:Y:S04]  /*22210*/  STL.64 [R1+0x6f0], R44 ;  /* 0x0006f02c01007387 */ /* 0x000fe80000100a00 */
[----:B------:R1:W-:Y:S04]  /*22220*/  STL.64 [R1+0x6f8], R46 ;  /* 0x0006f82e01007387 */ /* 0x0003e80000100a00 */
[----:B------:R2:W-:Y:S01]  /*22230*/  STL [R1+0x1d10], R35 ;  /* 0x001d102301007387 */ /* 0x0005e20000100800 */
[-C--:B------:R-:W-:Y:S06]  /*22240*/  HMMA.1688.F32.TF32 R188, R28, R112.reuse, R188 ;  /* 0x000000701cbc723c */ /* 0x080fec00000810bc */
[-C--:B------:R-:W-:Y:S06]  /*22250*/  HMMA.1688.F32.TF32 R192, R20, R112.reuse, R192 ;  /* 0x0000007014c0723c */ /* 0x080fec00000810c0 */
[-C--:B------:R-:W-:Y:S06]  /*22260*/  HMMA.1688.F32.TF32 R196, R24, R112.reuse, R196 ;  /* 0x0000007018c4723c */ /* 0x080fec00000810c4 */
[----:B------:R-:W-:Y:S06]  /*22270*/  HMMA.1688.F32.TF32 R200, R12, R112, R200 ;  /* 0x000000700cc8723c */ /* 0x000fec00000810c8 */
[-C--:B---3--:R-:W-:Y:S06]  /*22280*/  HMMA.1688.F32.TF32 R56, R28, R32.reuse, R56 ;  /* 0x000000201c38723c */ /* 0x088fec0000081038 */
[-C--:B----4-:R-:W-:Y:S06]  /*22290*/  HMMA.1688.F32.TF32 R52, R20, R32.reuse, R52 ;  /* 0x000000201434723c */ /* 0x090fec0000081034 */
[-C--:B-1----:R-:W-:Y:S06]  /*222a0*/  HMMA.1688.F32.TF32 R44, R24, R32.reuse, R48 ;  /* 0x00000020182c723c */ /* 0x082fec0000081030 */
[----:B--2---:R-:W-:Y:S06]  /*222b0*/  HMMA.1688.F32.TF32 R32, R12, R32, R36 ;  /* 0x000000200c20723c */ /* 0x004fec0000081024 */
[----:B------:R-:W-:Y:S01]  /*222c0*/  IMAD.MOV.U32 R113, RZ, RZ, R57 ;  /* 0x000000ffff717224 */ /* 0x000fe200078e0039 */
[----:B------:R-:W-:Y:S01]  /*222d0*/  STL.64 [R1+0x1f8], R58 ;  /* 0x0001f83a01007387 */ /* 0x000fe20000100a00 */
[----:B------:R-:W-:-:S03]  /*222e0*/  IMAD.MOV.U32 R112, RZ, RZ, R56 ;  /* 0x000000ffff707224 */ /* 0x000fc600078e0038 */
[----:B------:R1:W-:Y:S04]  /*222f0*/  STL [R1+0x1d2c], R113 ;  /* 0x001d2c7101007387 */ /* 0x0003e80000100800 */
[----:B------:R2:W-:Y:S04]  /*22300*/  STL [R1+0x1d28], R112 ;  /* 0x001d287001007387 */ /* 0x0005e80000100800 */
[----:B------:R3:W-:Y:S01]  /*22310*/  STL.64 [R1+0x150], R52 ;  /* 0x0001503401007387 */ /* 0x0007e20000100a00 */
[----:B-1----:R-:W-:-:S03]  /*22320*/  IMAD.MOV.U32 R113, RZ, RZ, R45 ;  /* 0x000000ffff717224 */ /* 0x002fc600078e002d */
[----:B------:R1:W-:Y:S01]  /*22330*/  STL.64 [R1+0x158], R54 ;  /* 0x0001583601007387 */ /* 0x0003e20000100a00 */
[----:B--2---:R-:W-:-:S03]  /*22340*/  IMAD.MOV.U32 R112, RZ, RZ, R46 ;  /* 0x000000ffff707224 */ /* 0x004fc600078e002e */
[----:B------:R-:W-:Y:S04]  /*22350*/  STL [R1+0xb0], R44 ;  /* 0x0000b02c01007387 */ /* 0x000fe80000100800 */
[----:B------:R-:W-:Y:S04]  /*22360*/  STL [R1+0xbc], R47 ;  /* 0x0000bc2f01007387 */ /* 0x000fe80000100800 */
[----:B------:R-:W-:Y:S04]  /*22370*/  STL [R1+0x1d34], R112 ;  /* 0x001d347001007387 */ /* 0x000fe80000100800 */
[----:B------:R-:W-:Y:S04]  /*22380*/  STL [R1+0x1d30], R113 ;  /* 0x001d307101007387 */ /* 0x000fe80000100800 */
[----:B------:R2:W-:Y:S04]  /*22390*/  STL.64 [R1+0x38], R34 ;  /* 0x0000382201007387 */ /* 0x0005e80000100a00 */
[----:B------:R-:W4:Y:S04]  /*223a0*/  LDL.LU.64 R56, [R1+0x400] ;  /* 0x0004000001387983 */ /* 0x000f280000300a00 */
[----:B------:R-:W4:Y:S01]  /*223b0*/  LDL.LU.64 R58, [R1+0x408] ;  /* 0x00040800013a7983 */ /* 0x000f220000300a00 */
[C---:B------:R-:W-:Y:S03]  /*223c0*/  HMMA.1688.F32.TF32 R80, R28.reuse, R40, R80 ;  /* 0x000000281c50723c */ /* 0x040fe60000081050 */
[----:B---3--:R-:W3:Y:S04]  /*223d0*/  LDL.LU.64 R52, [R1+0x3a0] ;  /* 0x0003a00001347983 */ /* 0x008ee80000300a00 */
[----:B-1----:R-:W3:Y:S01]  /*223e0*/  LDL.LU.64 R54, [R1+0x3a8] ;  /* 0x0003a80001367983 */ /* 0x002ee20000300a00 */
[-C--:B------:R-:W-:Y:S03]  /*223f0*/  HMMA.1688.F32.TF32 R172, R28, R108.reuse, R172 ;  /* 0x0000006c1cac723c */ /* 0x080fe600000810ac */
[----:B------:R-:W3:Y:S03]  /*22400*/  LDL.LU.64 R48, [R1+0x350] ;  /* 0x0003500001307983 */ /* 0x000ee60000300a00 */
[-C--:B------:R-:W-:Y:S01]  /*22410*/  HMMA.1688.F32.TF32 R176, R20, R108.reuse, R176 ;  /* 0x0000006c14b0723c */ /* 0x080fe200000810b0 */
[----:B------:R-:W3:Y:S04]  /*22420*/  LDL.LU.64 R50, [R1+0x358] ;  /* 0x0003580001327983 */ /* 0x000ee80000300a00 */
[----:B------:R-:W1:Y:S01]  /*22430*/  LDSM.16.M88.4 R36, [R2+UR14+0x7800] ;  /* 0x0078000e0224783b */ /* 0x000e620008000200 */
[----:B------:R-:W-:Y:S07]  /*22440*/  HMMA.1688.F32.TF32 R184, R12, R108, R184 ;  /* 0x0000006c0cb8723c */ /* 0x000fee00000810b8 */
[----:B------:R-:W-:-:S02]  /*22450*/  IMAD.MOV.U32 R108, RZ, RZ, R32 ;  /* 0x000000ffff6c7224 */ /* 0x000fc400078e0020 */
[----:B------:R-:W-:Y:S02]  /*22460*/  IMAD.MOV.U32 R109, RZ, RZ, R33 ;  /* 0x000000ffff6d7224 */ /* 0x000fe400078e0021 */
[----:B--2---:R-:W-:Y:S06]  /*22470*/  HMMA.1688.F32.TF32 R32, R236, R42, R80 ;  /* 0x0000002aec20723c */ /* 0x004fec0000081050 */
[----:B------:R-:W-:-:S15]  /*22480*/  HMMA.1688.F32.TF32 R84, R20, R40, R84 ;  /* 0x000000281454723c */ /* 0x000fde0000081054 */
[----:B------:R-:W-:-:S03]  /*22490*/  NOP ;  /* 0x0000000000007918 */ /* 0x000fc60000000000 */
[----:B------:R-:W-:Y:S01]  /*224a0*/  IMAD.MOV.U32 R248, RZ, RZ, R35 ;  /* 0x000000fffff87224 */ /* 0x000fe200078e0023 */
[----:B------:R-:W-:Y:S04]  /*224b0*/  STL.64 [R1+0x690], R32 ;  /* 0x0006902001007387 */ /* 0x000fe80000100a00 */
[----:B------:R2:W-:Y:S04]  /*224c0*/  STL [R1+0x698], R34 ;  /* 0x0006982201007387 */ /* 0x0005e80000100800 */
[----:B------:R-:W-:Y:S04]  /*224d0*/  STL [R1+0x1c1c], R248 ;  /* 0x001c1cf801007387 */ /* 0x000fe80000100800 */
[----:B------:R-:W3:Y:S04]  /*224e0*/  LDL.LU.64 R44, [R1+0x1a0] ;  /* 0x0001a000012c7983 */ /* 0x000ee80000300a00 */
[----:B------:R-:W3:Y:S01]  /*224f0*/  LDL.LU.64 R46, [R1+0x1a8] ;  /* 0x0001a800012e7983 */ /* 0x000ee20000300a00 */
[----:B--2---:R-:W-:Y:S03]  /*22500*/  HMMA.1688.F32.TF32 R32, R244, R42, R84 ;  /* 0x0000002af420723c */ /* 0x004fe60000081054 */
[----:B------:R-:W-:-:S15]  /*22510*/  LDSM.16.M88.4 R84, [R2+UR14+0xa800] ;  /* 0x00a8000e0254783b */ /* 0x000fde0008000200 */
[----:B------:R-:W-:-:S05]  /*22520*/  NOP ;  /* 0x0000000000007918 */ /* 0x000fca0000000000 */
[----:B------:R-:W-:Y:S04]  /*22530*/  STL.64 [R1+0x680], R32 ;  /* 0x0006802001007387 */ /* 0x000fe80000100a00 */
[----:B------:R2:W-:Y:S02]  /*22540*/  STL.64 [R1+0x688], R34 ;  /* 0x0006882201007387 */ /* 0x0005e40000100a00 */
[----:B--2---:R-:W-:-:S15]  /*22550*/  HMMA.1688.F32.TF32 R32, R240, R42, R88 ;  /* 0x0000002af020723c */ /* 0x004fde0000081058 */
[----:B------:R-:W-:-:S08]  /*22560*/  NOP ;  /* 0x0000000000007918 */ /* 0x000fd00000000000 */
[----:B------:R-:W-:Y:S01]  /*22570*/  STL.64 [R1+0x660], R32 ;  /* 0x0006602001007387 */ /* 0x000fe20000100a00 */
[----:B------:R-:W-:-:S03]  /*22580*/  IMAD.MOV.U32 R248, RZ, RZ, R35 ;  /* 0x000000fffff87224 */ /* 0x000fc600078e0023 */
[----:B------:R2:W-:Y:S02]  /*22590*/  STL [R1+0x668], R34 ;  /* 0x0006682201007387 */ /* 0x0005e40000100800 */
[----:B--2---:R-:W-:Y:S02]  /*225a0*/  HMMA.1688.F32.TF32 R32, R8, R42, R92 ;  /* 0x0000002a0820723c */ /* 0x004fe4000008105c */
[----:B------:R-:W-:Y:S04]  /*225b0*/  STL [R1+0x1c28], R248 ;  /* 0x001c28f801007387 */ /* 0x000fe80000100800 */
[----:B-1----:R-:W-:-:S15]  /*225c0*/  STL [R1+0x1d1c], R38 ;  /* 0x001d1c2601007387 */ /* 0x002fde0000100800 */
[----:B------:R-:W-:-:S02]  /*225d0*/  NOP ;  /* 0x0000000000007918 */ /* 0x000fc40000000000 */
[----:B------:R-:W-:Y:S04]  /*225e0*/  STL.64 [R1+0x640], R32 ;  /* 0x0006402001007387 */ /* 0x000fe80000100a00 */
[----:B------:R1:W-:Y:S04]  /*225f0*/  STL.64 [R1+0x648], R34 ;  /* 0x0006482201007387 */ /* 0x0003e80000100a00 */
[----:B------:R-:W-:Y:S01]  /*22600*/  STL [R1+0x1d18], R39 ;  /* 0x001d182701007387 */ /* 0x000fe20000100800 */
[----:B----4-:R-:W-:-:S15]  /*22610*/  HMMA.1688.F32.TF32 R56, R28, R36, R56 ;  /* 0x000000241c38723c */ /* 0x010fde0000081038 */
[----:B------:R-:W-:-:S09]  /*22620*/  NOP ;  /* 0x0000000000007918 */ /* 0x000fd20000000000 */
[----:B-1----:R-:W-:Y:S02]  /*22630*/  IMAD.MOV.U32 R34, RZ, RZ, R58 ;  /* 0x000000ffff227224 */ /* 0x002fe400078e003a */
[----:B------:R-:W-:Y:S01]  /*22640*/  IMAD.MOV.U32 R35, RZ, RZ, R59 ;  /* 0x000000ffff237224 */ /* 0x000fe200078e003b */
[----:B------:R1:W-:Y:S04]  /*22650*/  STL.64 [R1+0x1e0], R56 ;  /* 0x0001e03801007387 */ /* 0x0003e80000100a00 */
[----:B------:R2:W-:Y:S04]  /*22660*/  STL [R1+0x1d24], R34 ;  /* 0x001d242201007387 */ /* 0x0005e80000100800 */
[----:B------:R4:W-:Y:S04]  /*22670*/  STL [R1+0x1d20], R35 ;  /* 0x001d202301007387 */ /* 0x0009e80000100800 */
[----:B-1----:R-:W4:Y:S04]  /*22680*/  LDL.LU.64 R56, [R1+0x3f0] ;  /* 0x0003f00001387983 */ /* 0x002f280000300a00 */
[----:B------:R-:W4:Y:S01]  /*22690*/  LDL.LU.64 R58, [R1+0x3f8] ;  /* 0x0003f800013a7983 */ /* 0x000f220000300a00 */
[----:B---3--:R-:W-:Y:S03]  /*226a0*/  HMMA.1688.F32.TF32 R40, R20, R36, R52 ;  /* 0x000000241428723c */ /* 0x008fe60000081034 */
[----:B------:R-:W3:Y:S03]  /*226b0*/  LDL.LU.64 R52, [R1+0x390] ;  /* 0x0003900001347983 */ /* 0x000ee60000300a00 */
[-C--:B------:R-:W-:Y:S01]  /*226c0*/  HMMA.1688.F32.TF32 R204, R28, R116.reuse, R204 ;  /* 0x000000741ccc723c */ /* 0x080fe200000810cc */
[----:B------:R-:W3:Y:S05]  /*226d0*/  LDL.LU.64 R54, [R1+0x398] ;  /* 0x0003980001367983 */ /* 0x000eea0000300a00 */
[-C--:B------:R-:W-:Y:S06]  /*226e0*/  HMMA.1688.F32.TF32 R208, R20, R116.reuse, R208 ;  /* 0x0000007414d0723c */ /* 0x080fec00000810d0 */
[-C--:B------:R-:W-:Y:S06]  /*226f0*/  HMMA.1688.F32.TF32 R212, R24, R116.reuse, R212 ;  /* 0x0000007418d4723c */ /* 0x080fec00000810d4 */
[----:B------:R-:W-:Y:S01]  /*22700*/  HMMA.1688.F32.TF32 R216, R12, R116, R216 ;  /* 0x000000740cd8723c */ /* 0x000fe200000810d8 */
[----:B------:R-:W-:-:S02]  /*22710*/  IMAD.MOV.U32 R121, RZ, RZ, R40 ;  /* 0x000000ffff797224 */ /* 0x000fc400078e0028 */
[----:B------:R-:W-:-:S04]  /*22720*/  IMAD.MOV.U32 R120, RZ, RZ, R41 ;  /* 0x000000ffff787224 */ /* 0x000fc800078e0029 */
[----:B------:R-:W-:Y:S02]  /*22730*/  IMAD.MOV.U32 R117, RZ, RZ, R42 ;  /* 0x000000ffff757224 */ /* 0x000fe400078e002a */
[----:B------:R-:W-:Y:S02]  /*22740*/  IMAD.MOV.U32 R116, RZ, RZ, R43 ;  /* 0x000000ffff747224 */ /* 0x000fe400078e002b */
[----:B------:R-:W-:Y:S01]  /*22750*/  HMMA.1688.F32.TF32 R40, R24, R36, R48 ;  /* 0x000000241828723c */ /* 0x000fe20000081030 */
[----:B------:R-:W3:Y:S04]  /*22760*/  LDL.LU.64 R48, [R1+0x340] ;  /* 0x0003400001307983 */ /* 0x000ee80000300a00 */
[----:B------:R-:W3:Y:S01]  /*22770*/  LDL.LU.64 R50, [R1+0x348] ;  /* 0x0003480001327983 */ /* 0x000ee20000300a00 */
[----:B------:R-:W-:-:S15]  /*22780*/  HMMA.1688.F32.TF32 R124, R28, R96, R124 ;  /* 0x000000601c7c723c */ /* 0x000fde000008107c */
[----:B------:R-:W-:-:S03]  /*22790*/  NOP ;  /* 0x0000000000007918 */ /* 0x000fc60000000000 */
[----:B--2---:R-:W-:Y:S02]  /*227a0*/  IMAD.MOV.U32 R34, RZ, RZ, R40 ;  /* 0x000000ffff227224 */ /* 0x004fe400078e0028 */
[----:B----4-:R-:W-:Y:S02]  /*227b0*/  IMAD.MOV.U32 R35, RZ, RZ, R41 ;  /* 0x000000ffff237224 */ /* 0x010fe400078e0029 */
[----:B------:R-:W-:Y:S02]  /*227c0*/  IMAD.MOV.U32 R38, RZ, RZ, R42 ;  /* 0x000000ffff267224 */ /* 0x000fe400078e002a */
[----:B------:R-:W-:Y:S02]  /*227d0*/  IMAD.MOV.U32 R39, RZ, RZ, R43 ;  /* 0x000000ffff277224 */ /* 0x000fe400078e002b */
[----:B------:R-:W-:Y:S06]  /*227e0*/  HMMA.1688.F32.TF32 R40, R12, R36, R44 ;  /* 0x000000240c28723c */ /* 0x000fec000008102c */
[-C--:B------:R-:W-:Y:S06]  /*227f0*/  HMMA.1688.F32.TF32 R128, R20, R96.reuse, R128 ;  /* 0x000000601480723c */ /* 0x080fec0000081080 */
[-C--:B------:R-:W-:Y:S06]  /*22800*/  HMMA.1688.F32.TF32 R132, R24, R96.reuse, R132 ;  /* 0x000000601884723c */ /* 0x080fec0000081084 */
[----:B------:R-:W-:Y:S06]  /*22810*/  HMMA.1688.F32.TF32 R136, R12, R96, R136 ;  /* 0x000000600c88723c */ /* 0x000fec0000081088 */
[----:B------:R-:W-:-:S02]  /*22820*/  IMAD.MOV.U32 R93, RZ, RZ, R40 ;  /* 0x000000ffff5d7224 */ /* 0x000fc400078e0028 */
[----:B------:R-:W-:Y:S02]  /*22830*/  IMAD.MOV.U32 R92, RZ, RZ, R41 ;  /* 0x000000ffff5c7224 */ /* 0x000fe400078e0029 */
[----:B------:R-:W-:Y:S02]  /*22840*/  IMAD.MOV.U32 R37, RZ, RZ, R42 ;  /* 0x000000ffff257224 */ /* 0x000fe400078e002a */
[----:B------:R-:W-:Y:S02]  /*22850*/  IMAD.MOV.U32 R36, RZ, RZ, R43 ;  /* 0x000000ffff247224 */ /* 0x000fe400078e002b */
[-C--:B------:R-:W-:Y:S06]  /*22860*/  HMMA.1688.F32.TF32 R40, R236, R98.reuse, R124 ;  /* 0x00000062ec28723c */ /* 0x080fec000008107c */
[-C--:B------:R-:W-:Y:S06]  /*22870*/  HMMA.1688.F32.TF32 R60, R244, R98.reuse, R128 ;  /* 0x00000062f43c723c */ /* 0x080fec0000081080 */
[-C--:B------:R-:W-:Y:S11]  /*22880*/  HMMA.1688.F32.TF32 R64, R240, R98.reuse, R132 ;  /* 0x00000062f040723c */ /* 0x080ff60000081084 */
[----:B------:R-:W-:Y:S04]  /*22890*/  STL.64 [R1+0x6e0], R40 ;  /* 0x0006e02801007387 */ /* 0x000fe80000100a00 */
[----:B------:R1:W-:Y:S04]  /*228a0*/  STL.64 [R1+0x6e8], R42 ;  /* 0x0006e82a01007387 */ /* 0x0003e80000100a00 */
[----:B------:R-:W2:Y:S04]  /*228b0*/  LDL.LU.64 R44, [R1+0x110] ;  /* 0x00011000012c7983 */ /* 0x000ea80000300a00 */
[----:B------:R-:W2:Y:S01]  /*228c0*/  LDL.LU.64 R46, [R1+0x118] ;  /* 0x00011800012e7983 */ /* 0x000ea20000300a00 */
[----:B-1----:R-:W-:Y:S03]  /*228d0*/  HMMA.1688.F32.TF32 R40, R8, R98, R136 ;  /* 0x000000620828723c */ /* 0x002fe60000081088 */
[----:B------:R1:W-:Y:S04]  /*228e0*/  STL.64 [R1+0x6d0], R60 ;  /* 0x0006d03c01007387 */ /* 0x0003e80000100a00 */
[----:B------:R4:W-:Y:S04]  /*228f0*/  STL.64 [R1+0x6d8], R62 ;  /* 0x0006d83e01007387 */ /* 0x0009e80000100a00 */
[----:B-1----:R-:W2:Y:S04]  /*22900*/  LDL.LU.64 R60, [R1+0x3e0] ;  /* 0x0003e000013c7983 */ /* 0x002ea80000300a00 */
[----:B------:R-:W-:Y:S04]  /*22910*/  STL.64 [R1+0x6c0], R64 ;  /* 0x0006c04001007387 */ /* 0x000fe80000100a00 */
[----:B------:R-:W-:Y:S04]  /*22920*/  STL.64 [R1+0x6c8], R66 ;  /* 0x0006c84201007387 */ /* 0x000fe80000100a00 */
[----:B----4-:R-:W4:Y:S04]  /*22930*/  LDL.LU.64 R62, [R1+0x3e8] ;  /* 0x0003e800013e7983 */ /* 0x010f280000300a00 */
[----:B------:R-:W-:Y:S04]  /*22940*/  STL.64 [R1+0x6a0], R40 ;  /* 0x0006a02801007387 */ /* 0x000fe80000100a00 */
[----:B------:R-:W-:Y:S04]  /*22950*/  STL.64 [R1+0x6a8], R42 ;  /* 0x0006a82a01007387 */ /* 0x000fe80000100a00 */
[----:B------:R-:W1:Y:S02]  /*22960*/  LDSM.16.M88.4 R40, [R2+UR14+0x8000] ;  /* 0x0080000e0228783b */ /* 0x000e640008000200 */
[----:B-1----:R-:W-:-:S15]  /*22970*/  HMMA.1688.F32.TF32 R56, R28, R40, R56 ;  /* 0x000000281c38723c */ /* 0x002fde0000081038 */
[----:B------:R-:W-:-:S09]  /*22980*/  NOP ;  /* 0x0000000000007918 */ /* 0x000fd20000000000 */
[----:B------:R-:W-:Y:S02]  /*22990*/  IMAD.MOV.U32 R112, RZ, RZ, R56 ;  /* 0x000000ffff707224 */ /* 0x000fe400078e0038 */
[----:B------:R-:W-:Y:S02]  /*229a0*/  IMAD.MOV.U32 R113, RZ, RZ, R57 ;  /* 0x000000ffff717224 */ /* 0x000fe400078e0039 */
[----:B------:R-:W-:Y:S01]  /*229b0*/  IMAD.MOV.U32 R95, RZ, RZ, R58 ;  /* 0x000000ffff5f7224 */ /* 0x000fe200078e003a */
[----:B------:R-:W4:Y:S01]  /*229c0*/  LDL.LU.64 R56, [R1+0x380] ;  /* 0x0003800001387983 */ /* 0x000f220000300a00 */
[----:B------:R-:W-:-:S03]  /*229d0*/  IMAD.MOV.U32 R94, RZ, RZ, R59 ;  /* 0x000000ffff5e7224 */ /* 0x000fc600078e003b */
[----:B------:R-:W4:Y:S01]  /*229e0*/  LDL.LU.64 R58, [R1+0x388] ;  /* 0x00038800013a7983 */ /* 0x000f220000300a00 */
[-C--:B------:R-:W-:Y:S06]  /*229f0*/  HMMA.1688.F32.TF32 R140, R28, R100.reuse, R140 ;  /* 0x000000641c8c723c */ /* 0x080fec000008108c */
[C---:B------:R-:W-:Y:S06]  /*22a00*/  HMMA.1688.F32.TF32 R144, R20.reuse, R100, R144 ;  /* 0x000000641490723c */ /* 0x040fec0000081090 */
[----:B---3--:R-:W-:-:S12]  /*22a10*/  HMMA.1688.F32.TF32 R52, R20, R40, R52 ;  /* 0x000000281434723c */ /* 0x008fd80000081034 */
[----:B------:R-:W-:Y:S06]  /*22a20*/  HMMA.1688.F32.TF32 R64, R236, R102, R140 ;  /* 0x00000066ec40723c */ /* 0x000fec000008108c */
[----:B------:R-:W-:Y:S06]  /*22a30*/  HMMA.1688.F32.TF32 R128, R24, R40, R48 ;  /* 0x000000281880723c */ /* 0x000fec0000081030 */
[----:B------:R-:W-:-:S02]  /*22a40*/  IMAD.MOV.U32 R33, RZ, RZ, R52 ;  /* 0x000000ffff217224 */ /* 0x000fc400078e0034 */
[----:B------:R-:W-:Y:S02]  /*22a50*/  IMAD.MOV.U32 R32, RZ, RZ, R53 ;  /* 0x000000ffff207224 */ /* 0x000fe400078e0035 */
[----:B------:R-:W-:Y:S01]  /*22a60*/  IMAD.MOV.U32 R17, RZ, RZ, R54 ;  /* 0x000000ffff117224 */ /* 0x000fe200078e0036 */
[----:B------:R-:W3:Y:S01]  /*22a70*/  LDL.LU.64 R52, [R1+0x330] ;  /* 0x0003300001347983 */ /* 0x000ee20000300a00 */
[----:B------:R-:W-:-:S03]  /*22a80*/  IMAD.MOV.U32 R16, RZ, RZ, R55 ;  /* 0x000000ffff107224 */ /* 0x000fc600078e0037 */
[----:B------:R-:W3:Y:S04]  /*22a90*/  LDL.LU.64 R54, [R1+0x338] ;  /* 0x0003380001367983 */ /* 0x000ee80000300a00 */
[----:B------:R-:W3:Y:S04]  /*22aa0*/  LDL.LU.64 R48, [R1+0x100] ;  /* 0x0001000001307983 */ /* 0x000ee80000300a00 */
[----:B------:R-:W3:Y:S04]  /*22ab0*/  LDL.LU.64 R50, [R1+0x108] ;  /* 0x0001080001327983 */ /* 0x000ee80000300a00 */
[----:B------:R-:W-:Y:S04]  /*22ac0*/  STL.64 [R1+0x620], R64 ;  /* 0x0006204001007387 */ /* 0x000fe80000100a00 */
[----:B------:R1:W-:Y:S01]  /*22ad0*/  STL.64 [R1+0x628], R66 ;  /* 0x0006284201007387 */ /* 0x0003e20000100a00 */
[----:B------:R-:W-:Y:S06]  /*22ae0*/  HMMA.1688.F32.TF32 R148, R24, R100, R148 ;  /* 0x000000641894723c */ /* 0x000fec0000081094 */
[----:B--2---:R-:W-:Y:S06]  /*22af0*/  HMMA.1688.F32.TF32 R124, R12, R40, R44 ;  /* 0x000000280c7c723c */ /* 0x004fec000008102c */
[----:B------:R-:W-:-:S15]  /*22b00*/  HMMA.1688.F32.TF32 R44, R244, R102, R144 ;  /* 0x00000066f42c723c */ /* 0x000fde0000081090 */
[----:B------:R-:W-:-:S08]  /*22b10*/  NOP ;  /* 0x0000000000007918 */ /* 0x000fd00000000000 */
[----:B------:R-:W-:Y:S04]  /*22b20*/  STL.64 [R1+0x610], R44 ;  /* 0x0006102c01007387 */ /* 0x000fe80000100a00 */
[----:B------:R-:W-:Y:S04]  /*22b30*/  STL.64 [R1+0x618], R46 ;  /* 0x0006182e01007387 */ /* 0x000fe80000100a00 */
[----:B------:R-:W4:Y:S01]  /*22b40*/  LDSM.16.M88.4 R44, [R2+UR14+0x8800] ;  /* 0x0088000e022c783b */ /* 0x000f220008000200 */
[-C--:B------:R-:W-:Y:S06]  /*22b50*/  HMMA.1688.F32.TF32 R68, R240, R102.reuse, R148 ;  /* 0x00000066f044723c */ /* 0x080fec0000081094 */
[----:B-1----:R-:W-:-:S15]  /*22b60*/  HMMA.1688.F32.TF32 R64, R8, R102, R152 ;  /* 0x000000660840723c */ /* 0x002fde0000081098 */
[----:B------:R-:W-:-:S02]  /*22b70*/  NOP ;  /* 0x0000000000007918 */ /* 0x000fc40000000000 */
[----:B------:R-:W-:Y:S01]  /*22b80*/  STL.64 [R1+0x600], R68 ;  /* 0x0006004401007387 */ /* 0x000fe20000100a00 */
[-C--:B----4-:R-:W-:Y:S03]  /*22b90*/  HMMA.1688.F32.TF32 R60, R28, R44.reuse, R60 ;  /* 0x0000002c1c3c723c */ /* 0x090fe6000008103c */
[----:B------:R-:W-:Y:S04]  /*22ba0*/  STL.64 [R1+0x608], R70 ;  /* 0x0006084601007387 */ /* 0x000fe80000100a00 */
[----:B------:R-:W-:Y:S04]  /*22bb0*/  STL [R1+0x1cd8], R46 ;  /* 0x001cd82e01007387 */ /* 0x000fe80000100800 */
[----:B------:R1:W-:Y:S04]  /*22bc0*/  STL.64 [R1+0x550], R64 ;  /* 0x0005504001007387 */ /* 0x0003e80000100a00 */
[----:B------:R2:W-:Y:S04]  /*22bd0*/  STL.64 [R1+0x558], R66 ;  /* 0x0005584201007387 */ /* 0x0005e80000100a00 */
[----:B------:R-:W-:Y:S04]  /*22be0*/  STL [R1+0x1cd4], R47 ;  /* 0x001cd42f01007387 */ /* 0x000fe80000100800 */
[----:B-1----:R-:W4:Y:S04]  /*22bf0*/  LDL.LU.64 R64, [R1+0x3d0] ;  /* 0x0003d00001407983 */ /* 0x002f280000300a00 */
[----:B------:R1:W-:Y:S04]  /*22c00*/  STL.64 [R1+0x1c0], R60 ;  /* 0x0001c03c01007387 */ /* 0x0003e80000100a00 */
[----:B------:R1:W-:Y:S04]  /*22c10*/  STL.64 [R1+0x1c8], R62 ;  /* 0x0001c83e01007387 */ /* 0x0003e80000100a00 */
[----:B--2---:R-:W4:Y:S01]  /*22c20*/  LDL.LU.64 R66, [R1+0x3d8] ;  /* 0x0003d80001427983 */ /* 0x004f220000300a00 */
[----:B------:R-:W-:-:S15]  /*22c30*/  HMMA.1688.F32.TF32 R56, R20, R44, R56 ;  /* 0x0000002c1438723c */ /* 0x000fde0000081038 */
[----:B------:R-:W-:-:S08]  /*22c40*/  NOP ;  /* 0x0000000000007918 */ /* 0x000fd00000000000 */
[----:B------:R2:W-:Y:S04]  /*22c50*/  STL.64 [R1+0x120], R56 ;  /* 0x0001203801007387 */ /* 0x0005e80000100a00 */
[----:B------:R2:W-:Y:S04]  /*22c60*/  STL.64 [R1+0x128], R58 ;  /* 0x0001283a01007387 */ /* 0x0005e80000100a00 */
[----:B-1----:R-:W4:Y:S04]  /*22c70*/  LDL.LU.64 R60, [R1+0x370] ;  /* 0x00037000013c7983 */ /* 0x002f280000300a00 */
[----:B------:R-:W4:Y:S01]  /*22c80*/  LDL.LU.64 R62, [R1+0x378] ;  /* 0x00037800013e7983 */ /* 0x000f220000300a00 */
[----:B------:R-:W-:Y:S03]  /*22c90*/  HMMA.1688.F32.TF32 R156, R28, R104, R156 ;  /* 0x000000681c9c723c */ /* 0x000fe6000008109c */
[----:B--2---:R-:W2:Y:S04]  /*22ca0*/  LDL.LU.64 R56, [R1+0x320] ;  /* 0x0003200001387983 */ /* 0x004ea80000300a00 */
[----:B------:R-:W2:Y:S01]  /*22cb0*/  LDL.LU.64 R58, [R1+0x328] ;  /* 0x00032800013a7983 */ /* 0x000ea20000300a00 */
[-C--:B---3--:R-:W-:Y:S06]  /*22cc0*/  HMMA.1688.F32.TF32 R136, R24, R44.reuse, R52 ;  /* 0x0000002c1888723c */ /* 0x088fec0000081034 */
[----:B------:R-:W-:Y:S10]  /*22cd0*/  HMMA.1688.F32.TF32 R132, R12, R44, R48 ;  /* 0x0000002c0c84723c */ /* 0x000ff40000081030 */
[-C--:B------:R-:W-:Y:S06]  /*22ce0*/  HMMA.1688.F32.TF32 R44, R236, R106.reuse, R156 ;  /* 0x0000006aec2c723c */ /* 0x080fec000008109c */
[-C--:B------:R-:W-:Y:S01]  /*22cf0*/  HMMA.1688.F32.TF32 R48, R244, R106.reuse, R160 ;  /* 0x0000006af430723c */ /* 0x080fe200000810a0 */
[----:B------:R-:W-:Y:S04]  /*22d00*/  STL [R1+0x1ce4], R136 ;  /* 0x001ce48801007387 */ /* 0x000fe80000100800 */
[----:B------:R-:W-:Y:S04]  /*22d10*/  STL [R1+0x1ce0], R137 ;  /* 0x001ce08901007387 */ /* 0x000fe80000100800 */
[----:B------:R-:W-:Y:S04]  /*22d20*/  STL [R1+0x1cdc], R138 ;  /* 0x001cdc8a01007387 */ /* 0x000fe80000100800 */
[----:B------:R-:W-:Y:S04]  /*22d30*/  STL [R1+0x1cd0], R139 ;  /* 0x001cd08b01007387 */ /* 0x000fe80000100800 */
[----:B------:R-:W3:Y:S04]  /*22d40*/  LDL.LU.64 R52, [R1+0x80] ;  /* 0x0000800001347983 */ /* 0x000ee80000300a00 */
[----:B------:R-:W3:Y:S04]  /*22d50*/  LDL.LU.64 R54, [R1+0x88] ;  /* 0x0000880001367983 */ /* 0x000ee80000300a00 */
[----:B------:R-:W-:Y:S04]  /*22d60*/  STL [R1+0x1cec], R132 ;  /* 0x001cec8401007387 */ /* 0x000fe80000100800 */
[----:B------:R-:W-:Y:S04]  /*22d70*/  STL [R1+0x1ce8], R133 ;  /* 0x001ce88501007387 */ /* 0x000fe80000100800 */
[----:B------:R-:W-:Y:S04]  /*22d80*/  STL [R1+0x1ccc], R134 ;  /* 0x001ccc8601007387 */ /* 0x000fe80000100800 */
[----:B------:R-:W-:Y:S04]  /*22d90*/  STL [R1+0x1cc8], R135 ;  /* 0x001cc88701007387 */ /* 0x000fe80000100800 */
[----:B------:R-:W-:Y:S04]  /*22da0*/  STL.64 [R1+0x540], R44 ;  /* 0x0005402c01007387 */ /* 0x000fe80000100a00 */
[----:B------:R1:W-:Y:S04]  /*22db0*/  STL.64 [R1+0x548], R46 ;  /* 0x0005482e01007387 */ /* 0x0003e80000100a00 */
[----:B------:R-:W-:Y:S04]  /*22dc0*/  STL.64 [R1+0x530], R48 ;  /* 0x0005303001007387 */ /* 0x000fe80000100a00 */
[----:B------:R-:W-:Y:S04]  /*22dd0*/  STL.64 [R1+0x538], R50 ;  /* 0x0005383201007387 */ /* 0x000fe80000100a00 */
[----:B------:R-:W1:Y:S01]  /*22de0*/  LDSM.16.M88.4 R48, [R2+UR14+0x9000] ;  /* 0x0090000e0230783b */ /* 0x000e620008000200 */
[-C--:B------:R-:W-:Y:S06]  /*22df0*/  HMMA.1688.F32.TF32 R68, R240, R106.reuse, R164 ;  /* 0x0000006af044723c */ /* 0x080fec00000810a4 */
[----:B-1----:R-:W-:-:S15]  /*22e00*/  HMMA.1688.F32.TF32 R44, R8, R106, R168 ;  /* 0x0000006a082c723c */ /* 0x002fde00000810a8 */
[----:B------:R-:W-:-:S02]  /*22e10*/  NOP ;  /* 0x0000000000007918 */ /* 0x000fc40000000000 */
[----:B------:R1:W-:Y:S04]  /*22e20*/  STL.64 [R1+0x520], R68 ;  /* 0x0005204401007387 */ /* 0x0003e80000100a00 */
[----:B------:R1:W-:Y:S04]  /*22e30*/  STL.64 [R1+0x528], R70 ;  /* 0x0005284601007387 */ /* 0x0003e80000100a00 */
[----:B------:R-:W-:Y:S04]  /*22e40*/  STL [R1+0x1cf4], R50 ;  /* 0x001cf43201007387 */ /* 0x000fe80000100800 */
[----:B------:R-:W-:Y:S04]  /*22e50*/  STL.64 [R1+0x510], R44 ;  /* 0x0005102c01007387 */ /* 0x000fe80000100a00 */
[----:B------:R4:W-:Y:S04]  /*22e60*/  STL.64 [R1+0x518], R46 ;  /* 0x0005182e01007387 */ /* 0x0009e80000100a00 */
[----:B------:R-:W-:Y:S04]  /*22e70*/  STL [R1+0x1cf0], R51 ;  /* 0x001cf03301007387 */ /* 0x000fe80000100800 */
[----:B-1----:R-:W3:Y:S04]  /*22e80*/  LDL.LU.64 R68, [R1+0x3c0] ;  /* 0x0003c00001447983 */ /* 0x002ee80000300a00 */
[----:B------:R-:W3:Y:S01]  /*22e90*/  LDL.LU.64 R70, [R1+0x3c8] ;  /* 0x0003c80001467983 */ /* 0x000ee20000300a00 */
[----:B----4-:R-:W-:-:S15]  /*22ea0*/  HMMA.1688.F32.TF32 R44, R28, R48, R64 ;  /* 0x000000301c2c723c */ /* 0x010fde0000081040 */
[----:B------:R-:W-:-:S08]  /*22eb0*/  NOP ;  /* 0x0000000000007918 */ /* 0x000fd00000000000 */
[----:B------:R-:W-:Y:S04]  /*22ec0*/  STL.64 [R1+0x1b0], R44 ;  /* 0x0001b02c01007387 */ /* 0x000fe80000100a00 */
[----:B------:R1:W-:Y:S02]  /*22ed0*/  STL.64 [R1+0x1b8], R46 ;  /* 0x0001b82e01007387 */ /* 0x0003e40000100a00 */
[----:B-1----:R-:W-:Y:S02]  /*22ee0*/  HMMA.1688.F32.TF32 R44, R20, R48, R60 ;  /* 0x00000030142c723c */ /* 0x002fe4000008103c */
[----:B------:R-:W4:Y:S04]  /*22ef0*/  LDL.LU.64 R60, [R1+0x360] ;  /* 0x00036000013c7983 */ /* 0x000f280000300a00 */
[----:B------:R-:W4:-:S15]  /*22f00*/  LDL.LU.64 R62, [R1+0x368] ;  /* 0x00036800013e7983 */ /* 0x000f1e0000300a00 */
[----:B------:R-:W-:-:S03]  /*22f10*/  NOP ;  /* 0x0000000000007918 */ /* 0x000fc60000000000 */
[----:B------:R-:W-:Y:S02]  /*22f20*/  IMAD.MOV.U32 R133, RZ, RZ, R47 ;  /* 0x000000ffff857224 */ /* 0x000fe400078e002f */
[----:B------:R-:W-:Y:S02]  /*22f30*/  IMAD.MOV.U32 R132, RZ, RZ, R46 ;  /* 0x000000ffff847224 */ /* 0x000fe400078e002e */
[----:B------:R-:W-:Y:S02]  /*22f40*/  IMAD.MOV.U32 R51, RZ, RZ, R45 ;  /* 0x000000ffff337224 */ /* 0x000fe400078e002d */
[----:B------:R-:W-:Y:S01]  /*22f50*/  IMAD.MOV.U32 R50, RZ, RZ, R44 ;  /* 0x000000ffff327224 */ /* 0x000fe200078e002c */
[----:B------:R-:W-:Y:S04]  /*22f60*/  STL [R1+0x1d04], R133 ;  /* 0x001d048501007387 */ /* 0x000fe80000100800 */
[----:B------:R-:W-:Y:S04]  /*22f70*/  STL [R1+0x1d00], R132 ;  /* 0x001d008401007387 */ /* 0x000fe80000100800 */
[----:B------:R-:W-:Y:S04]  /*22f80*/  STL [R1+0x1cfc], R51 ;  /* 0x001cfc3301007387 */ /* 0x000fe80000100800 */
[----:B------:R1:W-:Y:S04]  /*22f90*/  STL [R1+0x1cf8], R50 ;  /* 0x001cf83201007387 */ /* 0x0003e80000100800 */
[----:B------:R-:W4:Y:S04]  /*22fa0*/  LDL.LU.64 R64, [R1+0x310] ;  /* 0x0003100001407983 */ /* 0x000f280000300a00 */
[----:B------:R-:W4:Y:S01]  /*22fb0*/  LDL.LU.64 R66, [R1+0x318] ;  /* 0x0003180001427983 */ /* 0x000f220000300a00 */
[-C--:B--2---:R-:W-:Y:S06]  /*22fc0*/  HMMA.1688.F32.TF32 R56, R24, R48.reuse, R56 ;  /* 0x000000301838723c */ /* 0x084fec0000081038 */
[----:B---3--:R-:W-:Y:S06]  /*22fd0*/  HMMA.1688.F32.TF32 R152, R12, R48, R52 ;  /* 0x000000300c98723c */ /* 0x008fec0000081034 */
[----:B-1----:R-:W-:-:S12]  /*22fe0*/  HMMA.1688.F32.TF32 R48, R236, R110, R172 ;  /* 0x0000006eec30723c */ /* 0x002fd800000810ac */
[----:B------:R-:W-:Y:S02]  /*22ff0*/  IMAD.MOV.U32 R139, RZ, RZ, R57 ;  /* 0x000000ffff8b7224 */ /* 0x000fe400078e0039 */
[----:B------:R-:W-:-:S03]  /*23000*/  IMAD.MOV.U32 R47, RZ, RZ, R56 ;  /* 0x000000ffff2f7224 */ /* 0x000fc600078e0038 */
[----:B------:R-:W-:Y:S01]  /*23010*/  STL [R1+0x1d0c], R139 ;  /* 0x001d0c8b01007387 */ /* 0x000fe20000100800 */
[----:B------:R-:W-:Y:S02]  /*23020*/  IMAD.MOV.U32 R134, RZ, RZ, R58 ;  /* 0x000000ffff867224 */ /* 0x000fe400078e003a */
[----:B------:R-:W-:Y:S01]  /*23030*/  IMAD.MOV.U32 R135, RZ, RZ, R59 ;  /* 0x000000ffff877224 */ /* 0x000fe200078e003b */
[----:B------:R1:W-:Y:S01]  /*23040*/  STL [R1+0x1d08], R47 ;  /* 0x001d082f01007387 */ /* 0x0003e20000100800 */
[-C--:B------:R-:W-:Y:S03]  /*23050*/  HMMA.1688.F32.TF32 R52, R244, R110.reuse, R176 ;  /* 0x0000006ef434723c */ /* 0x080fe600000810b0 */
[----:B------:R-:W2:Y:S04]  /*23060*/  LDL.LU.64 R56, [R1+0x190] ;  /* 0x0001900001387983 */ /* 0x000ea80000300a00 */
[----:B------:R-:W2:Y:S04]  /*23070*/  LDL.LU.64 R58, [R1+0x198] ;  /* 0x00019800013a7983 */ /* 0x000ea80000300a00 */
[----:B------:R-:W-:Y:S04]  /*23080*/  STL.64 [R1+0x1cc0], R154 ;  /* 0x001cc09a01007387 */ /* 0x000fe80000100a00 */
[----:B------:R-:W-:Y:S04]  /*23090*/  STL.64 [R1+0x1cb8], R152 ;  /* 0x001cb89801007387 */ /* 0x000fe80000100a00 */
[----:B------:R-:W-:Y:S04]  /*230a0*/  STL.64 [R1+0x500], R48 ;  /* 0x0005003001007387 */ /* 0x000fe80000100a00 */
[----:B------:R3:W-:Y:S04]  /*230b0*/  STL.64 [R1+0x508], R50 ;  /* 0x0005083201007387 */ /* 0x0007e80000100a00 */
[----:B------:R-:W-:Y:S04]  /*230c0*/  STL.64 [R1+0x4f0], R52 ;  /* 0x0004f03401007387 */ /* 0x000fe80000100a00 */
[----:B------:R-:W-:Y:S04]  /*230d0*/  STL.64 [R1+0x4f8], R54 ;  /* 0x0004f83601007387 */ /* 0x000fe80000100a00 */
[----:B------:R-:W3:Y:S01]  /*230e0*/  LDSM.16.M88.4 R52, [R2+UR14+0x9800] ;  /* 0x0098000e0234783b */ /* 0x000ee20008000200 */
[-C--:B-1----:R-:W-:Y:S06]  /*230f0*/  HMMA.1688.F32.TF32 R44, R240, R110.reuse, R180 ;  /* 0x0000006ef02c723c */ /* 0x082fec00000810b4 */
[----:B---3--:R-:W-:-:S15]  /*23100*/  HMMA.1688.F32.TF32 R48, R8, R110, R184 ;  /* 0x0000006e0830723c */ /* 0x008fde00000810b8 */
[----:B------:R-:W-:-:S02]  /*23110*/  NOP ;  /* 0x0000000000007918 */ /* 0x000fc40000000000 */
[----:B------:R-:W-:Y:S04]  /*23120*/  STL.64 [R1+0x4e0], R44 ;  /* 0x0004e02c01007387 */ /* 0x000fe80000100a00 */
[----:B------:R1:W-:Y:S02]  /*23130*/  STL.64 [R1+0x4e8], R46 ;  /* 0x0004e82e01007387 */ /* 0x0003e40000100a00 */
[----:B-1----:R-:W-:Y:S02]  /*23140*/  HMMA.1688.F32.TF32 R44, R28, R52, R68 ;  /* 0x000000341c2c723c */ /* 0x002fe40000081044 */
[----:B------:R-:W-:Y:S04]  /*23150*/  STL.64 [R1+0x4d0], R48 ;  /* 0x0004d03001007387 */ /* 0x000fe80000100a00 */
[----:B------:R1:W-:Y:S04]  /*23160*/  STL.64 [R1+0x4d8], R50 ;  /* 0x0004d83201007387 */ /* 0x0003e80000100a00 */
[----:B------:R-:W3:Y:S04]  /*23170*/  LDL.LU.64 R72, [R1+0xf0] ;  /* 0x0000f00001487983 */ /* 0x000ee80000300a00 */
[----:B------:R-:W3:Y:S04]  /*23180*/  LDL.LU.64 R74, [R1+0xf8] ;  /* 0x0000f800014a7983 */ /* 0x000ee80000300a00 */
[----:B------:R-:W3:Y:S04]  /*23190*/  LDL.LU.64 R68, [R1+0x70] ;  /* 0x0000700001447983 */ /* 0x000ee80000300a00 */
[----:B------:R-:W3:Y:S02]  /*231a0*/  LDL.LU.64 R70, [R1+0x78] ;  /* 0x0000780001467983 */ /* 0x000ee40000300a00 */
[----:B------:R-:W-:-:S02]  /*231b0*/  IMAD.MOV.U32 R155, RZ, RZ, R44 ;  /* 0x000000ffff9b7224 */ /* 0x000fc400078e002c */
[----:B------:R-:W-:Y:S02]  /*231c0*/  IMAD.MOV.U32 R154, RZ, RZ, R45 ;  /* 0x000000ffff9a7224 */ /* 0x000fe400078e002d */
[----:B------:R-:W-:Y:S02]  /*231d0*/  IMAD.MOV.U32 R153, RZ, RZ, R46 ;  /* 0x000000ffff997224 */ /* 0x000fe400078e002e */
[----:B------:R-:W-:Y:S02]  /*231e0*/  IMAD.MOV.U32 R152, RZ, RZ, R47 ;  /* 0x000000ffff987224 */ /* 0x000fe400078e002f */
[-C--:B----4-:R-:W-:Y:S01]  /*231f0*/  HMMA.1688.F32.TF32 R44, R20, R52.reuse, R60 ;  /* 0x00000034142c723c */ /* 0x090fe2000008103c */
[----:B------:R-:W4:Y:S04]  /*23200*/  LDL.LU.64 R60, [R1+0x2d0] ;  /* 0x0002d000013c7983 */ /* 0x000f280000300a00 */
[----:B------:R-:W4:Y:S01]  /*23210*/  LDL.LU.64 R62, [R1+0x2d8] ;  /* 0x0002d800013e7983 */ /* 0x000f220000300a00 */
[----:B------:R-:W-:-:S15]  /*23220*/  HMMA.1688.F32.TF32 R64, R24, R52, R64 ;  /* 0x000000341840723c */ /* 0x000fde0000081040 */
[----:B------:R-:W-:-:S09]  /*23230*/  NOP ;  /* 0x0000000000007918 */ /* 0x000fd20000000000 */
[----:B------:R-:W-:Y:S02]  /*23240*/  IMAD.MOV.U32 R133, RZ, RZ, R64 ;  /* 0x000000ffff857224 */ /* 0x000fe400078e0040 */
[----:B------:R-:W-:Y:S02]  /*23250*/  IMAD.MOV.U32 R132, RZ, RZ, R65 ;  /* 0x000000ffff847224 */ /* 0x000fe400078e0041 */
[----:B-1----:R-:W-:Y:S01]  /*23260*/  IMAD.MOV.U32 R51, RZ, RZ, R66 ;  /* 0x000000ffff337224 */ /* 0x002fe200078e0042 */
[----:B------:R-:W4:Y:S01]  /*23270*/  LDL.LU.64 R64, [R1+0x230] ;  /* 0x0002300001407983 */ /* 0x000f220000300a00 */
[----:B------:R-:W-:-:S03]  /*23280*/  IMAD.MOV.U32 R50, RZ, RZ, R67 ;  /* 0x000000ffff327224 */ /* 0x000fc600078e0043 */
[----:B------:R-:W4:Y:S01]  /*23290*/  LDL.LU.64 R66, [R1+0x238] ;  /* 0x0002380001427983 */ /* 0x000f220000300a00 */
[----:B--2---:R-:W-:Y:S01]  /*232a0*/  HMMA.1688.F32.TF32 R56, R12, R52, R56 ;  /* 0x000000340c38723c */ /* 0x004fe20000081038 */
[----:B------:R-:W-:Y:S02]  /*232b0*/  IMAD.MOV.U32 R136, RZ, RZ, R44 ;  /* 0x000000ffff887224 */ /* 0x000fe400078e002c */
[----:B------:R-:W-:-:S03]  /*232c0*/  IMAD.MOV.U32 R137, RZ, RZ, R45 ;  /* 0x000000ffff897224 */ /* 0x000fc600078e002d */
[----:B------:R-:W-:-:S15]  /*232d0*/  HMMA.1688.F32.TF32 R76, R236, R114, R188 ;  /* 0x00000072ec4c723c */ /* 0x000fde00000810bc */
[----:B------:R-:W-:-:S03]  /*232e0*/  NOP ;  /* 0x0000000000007918 */ /* 0x000fc60000000000 */
[----:B------:R-:W-:Y:S02]  /*232f0*/  IMAD.MOV.U32 R49, RZ, RZ, R56 ;  /* 0x000000ffff317224 */ /* 0x000fe400078e0038 */
[----:B------:R-:W-:Y:S02]  /*23300*/  IMAD.MOV.U32 R48, RZ, RZ, R57 ;  /* 0x000000ffff307224 */ /* 0x000fe400078e0039 */
[----:B------:R-:W-:Y:S02]  /*23310*/  IMAD.MOV.U32 R45, RZ, RZ, R58 ;  /* 0x000000ffff2d7224 */ /* 0x000fe400078e003a */
[----:B------:R-:W-:Y:S02]  /*23320*/  IMAD.MOV.U32 R44, RZ, RZ, R59 ;  /* 0x000000ffff2c7224 */ /* 0x000fe400078e003b */
[----:B------:R-:W-:Y:S01]  /*23330*/  HMMA.1688.F32.TF32 R56, R244, R114, R192 ;  /* 0x00000072f438723c */ /* 0x000fe200000810c0 */
[----:B------:R-:W-:Y:S04]  /*23340*/  STL.64 [R1+0x4c0], R76 ;  /* 0x0004c04c01007387 */ /* 0x000fe80000100a00 */
[----:B------:R1:W-:-:S15]  /*23350*/  STL.64 [R1+0x4c8], R78 ;  /* 0x0004c84e01007387 */ /* 0x0003de0000100a00 */
[----:B------:R-:W-:-:S03]  /*23360*/  NOP ;  /* 0x0000000000007918 */ /* 0x000fc60000000000 */
[----:B------:R-:W-:Y:S04]  /*23370*/  STL.64 [R1+0x4b0], R56 ;  /* 0x0004b03801007387 */ /* 0x000fe80000100a00 */
[----:B------:R-:W-:Y:S04]  /*23380*/  STL.64 [R1+0x4b8], R58 ;  /* 0x0004b83a01007387 */ /* 0x000fe80000100a00 */
[----:B------:R-:W3:Y:S01]  /*23390*/  LDSM.16.M88.4 R56, [R2+UR14+0xa000] ;  /* 0x00a0000e0238783b */ /* 0x000ee20008000200 */
[-C--:B------:R-:W-:Y:S06]  /*233a0*/  HMMA.1688.F32.TF32 R80, R240, R114.reuse, R196 ;  /* 0x00000072f050723c */ /* 0x080fec00000810c4 */
[----:B-1----:R-:W-:Y:S06]  /*233b0*/  HMMA.1688.F32.TF32 R76, R8, R114, R200 ;  /* 0x00000072084c723c */ /* 0x002fec00000810c8 */
[-C--:B---3--:R-:W-:Y:S11]  /*233c0*/  HMMA.1688.F32.TF32 R68, R20, R56.reuse, R68 ;  /* 0x000000381444723c */ /* 0x088ff60000081044 */
[----:B------:R1:W-:Y:S04]  /*233d0*/  STL.64 [R1+0x4a0], R80 ;  /* 0x0004a05001007387 */ /* 0x0003e80000100a00 */
[----:B------:R2:W-:Y:S04]  /*233e0*/  STL.64 [R1+0x4a8], R82 ;  /* 0x0004a85201007387 */ /* 0x0005e80000100a00 */
[----:B------:R-:W-:Y:S04]  /*233f0*/  STL.64 [R1+0x490], R76 ;  /* 0x0004904c01007387 */ /* 0x000fe80000100a00 */
[----:B------:R-:W-:Y:S04]  /*23400*/  STL.64 [R1+0x498], R78 ;  /* 0x0004984e01007387 */ /* 0x000fe80000100a00 */
[----:B------:R-:W3:Y:S04]  /*23410*/  LDL.LU.64 R88, [R1+0x3b0] ;  /* 0x0003b00001587983 */ /* 0x000ee80000300a00 */
[----:B------:R-:W3:Y:S04]  /*23420*/  LDL.LU.64 R90, [R1+0x3b8] ;  /* 0x0003b800015a7983 */ /* 0x000ee80000300a00 */
[----:B------:R-:W-:Y:S04]  /*23430*/  STL.64 [R1+0xf0], R68 ;  /* 0x0000f04401007387 */ /* 0x000fe80000100a00 */
[----:B------:R2:W-:Y:S04]  /*23440*/  STL.64 [R1+0xf8], R70 ;  /* 0x0000f84601007387 */ /* 0x0005e80000100a00 */
[----:B-1----:R-:W3:Y:S04]  /*23450*/  LDL.LU.64 R80, [R1+0x290] ;  /* 0x0002900001507983 */ /* 0x002ee80000300a00 */
[----:B--2---:R-:W2:Y:S01]  /*23460*/  LDL.LU.64 R82, [R1+0x298] ;  /* 0x0002980001527983 */ /* 0x004ea20000300a00 */
[----:B------:R-:W-:Y:S06]  /*23470*/  HMMA.1688.F32.TF32 R72, R28, R56, R72 ;  /* 0x000000381c48723c */ /* 0x000fec0000081048 */
[----:B------:R-:W-:Y:S01]  /*23480*/  HMMA.1688.F32.TF32 R68, R236, R118, R204 ;  /* 0x00000076ec44723c */ /* 0x000fe200000810cc */
[----:B------:R-:W-:-:S05]  /*23490*/  IMAD.MOV.U32 R138, RZ, RZ, R46 ;  /* 0x000000ffff8a7224 */ /* 0x000fca00078e002e */
[----:B----4-:R-:W-:-:S15]  /*234a0*/  HMMA.1688.F32.TF32 R60, R24, R56, R60 ;  /* 0x00000038183c723c */ /* 0x010fde000008103c */
[----:B------:R-:W-:-:S08]  /*234b0*/  NOP ;  /* 0x0000000000007918 */ /* 0x000fd00000000000 */
[----:B------:R1:W-:Y:S01]  /*234c0*/  STL.64 [R1+0x70], R60 ;  /* 0x0000703c01007387 */ /* 0x0003e20000100a00 */
[----:B------:R-:W-:-:S03]  /*234d0*/  IMAD.MOV.U32 R248, RZ, RZ, R62 ;  /* 0x000000fffff87224 */ /* 0x000fc600078e003e */
[----:B------:R-:W4:Y:S01]  /*234e0*/  LDL.LU.64 R76, [R1+0x2f0] ;  /* 0x0002f000014c7983 */ /* 0x000f220000300a00 */
[----:B------:R-:W-:-:S03]  /*234f0*/  IMAD.MOV.U32 R252, RZ, RZ, R63 ;  /* 0x000000fffffc7224 */ /* 0x000fc600078e003f */
[----:B------:R-:W4:Y:S04]  /*23500*/  LDL.LU.64 R78, [R1+0x2f8] ;  /* 0x0002f800014e7983 */ /* 0x000f280000300a00 */
[----:B-1----:R-:W4:Y:S04]  /*23510*/  LDL.LU.64 R60, [R1+0x240] ;  /* 0x00024000013c7983 */ /* 0x002f280000300a00 */
[----:B------:R-:W4:Y:S04]  /*23520*/  LDL.LU.64 R62, [R1+0x248] ;  /* 0x00024800013e7983 */ /* 0x000f280000300a00 */
[----:B------:R-:W-:Y:S01]  /*23530*/  STL.64 [R1+0x1c48], R58 ;  /* 0x001c483a01007387 */ /* 0x000fe20000100a00 */
[----:B------:R-:W-:Y:S01]  /*23540*/  HMMA.1688.F32.TF32 R64, R12, R56, R64 ;  /* 0x000000380c40723c */ /* 0x000fe20000081040 */
[----:B------:R-:W-:-:S15]  /*23550*/  IMAD.MOV.U32 R46, RZ, RZ, R47 ;  /* 0x000000ffff2e7224 */ /* 0x000fde00078e002f */
[----:B------:R-:W-:-:S08]  /*23560*/  NOP ;  /* 0x0000000000007918 */ /* 0x000fd00000000000 */
[----:B------:R-:W-:Y:S02]  /*23570*/  IMAD.MOV.U32 R57, RZ, RZ, R65 ;  /* 0x000000ffff397224 */ /* 0x000fe400078e0041 */
[----:B------:R-:W-:Y:S02]  /*23580*/  IMAD.MOV.U32 R56, RZ, RZ, R66 ;  /* 0x000000ffff387224 */ /* 0x000fe400078e0042 */
[----:B------:R-:W-:Y:S02]  /*23590*/  IMAD.MOV.U32 R3, RZ, RZ, R64 ;  /* 0x000000ffff037224 */ /* 0x000fe400078e0040 */
[----:B------:R-:W-:Y:S02]  /*235a0*/  IMAD.MOV.U32 R0, RZ, RZ, R67 ;  /* 0x000000ffff007224 */ /* 0x000fe400078e0043 */
[-C--:B------:R-:W-:Y:S01]  /*235b0*/  HMMA.1688.F32.TF32 R64, R244, R118.reuse, R208 ;  /* 0x00000076f440723c */ /* 0x080fe200000810d0 */
[----:B------:R1:W-:Y:S05]  /*235c0*/  STL.64 [R1+0x1c40], R56 ;  /* 0x001c403801007387 */ /* 0x0003ea0000100a00 */
[----:B-1----:R-:W-:Y:S01]  /*235d0*/  HMMA.1688.F32.TF32 R56, R240, R118, R212 ;  /* 0x00000076f038723c */ /* 0x002fe200000810d4 */
[----:B------:R1:W-:Y:S01]  /*235e0*/  STL.64 [R1+0x480], R68 ;  /* 0x0004804401007387 */ /* 0x0003e20000100a00 */
[----:B------:R-:W-:-:S02]  /*235f0*/  IMAD.MOV.U32 R139, RZ, RZ, R72 ;  /* 0x000000ffff8b7224 */ /* 0x000fc400078e0048 */
[----:B------:R-:W-:Y:S01]  /*23600*/  IMAD.MOV.U32 R47, RZ, RZ, R73 ;  /* 0x000000ffff2f7224 */ /* 0x000fe200078e0049 */
[----:B------:R1:W-:Y:S01]  /*23610*/  STL.64 [R1+0x488], R70 ;  /* 0x0004884601007387 */ /* 0x0003e20000100a00 */
[----:B------:R-:W-:-:S03]  /*23620*/  IMAD.MOV.U32 R53, RZ, RZ, R74 ;  /* 0x000000ffff357224 */ /* 0x000fc600078e004a */
[----:B------:R-:W4:Y:S01]  /*23630*/  LDL.LU.64 R72, [R1+0x590] ;  /* 0x0005900001487983 */ /* 0x000f220000300a00 */
[----:B------:R-:W-:-:S07]  /*23640*/  IMAD.MOV.U32 R52, RZ, RZ, R75 ;  /* 0x000000ffff347224 */ /* 0x000fce00078e004b */
[----:B------:R-:W-:Y:S04]  /*23650*/  STL.64 [R1+0x460], R64 ;  /* 0x0004604001007387 */ /* 0x000fe80000100a00 */
[----:B------:R-:W-:Y:S04]  /*23660*/  STL.64 [R1+0x468], R66 ;  /* 0x0004684201007387 */ /* 0x000fe80000100a00 */
[----:B------:R-:W4:Y:S04]  /*23670*/  LDL.LU.64 R74, [R1+0x598] ;  /* 0x00059800014a7983 */ /* 0x000f280000300a00 */
[----:B------:R-:W-:Y:S04]  /*23680*/  STL.64 [R1+0x450], R56 ;  /* 0x0004503801007387 */ /* 0x000fe80000100a00 */
[----:B------:R1:W-:Y:S04]  /*23690*/  STL.64 [R1+0x458], R58 ;  /* 0x0004583a01007387 */ /* 0x0003e80000100a00 */
[----:B-1----:R-:W4:Y:S04]  /*236a0*/  LDL.LU.64 R68, [R1+0x2b0] ;  /* 0x0002b00001447983 */ /* 0x002f280000300a00 */
[----:B------:R-:W4:Y:S01]  /*236b0*/  LDL.LU.64 R70, [R1+0x2b8] ;  /* 0x0002b80001467983 */ /* 0x000f220000300a00 */
[----:B------:R-:W-:-:S15]  /*236c0*/  HMMA.1688.F32.TF32 R56, R8, R118, R216 ;  /* 0x000000760838723c */ /* 0x000fde00000810d8 */
[----:B------:R-:W-:-:S08]  /*236d0*/  NOP ;  /* 0x0000000000007918 */ /* 0x000fd00000000000 */
[----:B------:R1:W-:Y:S04]  /*236e0*/  STL.64 [R1+0x430], R56 ;  /* 0x0004303801007387 */ /* 0x0003e80000100a00 */
[----:B------:R1:W-:Y:S04]  /*236f0*/  STL.64 [R1+0x438], R58 ;  /* 0x0004383a01007387 */ /* 0x0003e80000100a00 */
[----:B------:R-:W4:Y:S04]  /*23700*/  LDL.LU.64 R64, [R1+0x300] ;  /* 0x0003000001407983 */ /* 0x000f280000300a00 */
[----:B------:R-:W4:Y:S01]  /*23710*/  LDL.LU.64 R66, [R1+0x308] ;  /* 0x0003080001427983 */ /* 0x000f220000300a00 */
[----:B------:R-:W-:Y:S03]  /*23720*/  HMMA.1688.F32.TF32 R232, R8, R122, R232 ;  /* 0x0000007a08e8723c */ /* 0x000fe600000810e8 */
[----:B-1----:R-:W4:Y:S04]  /*23730*/  LDL.LU.64 R56, [R1+0x250] ;  /* 0x0002500001387983 */ /* 0x002f280000300a00 */
[----:B------:R-:W4:Y:S01]  /*23740*/  LDL.LU.64 R58, [R1+0x258] ;  /* 0x00025800013a7983 */ /* 0x000f220000300a00 */
[-C--:B---3--:R-:W-:Y:S06]  /*23750*/  HMMA.1688.F32.TF32 R100, R28, R84.reuse, R88 ;  /* 0x000000541c64723c */ /* 0x088fec0000081058 */
[----:B--2---:R-:W-:Y:S06]  /*23760*/  HMMA.1688.F32.TF32 R104, R20, R84, R80 ;  /* 0x000000541468723c */ /* 0x004fec0000081050 */
[----:B------:R-:W-:Y:S11]  /*23770*/  HMMA.1688.F32.TF32 R80, R236, R122, R220 ;  /* 0x0000007aec50723c */ /* 0x000ff600000810dc */
[----:B------:R-:W-:Y:S04]  /*23780*/  STL.64 [R1+0x1c38], R102 ;  /* 0x001c386601007387 */ /* 0x000fe80000100a00 */
[----:B------:R-:W-:Y:S04]  /*23790*/  STL.64 [R1+0x1c30], R100 ;  /* 0x001c306401007387 */ /* 0x000fe80000100a00 */
[----:B------:R-:W-:Y:S04]  /*237a0*/  STL.64 [R1+0x1c58], R106 ;  /* 0x001c586a01007387 */ /* 0x000fe80000100a00 */
[----:B------:R-:W-:Y:S01]  /*237b0*/  STL.64 [R1+0x1c50], R104 ;  /* 0x001c506801007387 */ /* 0x000fe20000100a00 */
[-C--:B----4-:R-:W-:Y:S06]  /*237c0*/  HMMA.1688.F32.TF32 R96, R24, R84.reuse, R76 ;  /* 0x000000541860723c */ /* 0x090fec000008104c */
[----:B------:R-:W-:Y:S06]  /*237d0*/  HMMA.1688.F32.TF32 R88, R12, R84, R60 ;  /* 0x000000540c58723c */ /* 0x000fec000008103c */
[-C--:B------:R-:W-:Y:S06]  /*237e0*/  HMMA.1688.F32.TF32 R76, R244, R122.reuse, R224 ;  /* 0x0000007af44c723c */ /* 0x080fec00000810e0 */
[----:B------:R-:W-:Y:S05]  /*237f0*/  HMMA.1688.F32.TF32 R60, R240, R122, R228 ;  /* 0x0000007af03c723c */ /* 0x000fea00000810e4 */
        /* <DEDUP_REMOVED lines=9> */
[----:B------:R-:W-:Y:S04]  /*23890*/  STL [R1+0x1c14], R232 ;  /* 0x001c14e801007387 */ /* 0x000fe80000100800 */
[----:B------:R-:W-:Y:S04]  /*238a0*/  STL.64 [R1+0x3d0], R60 ;  /* 0x0003d03c01007387 */ /* 0x000fe80000100a00 */
[----:B------:R-:W-:Y:S04]  /*238b0*/  STL.64 [R1+0x3d8], R62 ;  /* 0x0003d83e01007387 */ /* 0x000fe80000100a00 */
[----:B------:R-:W1:Y:S04]  /*238c0*/  LDSM.16.M88.4 R60, [R2+UR14+0xb000] ;  /* 0x00b0000e023c783b */ /* 0x000e680008000200 */
[----:B------:R-:W-:Y:S04]  /*238d0*/  STL [R1+0x1c10], R233 ;  /* 0x001c10e901007387 */ /* 0x000fe80000100800 */
[----:B------:R-:W-:Y:S04]  /*238e0*/  STL [R1+0x1c0c], R234 ;  /* 0x001c0cea01007387 */ /* 0x000fe80000100800 */
[----:B------:R2:W-:Y:S01]  /*238f0*/  STL [R1+0x1c08], R235 ;  /* 0x001c08eb01007387 */ /* 0x0005e20000100800 */
[-C--:B-1----:R-:W-:Y:S06]  /*23900*/  HMMA.1688.F32.TF32 R148, R28, R60.reuse, R72 ;  /* 0x0000003c1c94723c */ /* 0x082fec0000081048 */
[----:B------:R-:W-:Y:S01]  /*23910*/  HMMA.1688.F32.TF32 R140, R20, R60, R68 ;  /* 0x0000003c148c723c */ /* 0x000fe20000081044 */
[----:B------:R-:W-:-:S15]  /*23920*/  IMAD.MOV.U32 R181, RZ, RZ, R251 ;  /* 0x000000ffffb57224 */ /* 0x000fde00078e00fb */
[----:B------:R-:W-:-:S01]  /*23930*/  NOP ;  /* 0x0000000000007918 */ /* 0x000fc20000000000 */
[----:B------:R-:W-:Y:S04]  /*23940*/  STL.64 [R1+0x1c90], R150 ;  /* 0x001c909601007387 */ /* 0x000fe80000100a00 */
[----:B------:R-:W-:Y:S01]  /*23950*/  STL.64 [R1+0x1c88], R148 ;  /* 0x001c889401007387 */ /* 0x000fe20000100a00 */
[----:B------:R-:W-:Y:S03]  /*23960*/  HMMA.1688.F32.TF32 R144, R24, R60, R64 ;  /* 0x0000003c1890723c */ /* 0x000fe60000081040 */
[----:B------:R-:W-:Y:S04]  /*23970*/  STL.64 [R1+0x1ca0], R142 ;  /* 0x001ca08e01007387 */ /* 0x000fe80000100a00 */
[----:B------:R-:W-:Y:S01]  /*23980*/  STL.64 [R1+0x1c98], R140 ;  /* 0x001c988c01007387 */ /* 0x000fe20000100a00 */
[----:B------:R-:W-:-:S02]  /*23990*/  IMAD.MOV.U32 R182, RZ, RZ, R250 ;  /* 0x000000ffffb67224 */ /* 0x000fc400078e00fa */
[----:B------:R-:W-:-:S13]  /*239a0*/  IMAD.MOV.U32 R183, RZ, RZ, R6 ;  /* 0x000000ffffb77224 */ /* 0x000fda00078e0006 */
[----:B------:R-:W-:Y:S04]  /*239b0*/  STL.64 [R1+0x1cb0], R146 ;  /* 0x001cb09201007387 */ /* 0x000fe80000100a00 */
[----:B------:R-:W-:Y:S04]  /*239c0*/  STL.64 [R1+0x1ca8], R144 ;  /* 0x001ca89001007387 */ /* 0x000fe80000100a00 */
[----:B------:R-:W3:Y:S04]  /*239d0*/  LDL.LU R180, [R1+0xc0] ;  /* 0x0000c00001b47983 */ /* 0x000ee80000300800 */
[----:B------:R-:W4:Y:S04]  /*239e0*/  LDL.LU R251, [R1+0x1d70] ;  /* 0x001d700001fb7983 */ /* 0x000f280000300800 */
[----:B------:R-:W2:Y:S04]  /*239f0*/  LDL.LU R250, [R1+0x1d6c] ;  /* 0x001d6c0001fa7983 */ /* 0x000ea80000300800 */
[----:B------:R-:W3:Y:S01]  /*23a00*/  LDL.LU R6, [R1+0x1d68] ;  /* 0x001d680001067983 */ /* 0x000ee20000300800 */
[----:B------:R-:W-:-:S03]  /*23a10*/  IMAD.MOV.U32 R186, RZ, RZ, R18 ;  /* 0x000000ffffba7224 */ /* 0x000fc600078e0012 */
[----:B------:R-:W4:Y:S01]  /*23a20*/  LDL.LU R184, [R1+0x160] ;  /* 0x0001600001b87983 */ /* 0x000f220000300800 */
[----:B------:R-:W-:-:S03]  /*23a30*/  IMAD.MOV.U32 R187, RZ, RZ, R19 ;  /* 0x000000ffffbb7224 */ /* 0x000fc600078e0013 */
[----:B------:R-:W4:Y:S04]  /*23a40*/  LDL.LU R185, [R1+0x164] ;  /* 0x0001640001b97983 */ /* 0x000f280000300800 */
[----:B------:R-:W4:Y:S04]  /*23a50*/  LDL.LU R18, [R1+0x1d64] ;  /* 0x001d640001127983 */ /* 0x000f280000300800 */
[----:B------:R-:W4:Y:S04]  /*23a60*/  LDL.LU R19, [R1+0x1d60] ;  /* 0x001d600001137983 */ /* 0x000f280000300800 */
[----:B------:R-:W4:Y:S01]  /*23a70*/  LDL.LU R188, [R1+0x200] ;  /* 0x0002000001bc7983 */ /* 0x000f220000300800 */
[----:B---3--:R-:W-:-:S03]  /*23a80*/  IMAD.MOV.U32 R189, RZ, RZ, R6 ;  /* 0x000000ffffbd7224 */ /* 0x008fc600078e0006 */
[----:B------:R-:W3:Y:S01]  /*23a90*/  LDL.LU R6, [R1+0x1d5c] ;  /* 0x001d5c0001067983 */ /* 0x000ee20000300800 */
[----:B--2---:R-:W-:Y:S02]  /*23aa0*/  IMAD.MOV.U32 R190, RZ, RZ, R250 ;  /* 0x000000ffffbe7224 */ /* 0x004fe400078e00fa */
[----:B----4-:R-:W-:Y:S01]  /*23ab0*/  IMAD.MOV.U32 R191, RZ, RZ, R251 ;  /* 0x000000ffffbf7224 */ /* 0x010fe200078e00fb */
[----:B------:R-:W2:Y:S04]  /*23ac0*/  LDL.LU R250, [R1+0x1d58] ;  /* 0x001d580001fa7983 */ /* 0x000ea80000300800 */
[----:B------:R-:W4:Y:S04]  /*23ad0*/  LDL.LU R251, [R1+0x1d54] ;  /* 0x001d540001fb7983 */ /* 0x000f280000300800 */
[----:B------:R-:W2:Y:S04]  /*23ae0*/  LDL.LU R76, [R1+0x50] ;  /* 0x00005000014c7983 */ /* 0x000ea80000300800 */
[----:B------:R-:W2:Y:S04]  /*23af0*/  LDL.LU R77, [R1+0x54] ;  /* 0x00005400014d7983 */ /* 0x000ea80000300800 */
[----:B------:R-:W2:Y:S01]  /*23b00*/  LDL.LU R78, [R1+0x58] ;  /* 0x00005800014e7983 */ /* 0x000ea20000300800 */
[----:B---3--:R-:W-:-:S03]  /*23b10*/  IMAD.MOV.U32 R79, RZ, RZ, R6 ;  /* 0x000000ffff4f7224 */ /* 0x008fc600078e0006 */
[----:B------:R-:W3:Y:S04]  /*23b20*/  LDL.LU R6, [R1+0x1d50] ;  /* 0x001d500001067983 */ /* 0x000ee80000300800 */
[----:B------:R-:W3:Y:S04]  /*23b30*/  LDL.LU R80, [R1+0x220] ;  /* 0x0002200001507983 */ /* 0x000ee80000300800 */
[----:B------:R-:W3:Y:S04]  /*23b40*/  LDL.LU R81, [R1+0x224] ;  /* 0x0002240001517983 */ /* 0x000ee80000300800 */
[----:B------:R-:W3:Y:S04]  /*23b50*/  LDL.LU R82, [R1+0x228] ;  /* 0x0002280001527983 */ /* 0x000ee80000300800 */
[----:B------:R-:W3:Y:S04]  /*23b60*/  LDL.LU R83, [R1+0x22c] ;  /* 0x00022c0001537983 */ /* 0x000ee80000300800 */
[----:B------:R-:W3:Y:S04]  /*23b70*/  LDL.LU R72, [R1+0x180] ;  /* 0x0001800001487983 */ /* 0x000ee80000300800 */
[----:B------:R-:W3:Y:S01]  /*23b80*/  LDL.LU R73, [R1+0x184] ;  /* 0x0001840001497983 */ /* 0x000ee20000300800 */
[----:B----4-:R-:W-:-:S03]  /*23b90*/  IMAD.MOV.U32 R170, RZ, RZ, R251 ;  /* 0x000000ffffaa7224 */ /* 0x010fc600078e00fb */
[----:B------:R-:W4:Y:S01]  /*23ba0*/  LDL.LU R74, [R1+0x188] ;  /* 0x00018800014a7983 */ /* 0x000f220000300800 */
[----:B--2---:R-:W-:-:S03]  /*23bb0*/  IMAD.MOV.U32 R171, RZ, RZ, R250 ;  /* 0x000000ffffab7224 */ /* 0x004fc600078e00fa */
[----:B------:R-:W4:Y:S04]  /*23bc0*/  LDL.LU R75, [R1+0x18c] ;  /* 0x00018c00014b7983 */ /* 0x000f280000300800 */
[----:B------:R-:W2:Y:S04]  /*23bd0*/  LDL.LU R168, [R1+0xd0] ;  /* 0x0000d00001a87983 */ /* 0x000ea80000300800 */
[----:B------:R-:W2:Y:S04]  /*23be0*/  LDL.LU R169, [R1+0xd4] ;  /* 0x0000d40001a97983 */ /* 0x000ea80000300800 */
[----:B------:R-:W4:Y:S04]  /*23bf0*/  LDL.LU R251, [R1+0x1d4c] ;  /* 0x001d4c0001fb7983 */ /* 0x000f280000300800 */
[----:B------:R-:W2:Y:S04]  /*23c00*/  LDL.LU R250, [R1+0x1d48] ;  /* 0x001d480001fa7983 */ /* 0x000ea80000300800 */
        /* <DEDUP_REMOVED lines=14> */
[----:B----4-:R-:W-:-:S02]  /*23cf0*/  IMAD.MOV.U32 R194, RZ, RZ, R251 ;  /* 0x000000ffffc27224 */ /* 0x010fc400078e00fb */
[----:B--2---:R-:W-:Y:S02]  /*23d00*/  IMAD.MOV.U32 R193, RZ, RZ, R250 ;  /* 0x000000ffffc17224 */ /* 0x004fe400078e00fa */
[----:B------:R-:W2:Y:S04]  /*23d10*/  LDL.LU R250, [R1+0x1d40] ;  /* 0x001d400001fa7983 */ /* 0x000ea80000300800 */
[----:B------:R-:W2:Y:S01]  /*23d20*/  LDL.LU R251, [R1+0x1d3c] ;  /* 0x001d3c0001fb7983 */ /* 0x000ea20000300800 */
[----:B------:R-:W-:Y:S03]  /*23d30*/  HMMA.1688.F32.TF32 R64, R12, R60, R56 ;  /* 0x0000003c0c40723c */ /* 0x000fe60000081038 */
[----:B------:R-:W4:Y:S01]  /*23d40*/  LDL.LU R195, [R1+0x21c] ;  /* 0x00021c0001c37983 */ /* 0x000f220000300800 */
[----:B------:R-:W-:-:S03]  /*23d50*/  IMAD.MOV.U32 R176, RZ, RZ, R7 ;  /* 0x000000ffffb07224 */ /* 0x000fc600078e0007 */
[----:B------:R-:W4:Y:S04]  /*23d60*/  LDL.LU.64 R104, [R1+0x5d0] ;  /* 0x0005d00001687983 */ /* 0x000f280000300a00 */
[----:B------:R-:W4:Y:S04]  /*23d70*/  LDL.LU.64 R106, [R1+0x5d8] ;  /* 0x0005d800016a7983 */ /* 0x000f280000300a00 */
[----:B------:R-:W4:Y:S04]  /*23d80*/  LDL.LU.64 R100, [R1+0x2c0] ;  /* 0x0002c00001647983 */ /* 0x000f280000300a00 */
[----:B------:R-:W4:Y:S04]  /*23d90*/  LDL.LU.64 R102, [R1+0x2c8] ;  /* 0x0002c80001667983 */ /* 0x000f280000300a00 */
[----:B------:R-:W4:Y:S01]  /*23da0*/  LDL.LU R7, [R1+0x1d38] ;  /* 0x001d380001077983 */ /* 0x000f220000300800 */
[----:B--2---:R-:W-:-:S15]  /*23db0*/  HMMA.1688.F32.TF32 R56, R236, R250, R80 ;  /* 0x000000faec38723c */ /* 0x004fde0000081050 */
[----:B------:R-:W-:-:S09]  /*23dc0*/  NOP ;  /* 0x0000000000007918 */ /* 0x000fd20000000000 */
[----:B------:R-:W-:Y:S01]  /*23dd0*/  IMAD.MOV.U32 R235, RZ, RZ, R58 ;  /* 0x000000ffffeb7224 */ /* 0x000fe200078e003a */
[----:B------:R1:W-:Y:S04]  /*23de0*/  STL [R1+0x25c], R59 ;  /* 0x00025c3b01007387 */ /* 0x0003e80000100800 */
[----:B------:R-:W-:Y:S04]  /*23df0*/  STL [R1+0x1c18], R235 ;  /* 0x001c18eb01007387 */ /* 0x000fe80000100800 */
[----:B------:R-:W2:Y:S04]  /*23e00*/  LDL.LU.64 R96, [R1+0x570] ;  /* 0x0005700001607983 */ /* 0x000ea80000300a00 */
[----:B------:R-:W2:Y:S01]  /*23e10*/  LDL.LU.64 R98, [R1+0x578] ;  /* 0x0005780001627983 */ /* 0x000ea20000300a00 */
[----:B------:R-:W-:-:S02]  /*23e20*/  IMAD.MOV.U32 R233, RZ, RZ, R56 ;  /* 0x000000ffffe97224 */ /* 0x000fc400078e0038 */
[----:B------:R-:W-:Y:S02]  /*23e30*/  IMAD.MOV.U32 R234, RZ, RZ, R57 ;  /* 0x000000ffffea7224 */ /* 0x000fe400078e0039 */
[----:B-1----:R-:W-:-:S15]  /*23e40*/  HMMA.1688.F32.TF32 R56, R244, R250, R72 ;  /* 0x000000faf438723c */ /* 0x002fde0000081048 */
[----:B------:R-:W-:-:S08]  /*23e50*/  NOP ;  /* 0x0000000000007918 */ /* 0x000fd00000000000 */
[----:B------:R1:W-:Y:S04]  /*23e60*/  STL.64 [R1+0x410], R56 ;  /* 0x0004103801007387 */ /* 0x0003e80000100a00 */
        /* <DEDUP_REMOVED lines=9> */
[----:B-1----:R-:W2:Y:S04]  /*23f00*/  LDL.LU.64 R56, [R1+0x270] ;  /* 0x0002700001387983 */ /* 0x002ea80000300a00 */
[----:B---3--:R-:W3:Y:S01]  /*23f10*/  LDL.LU.64 R58, [R1+0x278] ;  /* 0x00027800013a7983 */ /* 0x008ee20000300a00 */
[-C--:B------:R-:W-:Y:S06]  /*23f20*/  HMMA.1688.F32.TF32 R140, R240, R250.reuse, R156 ;  /* 0x000000faf08c723c */ /* 0x080fec000008109c */
[----:B------:R-:W-:Y:S01]  /*23f30*/  HMMA.1688.F32.TF32 R68, R8, R250, R68 ;  /* 0x000000fa0844723c */ /* 0x000fe20000081044 */
[----:B------:R-:W-:-:S15]  /*23f40*/  IMAD.MOV.U32 R177, RZ, RZ, R249 ;  /* 0x000000ffffb17224 */ /* 0x000fde00078e00f9 */
[----:B------:R-:W-:-:S01]  /*23f50*/  NOP ;  /* 0x0000000000007918 */ /* 0x000fc20000000000 */
[----:B------:R-:W-:Y:S04]  /*23f60*/  STL [R1+0x404], R141 ;  /* 0x0004048d01007387 */ /* 0x000fe80000100800 */
[----:B------:R-:W-:Y:S03]  /*23f70*/  STL [R1+0x408], R142 ;  /* 0x0004088e01007387 */ /* 0x000fe60000100800 */
[----:B------:R-:W-:Y:S01]  /*23f80*/  IMAD.MOV.U32 R251, RZ, RZ, R69 ;  /* 0x000000fffffb7224 */ /* 0x000fe200078e0045 */
[----:B------:R-:W-:Y:S01]  /*23f90*/  STL [R1+0x3c0], R68 ;  /* 0x0003c04401007387 */ /* 0x000fe20000100800 */
[----:B------:R-:W-:Y:S02]  /*23fa0*/  IMAD.MOV.U32 R250, RZ, RZ, R70 ;  /* 0x000000fffffa7224 */ /* 0x000fe400078e0046 */
[----:B------:R-:W-:-:S02]  /*23fb0*/  IMAD.MOV.U32 R249, RZ, RZ, R71 ;  /* 0x000000fffff97224 */ /* 0x000fc400078e0047 */
[----:B------:R-:W4:Y:S01]  /*23fc0*/  LDSM.16.M88.4 R68, [R2+UR14+0xb800] ;  /* 0x00b8000e0244783b */ /* 0x000f220008000200 */
[----:B------:R-:W-:Y:S02]  /*23fd0*/  IMAD.MOV.U32 R178, RZ, RZ, R5 ;  /* 0x000000ffffb27224 */ /* 0x000fe400078e0005 */
[----:B------:R-:W-:Y:S01]  /*23fe0*/  IMAD.MOV.U32 R179, RZ, RZ, R4 ;  /* 0x000000ffffb37224 */ /* 0x000fe200078e0004 */
[-C--:B----4-:R-:W-:Y:S06]  /*23ff0*/  HMMA.1688.F32.TF32 R164, R28, R68.reuse, R104 ;  /* 0x000000441ca4723c */ /* 0x090fec0000081068 */
[----:B------:R-:W-:Y:S06]  /*24000*/  HMMA.1688.F32.TF32 R156, R20, R68, R100 ;  /* 0x00000044149c723c */ /* 0x000fec0000081064 */
[-C--:B------:R-:W-:Y:S06]  /*24010*/  HMMA.1688.F32.TF32 R104, R236, R6.reuse, R192 ;  /* 0x00000006ec68723c */ /* 0x080fec00000810c0 */
[----:B------:R-:W-:-:S15]  /*24020*/  HMMA.1688.F32.TF32 R100, R244, R6, R172 ;  /* 0x00000006f464723c */ /* 0x000fde00000810ac */
[----:B------:R-:W-:-:S02]  /*24030*/  NOP ;  /* 0x0000000000007918 */ /* 0x000fc40000000000 */
[----:B------:R-:W-:Y:S04]  /*24040*/  STL.64 [R1+0x240], R104 ;  /* 0x0002406801007387 */ /* 0x000fe80000100a00 */
[----:B------:R-:W-:Y:S04]  /*24050*/  STL.64 [R1+0x248], R106 ;  /* 0x0002486a01007387 */ /* 0x000fe80000100a00 */
[----:B------:R-:W-:Y:S04]  /*24060*/  STL.64 [R1+0x3b0], R100 ;  /* 0x0003b06401007387 */ /* 0x000fe80000100a00 */
[----:B------:R-:W-:Y:S01]  /*24070*/  STL.64 [R1+0x3b8], R102 ;  /* 0x0003b86601007387 */ /* 0x000fe20000100a00 */
[----:B------:R-:W-:-:S02]  /*24080*/  IMAD.MOV.U32 R208, RZ, RZ, R112 ;  /* 0x000000ffffd07224 */ /* 0x000fc400078e0070 */
[----:B------:R-:W-:Y:S01]  /*24090*/  IMAD.MOV.U32 R209, RZ, RZ, R113 ;  /* 0x000000ffffd17224 */ /* 0x000fe200078e0071 */
[----:B--2---:R-:W-:Y:S06]  /*240a0*/  HMMA.1688.F32.TF32 R160, R24, R68, R96 ;  /* 0x0000004418a0723c */ /* 0x004fec0000081060 */
[-C--:B------:R-:W-:Y:S06]  /*240b0*/  HMMA.1688.F32.TF32 R96, R240, R6.reuse, R168 ;  /* 0x00000006f060723c */ /* 0x080fec00000810a8 */
[----:B------:R-:W-:Y:S01]  /*240c0*/  HMMA.1688.F32.TF32 R4, R8, R6, R76 ;  /* 0x000000060804723c */ /* 0x000fe2000008104c */
[----:B------:R-:W1:-:S15]  /*240d0*/  LDSM.16.M88.4 R76, [R2+UR14+0xc000] ;  /* 0x00c0000e024c783b */ /* 0x000e5e0008000200 */
[----:B------:R-:W-:-:S01]  /*240e0*/  NOP ;  /* 0x0000000000007918 */ /* 0x000fc20000000000 */
[----:B------:R-:W-:Y:S04]  /*240f0*/  STL.64 [R1+0x3a0], R96 ;  /* 0x0003a06001007387 */ /* 0x000fe80000100a00 */
[----:B------:R-:W-:Y:S04]  /*24100*/  STL.64 [R1+0x3a8], R98 ;  /* 0x0003a86201007387 */ /* 0x000fe80000100a00 */
[----:B------:R-:W-:Y:S04]  /*24110*/  STL.64 [R1+0x390], R4 ;  /* 0x0003900401007387 */ /* 0x000fe80000100a00 */
[----:B------:R2:W-:Y:S01]  /*24120*/  STL.64 [R1+0x398], R6 ;  /* 0x0003980601007387 */ /* 0x0005e20000100a00 */
[-C--:B-1----:R-:W-:Y:S06]  /*24130*/  HMMA.1688.F32.TF32 R168, R24, R76.reuse, R80 ;  /* 0x0000004c18a8723c */ /* 0x082fec0000081050 */
[----:B---3--:R-:W-:Y:S06]  /*24140*/  HMMA.1688.F32.TF32 R80, R12, R76, R56 ;  /* 0x0000004c0c50723c */ /* 0x008fec0000081038 */
[----:B------:R-:W-:Y:S06]  /*24150*/  HMMA.1688.F32.TF32 R56, R236, R18, R188 ;  /* 0x00000012ec38723c */ /* 0x000fec00000810bc */
[----:B------:R-:W-:Y:S06]  /*24160*/  HMMA.1688.F32.TF32 R172, R28, R76, R88 ;  /* 0x0000004c1cac723c */ /* 0x000fec0000081058 */
[----:B------:R-:W-:Y:S06]  /*24170*/  HMMA.1688.F32.TF32 R88, R244, R18, R184 ;  /* 0x00000012f458723c */ /* 0x000fec00000810b8 */
[----:B--2---:R-:W-:Y:S05]  /*24180*/  HMMA.1688.F32.TF32 R4, R20, R76, R84 ;  /* 0x0000004c1404723c */ /* 0x004fea0000081054 */
[----:B------:R-:W-:Y:S01]  /*24190*/  STL.64 [R1+0x230], R56 ;  /* 0x0002303801007387 */ /* 0x000fe20000100a00 */
[-C--:B------:R-:W-:Y:S03]  /*241a0*/  HMMA.1688.F32.TF32 R84, R240, R18.reuse, R180 ;  /* 0x00000012f054723c */ /* 0x080fe600000810b4 */
[----:B------:R1:W-:Y:S03]  /*241b0*/  STL.64 [R1+0x238], R58 ;  /* 0x0002383a01007387 */ /* 0x0003e60000100a00 */
[----:B-1----:R-:W-:Y:S05]  /*241c0*/  HMMA.1688.F32.TF32 R56, R8, R18, R176 ;  /* 0x000000120838723c */ /* 0x002fea00000810b0 */
[----:B------:R1:W-:Y:S04]  /*241d0*/  STL.64 [R1+0x380], R88 ;  /* 0x0003805801007387 */ /* 0x0003e80000100a00 */
[----:B------:R2:W-:Y:S08]  /*241e0*/  STL.64 [R1+0x388], R90 ;  /* 0x0003885a01007387 */ /* 0x0005f00000100a00 */
[----:B------:R3:W-:Y:S04]  /*241f0*/  STL.64 [R1+0x370], R84 ;  /* 0x0003705401007387 */ /* 0x0007e80000100a00 */
[----:B------:R4:W-:Y:S04]  /*24200*/  STL.64 [R1+0x378], R86 ;  /* 0x0003785601007387 */ /* 0x0009e80000100a00 */
[----:B------:R-:W2:Y:S04]  /*24210*/  LDL.LU R112, [R1+0x1d34] ;  /* 0x001d340001707983 */ /* 0x000ea80000300800 */
[----:B------:R-:W-:Y:S04]  /*24220*/  STL.64 [R1+0x60], R56 ;  /* 0x0000603801007387 */ /* 0x000fe80000100a00 */
[----:B------:R-:W-:Y:S04]  /*24230*/  STL.64 [R1+0x68], R58 ;  /* 0x0000683a01007387 */ /* 0x000fe80000100a00 */
[----:B------:R-:W3:Y:S04]  /*24240*/  LDL.LU R113, [R1+0x1d30] ;  /* 0x001d300001717983 */ /* 0x000ee80000300800 */
[----:B------:R-:W4:Y:S04]  /*24250*/  LDL.LU R110, [R1+0x38] ;  /* 0x00003800016e7983 */ /* 0x000f280000300800 */
[----:B------:R-:W4:Y:S04]  /*24260*/  LDL.LU R111, [R1+0x3c] ;  /* 0x00003c00016f7983 */ /* 0x000f280000300800 */
[----:B------:R-:W4:Y:S01]  /*24270*/  LDL.LU R188, [R1+0xb0] ;  /* 0x0000b00001bc7983 */ /* 0x000f220000300800 */
[----:B------:R-:W-:-:S02]  /*24280*/  IMAD.MOV.U32 R196, RZ, RZ, R93 ;  /* 0x000000ffffc47224 */ /* 0x000fc400078e005d */
[----:B------:R-:W-:Y:S02]  /*24290*/  IMAD.MOV.U32 R197, RZ, RZ, R92 ;  /* 0x000000ffffc57224 */ /* 0x000fe400078e005c */
[----:B------:R-:W-:Y:S02]  /*242a0*/  IMAD.MOV.U32 R210, RZ, RZ, R95 ;  /* 0x000000ffffd27224 */ /* 0x000fe400078e005f */
[----:B------:R-:W-:Y:S02]  /*242b0*/  IMAD.MOV.U32 R211, RZ, RZ, R94 ;  /* 0x000000ffffd37224 */ /* 0x000fe400078e005e */
[----:B------:R-:W-:Y:S02]  /*242c0*/  IMAD.MOV.U32 R200, RZ, RZ, R34 ;  /* 0x000000ffffc87224 */ /* 0x000fe400078e0022 */
[----:B------:R-:W-:Y:S02]  /*242d0*/  IMAD.MOV.U32 R201, RZ, RZ, R35 ;  /* 0x000000ffffc97224 */ /* 0x000fe400078e0023 */
[----:B--2---:R-:W-:-:S02]  /*242e0*/  IMAD.MOV.U32 R190, RZ, RZ, R112 ;  /* 0x000000ffffbe7224 */ /* 0x004fc400078e0070 */
[----:B---3--:R-:W-:Y:S02]  /*242f0*/  IMAD.MOV.U32 R189, RZ, RZ, R113 ;  /* 0x000000ffffbd7224 */ /* 0x008fe400078e0071 */
[----:B------:R-:W2:Y:S04]  /*24300*/  LDL.LU R113, [R1+0x1d2c] ;  /* 0x001d2c0001717983 */ /* 0x000ea80000300800 */
[----:B------:R-:W2:Y:S04]  /*24310*/  LDL.LU R112, [R1+0x1d28] ;  /* 0x001d280001707983 */ /* 0x000ea80000300800 */
[----:B------:R-:W3:Y:S04]  /*24320*/  LDL.LU R191, [R1+0xbc] ;  /* 0x0000bc0001bf7983 */ /* 0x000ee80000300800 */
[----:B------:R-:W2:Y:S04]  /*24330*/  LDL.LU.64 R104, [R1+0x760] ;  /* 0x0007600001687983 */ /* 0x000ea80000300a00 */
[----:B------:R-:W2:Y:S04]  /*24340*/  LDL.LU.64 R106, [R1+0x768] ;  /* 0x00076800016a7983 */ /* 0x000ea80000300a00 */
[----:B------:R-:W3:Y:S04]  /*24350*/  LDL.LU.64 R92, [R1+0x580] ;  /* 0x00058000015c7983 */ /* 0x000ee80000300a00 */
[----:B------:R-:W3:Y:S04]  /*24360*/  LDL.LU.64 R94, [R1+0x588] ;  /* 0x00058800015e7983 */ /* 0x000ee80000300a00 */
[----:B-1----:R-:W2:Y:S04]  /*24370*/  LDL.LU.64 R88, [R1+0x5f0] ;  /* 0x0005f00001587983 */ /* 0x002ea80000300a00 */
[----:B------:R-:W2:Y:S04]  /*24380*/  LDL.LU.64 R90, [R1+0x5f8] ;  /* 0x0005f800015a7983 */ /* 0x000ea80000300a00 */
[----:B------:R-:W3:Y:S04]  /*24390*/  LDL.LU.64 R84, [R1+0x280] ;  /* 0x0002800001547983 */ /* 0x000ee80000300a00 */
[----:B----4-:R-:W4:Y:S04]  /*243a0*/  LDL.LU.64 R86, [R1+0x288] ;  /* 0x0002880001567983 */ /* 0x010f280000300a00 */
[----:B------:R-:W4:Y:S04]  /*243b0*/  LDL.LU R114, [R1+0x1f8] ;  /* 0x0001f80001727983 */ /* 0x000f280000300800 */
[----:B------:R-:W4:Y:S04]  /*243c0*/  LDL.LU R115, [R1+0x1fc] ;  /* 0x0001fc0001737983 */ /* 0x000f280000300800 */
[----:B------:R-:W4:Y:S04]  /*243d0*/  LDL.LU R192, [R1+0x150] ;  /* 0x0001500001c07983 */ /* 0x000f280000300800 */
[----:B------:R-:W4:Y:S04]  /*243e0*/  LDL.LU R193, [R1+0x154] ;  /* 0x0001540001c17983 */ /* 0x000f280000300800 */
[----:B------:R-:W4:Y:S04]  /*243f0*/  LDL.LU R194, [R1+0x158] ;  /* 0x0001580001c27983 */ /* 0x000f280000300800 */
[----:B------:R-:W4:Y:S04]  /*24400*/  LDL.LU R195, [R1+0x15c] ;  /* 0x00015c0001c37983 */ /* 0x000f280000300800 */
[----:B------:R-:W4:Y:S04]  /*24410*/  LDL.LU.64 R100, [R1+0x800] ;  /* 0x0008000001647983 */ /* 0x000f280000300a00 */
[----:B------:R-:W4:Y:S04]  /*24420*/  LDL.LU.64 R102, [R1+0x808] ;  /* 0x0008080001667983 */ /* 0x000f280000300a00 */
[----:B------:R-:W4:Y:S04]  /*24430*/  LDL.LU.64 R96, [R1+0x5c0] ;  /* 0x0005c00001607983 */ /* 0x000f280000300a00 */
[----:B------:R-:W4:Y:S04]  /*24440*/  LDL.LU.64 R98, [R1+0x5c8] ;  /* 0x0005c80001627983 */ /* 0x000f280000300a00 */
[----:B------:R-:W2:Y:S04]  /*24450*/  LDL.LU R34, [R1+0x1d24] ;  /* 0x001d240001227983 */ /* 0x000ea80000300800 */
[----:B------:R-:W3:Y:S01]  /*24460*/  LDL.LU R35, [R1+0x1d20] ;  /* 0x001d200001237983 */ /* 0x000ee20000300800 */
[----:B------:R-:W-:-:S02]  /*24470*/  IMAD.MOV.U32 R202, RZ, RZ, R38 ;  /* 0x000000ffffca7224 */ /* 0x000fc400078e0026 */
[----:B------:R-:W-:Y:S01]  /*24480*/  IMAD.MOV.U32 R203, RZ, RZ, R39 ;  /* 0x000000ffffcb7224 */ /* 0x000fe200078e0027 */
[----:B------:R-:W4:Y:S04]  /*24490*/  LDL.LU R38, [R1+0x1d1c] ;  /* 0x001d1c0001267983 */ /* 0x000f280000300800 */
[----:B------:R-:W4:Y:S04]  /*244a0*/  LDL.LU R39, [R1+0x1d18] ;  /* 0x001d180001277983 */ /* 0x000f280000300800 */
[----:B------:R-:W4:Y:S04]  /*244b0*/  LDL.LU R212, [R1+0x1e0] ;  /* 0x0001e00001d47983 */ /* 0x000f280000300800 */
[----:B------:R-:W4:Y:S01]  /*244c0*/  LDL.LU R213, [R1+0x1e4] ;  /* 0x0001e40001d57983 */ /* 0x000f220000300800 */
[----:B------:R-:W-:-:S02]  /*244d0*/  IMAD.MOV.U32 R206, RZ, RZ, R17 ;  /* 0x000000ffffce7224 */ /* 0x000fc400078e0011 */
[----:B------:R-:W-:Y:S02]  /*244e0*/  IMAD.MOV.U32 R207, RZ, RZ, R16 ;  /* 0x000000ffffcf7224 */ /* 0x000fe400078e0010 */
[----:B------:R-:W1:Y:S01]  /*244f0*/  LDSM.16.M88.4 R16, [R2+UR14+0xc800] ;  /* 0x00c8000e0210783b */ /* 0x000e620008000200 */
[----:B--2---:R-:W-:-:S03]  /*24500*/  IMAD.MOV.U32 R214, RZ, RZ, R34 ;  /* 0x000000ffffd67224 */ /* 0x004fc600078e0022 */
[----:B------:R-:W2:Y:S01]  /*24510*/  LDL.LU R34, [R1+0x1d14] ;  /* 0x001d140001227983 */ /* 0x000ea20000300800 */
[----:B---3--:R-:W-:-:S03]  /*24520*/  IMAD.MOV.U32 R215, RZ, RZ, R35 ;  /* 0x000000ffffd77224 */ /* 0x008fc600078e0023 */
[----:B------:R-:W2:Y:S01]  /*24530*/  LDL.LU R35, [R1+0x1d10] ;  /* 0x001d100001237983 */ /* 0x000ea20000300800 */
[-C--:B-1----:R-:W-:Y:S03]  /*24540*/  HMMA.1688.F32.TF32 R180, R24, R16.reuse, R88 ;  /* 0x0000001018b4723c */ /* 0x082fe60000081058 */
[----:B------:R-:W3:Y:S03]  /*24550*/  LDL.LU.64 R88, [R1+0x6b0] ;  /* 0x0006b00001587983 */ /* 0x000ee60000300a00 */
[-C--:B------:R-:W-:Y:S01]  /*24560*/  HMMA.1688.F32.TF32 R176, R20, R16.reuse, R92 ;  /* 0x0000001014b0723c */ /* 0x080fe2000008105c */
[----:B------:R-:W3:Y:S05]  /*24570*/  LDL.LU.64 R90, [R1+0x6b8] ;  /* 0x0006b800015a7983 */ /* 0x000eea0000300a00 */
[-C--:B----4-:R-:W-:Y:S01]  /*24580*/  HMMA.1688.F32.TF32 R92, R12, R16.reuse, R84 ;  /* 0x000000100c5c723c */ /* 0x090fe20000081054 */
[----:B------:R-:W4:Y:S04]  /*24590*/  LDL.LU.64 R84, [R1+0x2a0] ;  /* 0x0002a00001547983 */ /* 0x000f280000300a00 */
[----:B------:R-:W4:Y:S01]  /*245a0*/  LDL.LU.64 R86, [R1+0x2a8] ;  /* 0x0002a80001567983 */ /* 0x000f220000300a00 */
[----:B------:R-:W-:Y:S01]  /*245b0*/  IMAD.MOV.U32 R58, RZ, RZ, R117 ;  /* 0x000000ffff3a7224 */ /* 0x000fe200078e0075 */
[----:B------:R-:W-:Y:S01]  /*245c0*/  HMMA.1688.F32.TF32 R184, R28, R16, R104 ;  /* 0x000000101cb8723c */ /* 0x000fe20000081068 */
[----:B------:R-:W-:-:S02]  /*245d0*/  IMAD.MOV.U32 R59, RZ, RZ, R116 ;  /* 0x000000ffff3b7224 */ /* 0x000fc400078e0074 */
[----:B------:R-:W-:Y:S02]  /*245e0*/  IMAD.MOV.U32 R204, RZ, RZ, R33 ;  /* 0x000000ffffcc7224 */ /* 0x000fe400078e0021 */
[----:B------:R-:W-:Y:S02]  /*245f0*/  IMAD.MOV.U32 R205, RZ, RZ, R32 ;  /* 0x000000ffffcd7224 */ /* 0x000fe400078e0020 */
[----:B------:R-:W-:Y:S02]  /*24600*/  IMAD.MOV.U32 R56, RZ, RZ, R121 ;  /* 0x000000ffff387224 */ /* 0x000fe400078e0079 */
[----:B------:R-:W-:Y:S01]  /*24610*/  IMAD.MOV.U32 R57, RZ, RZ, R120 ;  /* 0x000000ffff397224 */ /* 0x000fe200078e0078 */
[-C--:B--2---:R-:W-:Y:S06]  /*24620*/  HMMA.1688.F32.TF32 R116, R236, R34.reuse, R112 ;  /* 0x00000022ec74723c */ /* 0x084fec0000081070 */
[-C--:B------:R-:W-:Y:S06]  /*24630*/  HMMA.1688.F32.TF32 R112, R244, R34.reuse, R192 ;  /* 0x00000022f470723c */ /* 0x080fec00000810c0 */
[-C--:B------:R-:W-:Y:S06]  /*24640*/  HMMA.1688.F32.TF32 R104, R240, R34.reuse, R188 ;  /* 0x00000022f068723c */ /* 0x080fec00000810bc */
[----:B------:R-:W-:Y:S01]  /*24650*/  HMMA.1688.F32.TF32 R32, R8, R34, R108 ;  /* 0x000000220820723c */ /* 0x000fe2000008106c */
[----:B------:R-:W1:Y:S04]  /*24660*/  LDSM.16.M88.4 R108, [R2+UR14+0xd000] ;  /* 0x00d0000e026c783b */ /* 0x000e680008000200 */
[----:B------:R-:W-:Y:S04]  /*24670*/  STL.64 [R1+0x220], R116 ;  /* 0x0002207401007387 */ /* 0x000fe80000100a00 */
[----:B------:R-:W-:Y:S04]  /*24680*/  STL.64 [R1+0x228], R118 ;  /* 0x0002287601007387 */ /* 0x000fe80000100a00 */
[----:B------:R-:W-:Y:S04]  /*24690*/  STL.64 [R1+0x180], R112 ;  /* 0x0001807001007387 */ /* 0x000fe80000100a00 */
[----:B------:R-:W-:Y:S04]  /*246a0*/  STL.64 [R1+0x188], R114 ;  /* 0x0001887201007387 */ /* 0x000fe80000100a00 */
[----:B------:R2:W-:Y:S04]  /*246b0*/  STL.64 [R1+0xe0], R104 ;  /* 0x0000e06801007387 */ /* 0x0005e80000100a00 */
[----:B------:R3:W-:Y:S04]  /*246c0*/  STL.64 [R1+0xe8], R106 ;  /* 0x0000e86a01007387 */ /* 0x0007e80000100a00 */
[----:B------:R-:W-:Y:S04]  /*246d0*/  STL.64 [R1+0x50], R32 ;  /* 0x0000502001007387 */ /* 0x000fe80000100a00 */
[----:B------:R4:W-:Y:S04]  /*246e0*/  STL.64 [R1+0x58], R34 ;  /* 0x0000582201007387 */ /* 0x0009e80000100a00 */
[----:B------:R-:W4:Y:S04]  /*246f0*/  LDL.LU.64 R120, [R1+0x830] ;  /* 0x0008300001787983 */ /* 0x000f280000300a00 */
[----:B------:R-:W4:Y:S01]  /*24700*/  LDL.LU.64 R122, [R1+0x838] ;  /* 0x00083800017a7983 */ /* 0x000f220000300a00 */
[-C--:B-1----:R-:W-:Y:S03]  /*24710*/  HMMA.1688.F32.TF32 R192, R28, R108.reuse, R100 ;  /* 0x0000006c1cc0723c */ /* 0x082fe60000081064 */
[----:B--2---:R-:W2:Y:S04]  /*24720*/  LDL.LU.64 R104, [R1+0x630] ;  /* 0x0006300001687983 */ /* 0x004ea80000300a00 */
[----:B---3--:R-:W2:Y:S01]  /*24730*/  LDL.LU.64 R106, [R1+0x638] ;  /* 0x00063800016a7983 */ /* 0x008ea20000300a00 */
[-C--:B----4-:R-:W-:Y:S03]  /*24740*/  HMMA.1688.F32.TF32 R32, R20, R108.reuse, R96 ;  /* 0x0000006c1420723c */ /* 0x090fe60000081060 */
[----:B------:R-:W3:Y:S04]  /*24750*/  LDL.LU.64 R100, [R1+0x7b0] ;  /* 0x0007b00001647983 */ /* 0x000ee80000300a00 */
[----:B------:R-:W3:Y:S04]  /*24760*/  LDL.LU.64 R102, [R1+0x7b8] ;  /* 0x0007b80001667983 */ /* 0x000ee80000300a00 */
[----:B------:R-:W4:Y:S04]  /*24770*/  LDL.LU.64 R96, [R1+0x560] ;  /* 0x0005600001607983 */ /* 0x000f280000300a00 */
[----:B------:R-:W4:Y:S01]  /*24780*/  LDL.LU.64 R98, [R1+0x568] ;  /* 0x0005680001627983 */ /* 0x000f220000300a00 */
[----:B------:R-:W-:Y:S06]  /*24790*/  HMMA.1688.F32.TF32 R112, R12, R108, R84 ;  /* 0x0000006c0c70723c */ /* 0x000fec0000081054 */
[-C--:B------:R-:W-:Y:S06]  /*247a0*/  HMMA.1688.F32.TF32 R84, R236, R38.reuse, R212 ;  /* 0x00000026ec54723c */ /* 0x080fec00000810d4 */
[-C--:B------:R-:W-:Y:S06]  /*247b0*/  HMMA.1688.F32.TF32 R56, R244, R38.reuse, R56 ;  /* 0x00000026f438723c */ /* 0x080fec0000081038 */
[----:B------:R-:W-:Y:S06]  /*247c0*/  HMMA.1688.F32.TF32 R116, R240, R38, R200 ;  /* 0x00000026f074723c */ /* 0x000fec00000810c8 */
[----:B------:R-:W-:Y:S01]  /*247d0*/  HMMA.1688.F32.TF32 R188, R24, R108, R88 ;  /* 0x0000006c18bc723c */ /* 0x000fe20000081058 */
[----:B------:R-:W4:Y:S04]  /*247e0*/  LDL.LU.64 R88, [R1+0x860] ;  /* 0x0008600001587983 */ /* 0x000f280000300a00 */
[----:B------:R-:W4:Y:S04]  /*247f0*/  LDL.LU.64 R90, [R1+0x868] ;  /* 0x00086800015a7983 */ /* 0x000f280000300a00 */
[----:B------:R1:W-:Y:S04]  /*24800*/  STL.64 [R1+0x210], R84 ;  /* 0x0002105401007387 */ /* 0x0003e80000100a00 */
[----:B------:R1:W-:Y:S04]  /*24810*/  STL.64 [R1+0x218], R86 ;  /* 0x0002185601007387 */ /* 0x0003e80000100a00 */
[----:B-1----:R-:W4:Y:S04]  /*24820*/  LDL.LU.64 R84, [R1+0x740] ;  /* 0x0007400001547983 */ /* 0x002f280000300a00 */
[----:B------:R-:W4:Y:S04]  /*24830*/  LDL.LU.64 R86, [R1+0x748] ;  /* 0x0007480001567983 */ /* 0x000f280000300a00 */
[----:B------:R1:W-:Y:S04]  /*24840*/  STL.64 [R1+0x170], R56 ;  /* 0x0001703801007387 */ /* 0x0003e80000100a00 */
[----:B------:R1:W-:Y:S04]  /*24850*/  STL.64 [R1+0x178], R58 ;  /* 0x0001783a01007387 */ /* 0x0003e80000100a00 */
[----:B-1----:R-:W4:Y:S04]  /*24860*/  LDL.LU.64 R56, [R1+0x810] ;  /* 0x0008100001387983 */ /* 0x002f280000300a00 */
[----:B------:R-:W-:Y:S04]  /*24870*/  STL.64 [R1+0xd0], R116 ;  /* 0x0000d07401007387 */ /* 0x000fe80000100a00 */
[----:B------:R-:W-:Y:S04]  /*24880*/  STL.64 [R1+0xd8], R118 ;  /* 0x0000d87601007387 */ /* 0x000fe80000100a00 */
[----:B------:R-:W1:Y:S01]  /*24890*/  LDSM.16.M88.4 R116, [R2+UR14+0xd800] ;  /* 0x00d8000e0274783b */ /* 0x000e620008000200 */
[----:B------:R-:W-:-:S02]  /*248a0*/  IMAD.MOV.U32 R198, RZ, RZ, R37 ;  /* 0x000000ffffc67224 */ /* 0x000fc400078e0025 */
[----:B------:R-:W-:Y:S01]  /*248b0*/  IMAD.MOV.U32 R199, RZ, RZ, R36 ;  /* 0x000000ffffc77224 */ /* 0x000fe200078e0024 */
[----:B------:R-:W4:Y:S06]  /*248c0*/  LDL.LU.64 R58, [R1+0x818] ;  /* 0x00081800013a7983 */ /* 0x000f2c0000300a00 */
[----:B------:R-:W-:-:S15]  /*248d0*/  HMMA.1688.F32.TF32 R36, R8, R38, R196 ;  /* 0x000000260824723c */ /* 0x000fde00000810c4 */
[----:B------:R-:W-:-:S08]  /*248e0*/  NOP ;  /* 0x0000000000007918 */ /* 0x000fd00000000000 */
[----:B------:R-:W-:Y:S04]  /*248f0*/  STL.64 [R1+0x40], R36 ;  /* 0x0000402401007387 */ /* 0x000fe80000100a00 */
[----:B------:R2:W-:Y:S01]  /*24900*/  STL.64 [R1+0x48], R38 ;  /* 0x0000482601007387 */ /* 0x0005e20000100a00 */
[----:B------:R-:W-:Y:S02]  /*24910*/  IMAD.MOV.U32 R148, RZ, RZ, R133 ;  /* 0x000000ffff947224 */ /* 0x000fe400078e0085 */
[----:B------:R-:W-:Y:S02]  /*24920*/  IMAD.MOV.U32 R149, RZ, RZ, R132 ;  /* 0x000000ffff957224 */ /* 0x000fe400078e0084 */
[----:B------:R-:W-:Y:S02]  /*24930*/  IMAD.MOV.U32 R150, RZ, RZ, R51 ;  /* 0x000000ffff967224 */ /* 0x000fe400078e0033 */
[----:B------:R-:W-:Y:S01]  /*24940*/  IMAD.MOV.U32 R151, RZ, RZ, R50 ;  /* 0x000000ffff977224 */ /* 0x000fe200078e0032 */
[-C--:B-1----:R-:W-:Y:S06]  /*24950*/  HMMA.1688.F32.TF32 R200, R28, R116.reuse, R120 ;  /* 0x000000741cc8723c */ /* 0x082fec0000081078 */
[----:B--2---:R-:W-:Y:S06]  /*24960*/  HMMA.1688.F32.TF32 R36, R20, R116, R104 ;  /* 0x000000741424723c */ /* 0x004fec0000081068 */
[----:B------:R-:W-:Y:S06]  /*24970*/  HMMA.1688.F32.TF32 R104, R236, R42, R208 ;  /* 0x0000002aec68723c */ /* 0x000fec00000810d0 */
[----:B---3--:R-:W-:Y:S06]  /*24980*/  HMMA.1688.F32.TF32 R196, R24, R116, R100 ;  /* 0x0000007418c4723c */ /* 0x008fec0000081064 */
[----:B------:R-:W-:Y:S06]  /*24990*/  HMMA.1688.F32.TF32 R100, R244, R42, R204 ;  /* 0x0000002af464723c */ /* 0x000fec00000810cc */
[----:B----4-:R-:W-:Y:S06]  /*249a0*/  HMMA.1688.F32.TF32 R120, R12, R116, R96 ;  /* 0x000000740c78723c */ /* 0x010fec0000081060 */
[-C--:B------:R-:W-:Y:S06]  /*249b0*/  HMMA.1688.F32.TF32 R96, R240, R42.reuse, R128 ;  /* 0x0000002af060723c */ /* 0x080fec0000081080 */
[----:B------:R-:W-:Y:S01]  /*249c0*/  HMMA.1688.F32.TF32 R40, R8, R42, R124 ;  /* 0x0000002a0828723c */ /* 0x000fe2000008107c */
[----:B------:R-:W-:Y:S04]  /*249d0*/  STL.64 [R1+0x200], R104 ;  /* 0x0002006801007387 */ /* 0x000fe80000100a00 */
[----:B------:R-:W-:Y:S04]  /*249e0*/  STL.64 [R1+0x208], R106 ;  /* 0x0002086a01007387 */ /* 0x000fe80000100a00 */
[----:B------:R1:W-:Y:S04]  /*249f0*/  STL.64 [R1+0x160], R100 ;  /* 0x0001606401007387 */ /* 0x0003e80000100a00 */
[----:B------:R-:W-:Y:S04]  /*24a00*/  STL.64 [R1+0x168], R102 ;  /* 0x0001686601007387 */ /* 0x000fe80000100a00 */
[----:B------:R-:W-:Y:S04]  /*24a10*/  STL.64 [R1+0xc0], R96 ;  /* 0x0000c06001007387 */ /* 0x000fe80000100a00 */
[----:B------:R-:W-:Y:S01]  /*24a20*/  STL.64 [R1+0xc8], R98 ;  /* 0x0000c86201007387 */ /* 0x000fe20000100a00 */
[----:B-1----:R-:W-:-:S03]  /*24a30*/  IMAD.MOV.U32 R100, RZ, RZ, R139 ;  /* 0x000000ffff647224 */ /* 0x002fc600078e008b */
[----:B------:R-:W-:Y:S01]  /*24a40*/  STL.64 [R1+0x30], R40 ;  /* 0x0000302801007387 */ /* 0x000fe20000100a00 */
[----:B------:R-:W-:-:S03]  /*24a50*/  IMAD.MOV.U32 R101, RZ, RZ, R47 ;  /* 0x000000ffff657224 */ /* 0x000fc600078e002f */
[----:B------:R-:W-:Y:S04]  /*24a60*/  STL.64 [R1+0x38], R42 ;  /* 0x0000382a01007387 */ /* 0x000fe80000100a00 */
[----:B------:R-:W2:Y:S04]  /*24a70*/  LDL.LU R139, [R1+0x1d0c] ;  /* 0x001d0c00018b7983 */ /* 0x000ea80000300800 */
[----:B------:R-:W3:Y:S04]  /*24a80*/  LDL.LU R47, [R1+0x1d08] ;  /* 0x001d0800012f7983 */ /* 0x000ee80000300800 */
[----:B------:R-:W4:Y:S04]  /*24a90*/  LDL.LU R133, [R1+0x1d04] ;  /* 0x001d040001857983 */ /* 0x000f280000300800 */
[----:B------:R-:W2:Y:S04]  /*24aa0*/  LDL.LU R132, [R1+0x1d00] ;  /* 0x001d000001847983 */ /* 0x000ea80000300800 */
[----:B------:R-:W3:Y:S04]  /*24ab0*/  LDL.LU R51, [R1+0x1cfc] ;  /* 0x001cfc0001337983 */ /* 0x000ee80000300800 */
[----:B------:R-:W3:Y:S04]  /*24ac0*/  LDL.LU R50, [R1+0x1cf8] ;  /* 0x001cf80001327983 */ /* 0x000ee80000300800 */
[----:B------:R-:W1:Y:S04]  /*24ad0*/  LDSM.16.M88.4 R124, [R2+UR14+0xe000] ;  /* 0x00e0000e027c783b */ /* 0x000e680008000200 */
        /* <DEDUP_REMOVED lines=8> */
[----:B------:R-:W3:Y:S04]  /*24b60*/  LDL.LU.64 R128, [R1+0x5a0] ;  /* 0x0005a00001807983 */ /* 0x000ee80000300a00 */
[----:B------:R-:W3:Y:S01]  /*24b70*/  LDL.LU.64 R130, [R1+0x5a8] ;  /* 0x0005a80001827983 */ /* 0x000ee20000300a00 */
[----:B-1----:R-:W-:Y:S03]  /*24b80*/  HMMA.1688.F32.TF32 R204, R24, R124, R56 ;  /* 0x0000007c18cc723c */ /* 0x002fe60000081038 */
[----:B------:R-:W3:Y:S04]  /*24b90*/  LDL.LU R220, [R1+0x120] ;  /* 0x0001200001dc7983 */ /* 0x000ee80000300800 */
[----:B------:R-:W3:Y:S04]  /*24ba0*/  LDL.LU R221, [R1+0x124] ;  /* 0x0001240001dd7983 */ /* 0x000ee80000300800 */
[----:B------:R-:W3:Y:S01]  /*24bb0*/  LDL.LU R222, [R1+0x128] ;  /* 0x0001280001de7983 */ /* 0x000ee20000300800 */
[----:B------:R-:W-:-:S03]  /*24bc0*/  IMAD.MOV.U32 R235, RZ, RZ, R140 ;  /* 0x000000ffffeb7224 */ /* 0x000fc600078e008c */
[----:B------:R-:W3:Y:S01]  /*24bd0*/  LDL.LU R223, [R1+0x12c] ;  /* 0x00012c0001df7983 */ /* 0x000ee20000300800 */
[----:B------:R-:W-:Y:S02]  /*24be0*/  IMAD.MOV.U32 R140, RZ, RZ, R136 ;  /* 0x000000ffff8c7224 */ /* 0x000fe400078e0088 */
[----:B------:R-:W-:Y:S02]  /*24bf0*/  IMAD.MOV.U32 R141, RZ, RZ, R137 ;  /* 0x000000ffff8d7224 */ /* 0x000fe400078e0089 */
[----:B------:R-:W-:Y:S02]  /*24c00*/  IMAD.MOV.U32 R232, RZ, RZ, R143 ;  /* 0x000000ffffe87224 */ /* 0x000fe400078e008f */
[----:B------:R-:W-:Y:S02]  /*24c10*/  IMAD.MOV.U32 R142, RZ, RZ, R138 ;  /* 0x000000ffff8e7224 */ /* 0x000fe400078e008a */
[----:B------:R-:W-:Y:S01]  /*24c20*/  IMAD.MOV.U32 R143, RZ, RZ, R46 ;  /* 0x000000ffff8f7224 */ /* 0x000fe200078e002e */
[----:B------:R-:W-:Y:S01]  /*24c30*/  HMMA.1688.F32.TF32 R40, R20, R124, R84 ;  /* 0x0000007c1428723c */ /* 0x000fe20000081054 */
[----:B------:R-:W-:-:S02]  /*24c40*/  IMAD.MOV.U32 R147, RZ, RZ, R152 ;  /* 0x000000ffff937224 */ /* 0x000fc400078e0098 */
[----:B------:R-:W-:Y:S02]  /*24c50*/  IMAD.MOV.U32 R146, RZ, RZ, R153 ;  /* 0x000000ffff927224 */ /* 0x000fe400078e0099 */
[----:B------:R-:W-:Y:S02]  /*24c60*/  IMAD.MOV.U32 R145, RZ, RZ, R154 ;  /* 0x000000ffff917224 */ /* 0x000fe400078e009a */
[----:B------:R-:W-:Y:S02]  /*24c70*/  IMAD.MOV.U32 R144, RZ, RZ, R155 ;  /* 0x000000ffff907224 */ /* 0x000fe400078e009b */
[----:B------:R-:W-:Y:S02]  /*24c80*/  IMAD.MOV.U32 R154, RZ, RZ, R134 ;  /* 0x000000ffff9a7224 */ /* 0x000fe400078e0086 */
[----:B------:R-:W-:Y:S02]  /*24c90*/  IMAD.MOV.U32 R155, RZ, RZ, R135 ;  /* 0x000000ffff9b7224 */ /* 0x000fe400078e0087 */
[----:B----4-:R-:W-:-:S02]  /*24ca0*/  IMAD.MOV.U32 R59, RZ, RZ, R133 ;  /* 0x000000ffff3b7224 */ /* 0x010fc400078e0085 */
[----:B--2---:R-:W-:Y:S02]  /*24cb0*/  IMAD.MOV.U32 R58, RZ, RZ, R132 ;  /* 0x000000ffff3a7224 */ /* 0x004fe400078e0084 */
[----:B---3--:R-:W-:Y:S02]  /*24cc0*/  IMAD.MOV.U32 R57, RZ, RZ, R51 ;  /* 0x000000ffff397224 */ /* 0x008fe400078e0033 */
[----:B------:R-:W-:Y:S02]  /*24cd0*/  IMAD.MOV.U32 R56, RZ, RZ, R50 ;  /* 0x000000ffff387224 */ /* 0x000fe400078e0032 */
[----:B------:R-:W2:Y:S04]  /*24ce0*/  LDL.LU R50, [R1+0x1cf4] ;  /* 0x001cf40001327983 */ /* 0x000ea80000300800 */
[----:B------:R-:W2:Y:S04]  /*24cf0*/  LDL.LU R51, [R1+0x1cf0] ;  /* 0x001cf00001337983 */ /* 0x000ea80000300800 */
[----:B------:R-:W3:Y:S04]  /*24d00*/  LDL.LU R132, [R1+0x1cec] ;  /* 0x001cec0001847983 */ /* 0x000ee80000300800 */
[----:B------:R-:W3:Y:S04]  /*24d10*/  LDL.LU R133, [R1+0x1ce8] ;  /* 0x001ce80001857983 */ /* 0x000ee80000300800 */
[----:B------:R-:W4:Y:S04]  /*24d20*/  LDL.LU R136, [R1+0x1ce4] ;  /* 0x001ce40001887983 */ /* 0x000f280000300800 */
[----:B------:R-:W4:Y:S04]  /*24d30*/  LDL.LU R137, [R1+0x1ce0] ;  /* 0x001ce00001897983 */ /* 0x000f280000300800 */
[----:B------:R-:W4:Y:S04]  /*24d40*/  LDL.LU R138, [R1+0x1cdc] ;  /* 0x001cdc00018a7983 */ /* 0x000f280000300800 */
[----:B------:R-:W3:Y:S04]  /*24d50*/  LDL.LU R46, [R1+0x1cd8] ;  /* 0x001cd800012e7983 */ /* 0x000ee80000300800 */
[----:B------:R-:W4:Y:S04]  /*24d60*/  LDL.LU.64 R216, [R1+0x880] ;  /* 0x0008800001d87983 */ /* 0x000f280000300a00 */
[----:B------:R-:W4:Y:S04]  /*24d70*/  LDL.LU.64 R218, [R1+0x888] ;  /* 0x0008880001da7983 */ /* 0x000f280000300a00 */
[----:B------:R-:W4:Y:S04]  /*24d80*/  LDL.LU.64 R212, [R1+0x7e0] ;  /* 0x0007e00001d47983 */ /* 0x000f280000300a00 */
[----:B------:R-:W4:Y:S01]  /*24d90*/  LDL.LU.64 R214, [R1+0x7e8] ;  /* 0x0007e80001d67983 */ /* 0x000f220000300a00 */
[----:B------:R-:W-:-:S03]  /*24da0*/  IMAD.MOV.U32 R152, RZ, RZ, R47 ;  /* 0x000000ffff987224 */ /* 0x000fc600078e002f */
[----:B------:R-:W4:Y:S01]  /*24db0*/  LDL.LU.64 R96, [R1+0x840] ;  /* 0x0008400001607983 */ /* 0x000f220000300a00 */
[----:B------:R-:W-:-:S03]  /*24dc0*/  IMAD.MOV.U32 R153, RZ, RZ, R139 ;  /* 0x000000ffff997224 */ /* 0x000fc600078e008b */
[----:B------:R-:W4:Y:S04]  /*24dd0*/  LDL.LU.64 R98, [R1+0x848] ;  /* 0x0008480001627983 */ /* 0x000f280000300a00 */
[----:B------:R-:W4:Y:S04]  /*24de0*/  LDL.LU.64 R84, [R1+0x5e0] ;  /* 0x0005e00001547983 */ /* 0x000f280000300a00 */
[----:B------:R-:W4:Y:S04]  /*24df0*/  LDL.LU.64 R86, [R1+0x5e8] ;  /* 0x0005e80001567983 */ /* 0x000f280000300a00 */
[----:B------:R-:W3:Y:S04]  /*24e00*/  LDL.LU R47, [R1+0x1cd4] ;  /* 0x001cd400012f7983 */ /* 0x000ee80000300800 */
[----:B------:R-:W4:Y:S04]  /*24e10*/  LDL.LU R139, [R1+0x1cd0] ;  /* 0x001cd000018b7983 */ /* 0x000f280000300800 */
[----:B------:R-:W4:Y:S04]  /*24e20*/  LDL.LU R134, [R1+0x1ccc] ;  /* 0x001ccc0001867983 */ /* 0x000f280000300800 */
[----:B------:R-:W4:Y:S01]  /*24e30*/  LDL.LU R135, [R1+0x1cc8] ;  /* 0x001cc80001877983 */ /* 0x000f220000300800 */
[----:B------:R-:W-:Y:S07]  /*24e40*/  HMMA.1688.F32.TF32 R208, R28, R124, R88 ;  /* 0x0000007c1cd0723c */ /* 0x000fee0000081058 */
[----:B------:R-:W-:-:S02]  /*24e50*/  IMAD.MOV.U32 R90, RZ, RZ, R45 ;  /* 0x000000ffff5a7224 */ /* 0x000fc400078e002d */
[----:B------:R-:W-:Y:S01]  /*24e60*/  IMAD.MOV.U32 R91, RZ, RZ, R44 ;  /* 0x000000ffff5b7224 */ /* 0x000fe200078e002c */
[----:B--2---:R-:W-:Y:S06]  /*24e70*/  HMMA.1688.F32.TF32 R56, R244, R50, R56 ;  /* 0x00000032f438723c */ /* 0x004fec0000081038 */
[-C--:B---3--:R-:W-:Y:S06]  /*24e80*/  HMMA.1688.F32.TF32 R224, R236, R46.reuse, R224 ;  /* 0x0000002eece0723c */ /* 0x088fec00000810e0 */
[-C--:B------:R-:W-:Y:S06]  /*24e90*/  HMMA.1688.F32.TF32 R220, R244, R46.reuse, R220 ;  /* 0x0000002ef4dc723c */ /* 0x080fec00000810dc */
[-C--:B----4-:R-:W-:Y:S06]  /*24ea0*/  HMMA.1688.F32.TF32 R136, R240, R46.reuse, R136 ;  /* 0x0000002ef088723c */ /* 0x090fec0000081088 */
[----:B------:R-:W-:Y:S01]  /*24eb0*/  HMMA.1688.F32.TF32 R44, R8, R46, R132 ;  /* 0x0000002e082c723c */ /* 0x000fe20000081084 */
[----:B------:R-:W1:Y:S04]  /*24ec0*/  LDSM.16.M88.4 R132, [R2+UR14+0xe800] ;  /* 0x00e8000e0284783b */ /* 0x000e680008000200 */
[----:B------:R-:W-:Y:S04]  /*24ed0*/  STL.64 [R1+0x1f0], R224 ;  /* 0x0001f0e001007387 */ /* 0x000fe80000100a00 */
[----:B------:R-:W-:Y:S04]  /*24ee0*/  STL.64 [R1+0x1f8], R226 ;  /* 0x0001f8e201007387 */ /* 0x000fe80000100a00 */
[----:B------:R-:W-:Y:S04]  /*24ef0*/  STL.64 [R1+0x150], R220 ;  /* 0x000150dc01007387 */ /* 0x000fe80000100a00 */
[----:B------:R-:W-:Y:S04]  /*24f00*/  STL.64 [R1+0x158], R222 ;  /* 0x000158de01007387 */ /* 0x000fe80000100a00 */
[----:B------:R-:W-:Y:S04]  /*24f10*/  STL.64 [R1+0xb0], R136 ;  /* 0x0000b08801007387 */ /* 0x000fe80000100a00 */
[----:B------:R1:W-:Y:S02]  /*24f20*/  STL.64 [R1+0xb8], R138 ;  /* 0x0000b88a01007387 */ /* 0x0003e40000100a00 */
[----:B-1----:R-:W-:Y:S06]  /*24f30*/  HMMA.1688.F32.TF32 R136, R12, R132, R84 ;  /* 0x000000840c88723c */ /* 0x002fec0000081054 */
[-C--:B------:R-:W-:Y:S01]  /*24f40*/  HMMA.1688.F32.TF32 R84, R236, R50.reuse, R104 ;  /* 0x00000032ec54723c */ /* 0x080fe20000081068 */
[----:B------:R-:W-:Y:S05]  /*24f50*/  STL.64 [R1+0x20], R44 ;  /* 0x0000202c01007387 */ /* 0x000fea0000100a00 */
[----:B------:R-:W-:Y:S01]  /*24f60*/  HMMA.1688.F32.TF32 R152, R240, R50, R152 ;  /* 0x00000032f098723c */ /* 0x000fe20000081098 */
[----:B------:R1:W-:Y:S04]  /*24f70*/  STL.64 [R1+0x28], R46 ;  /* 0x0000282e01007387 */ /* 0x0003e80000100a00 */
[----:B------:R-:W2:Y:S04]  /*24f80*/  LDL.LU.64 R220, [R1+0x990] ;  /* 0x0009900001dc7983 */ /* 0x000ea80000300a00 */
[----:B------:R-:W2:Y:S08]  /*24f90*/  LDL.LU.64 R222, [R1+0x998] ;  /* 0x0009980001de7983 */ /* 0x000eb00000300a00 */
[----:B------:R3:W-:Y:S04]  /*24fa0*/  STL.64 [R1+0x1e0], R84 ;  /* 0x0001e05401007387 */ /* 0x0007e80000100a00 */
[----:B------:R4:W-:Y:S04]  /*24fb0*/  STL.64 [R1+0x1e8], R86 ;  /* 0x0001e85601007387 */ /* 0x0009e80000100a00 */
[----:B------:R-:W2:Y:S04]  /*24fc0*/  LDL.LU.64 R224, [R1+0x820] ;  /* 0x0008200001e07983 */ /* 0x000ea80000300a00 */
[----:B------:R-:W2:Y:S04]  /*24fd0*/  LDL.LU.64 R226, [R1+0x828] ;  /* 0x0008280001e27983 */ /* 0x000ea80000300a00 */
[----:B------:R-:W2:Y:S01]  /*24fe0*/  LDL.LU.64 R228, [R1+0x870] ;  /* 0x0008700001e47983 */ /* 0x000ea20000300a00 */
[-C--:B-1----:R-:W-:Y:S03]  /*24ff0*/  HMMA.1688.F32.TF32 R44, R20, R132.reuse, R212 ;  /* 0x00000084142c723c */ /* 0x082fe600000810d4 */
[----:B------:R-:W2:Y:S04]  /*25000*/  LDL.LU.64 R230, [R1+0x878] ;  /* 0x0008780001e67983 */ /* 0x000ea80000300a00 */
[----:B---3--:R-:W3:Y:S01]  /*25010*/  LDL.LU.64 R84, [R1+0x9a0] ;  /* 0x0009a00001547983 */ /* 0x008ee20000300a00 */
[----:B------:R-:W-:Y:S03]  /*25020*/  HMMA.1688.F32.TF32 R212, R24, R132, R96 ;  /* 0x0000008418d4723c */ /* 0x000fe60000081060 */
[----:B----4-:R-:W3:Y:S04]  /*25030*/  LDL.LU.64 R86, [R1+0x9a8] ;  /* 0x0009a80001567983 */ /* 0x010ee80000300a00 */
[----:B------:R1:W-:Y:S04]  /*25040*/  STL.64 [R1+0x140], R56 ;  /* 0x0001403801007387 */ /* 0x0003e80000100a00 */
[----:B------:R4:W-:Y:S04]  /*25050*/  STL.64 [R1+0x148], R58 ;  /* 0x0001483a01007387 */ /* 0x0009e80000100a00 */
[----:B------:R-:W3:Y:S04]  /*25060*/  LDL.LU.64 R96, [R1+0x850] ;  /* 0x0008500001607983 */ /* 0x000ee80000300a00 */
[----:B------:R-:W3:Y:S04]  /*25070*/  LDL.LU.64 R98, [R1+0x858] ;  /* 0x0008580001627983 */ /* 0x000ee80000300a00 */
[----:B------:R-:W3:Y:S04]  /*25080*/  LDL.LU.64 R104, [R1+0x980] ;  /* 0x0009800001687983 */ /* 0x000ee80000300a00 */
[----:B------:R-:W3:Y:S04]  /*25090*/  LDL.LU.64 R106, [R1+0x988] ;  /* 0x00098800016a7983 */ /* 0x000ee80000300a00 */
[----:B-1----:R-:W3:Y:S04]  /*250a0*/  LDL.LU.64 R56, [R1+0x730] ;  /* 0x0007300001387983 */ /* 0x002ee80000300a00 */
[----:B----4-:R-:W4:Y:S04]  /*250b0*/  LDL.LU.64 R58, [R1+0x738] ;  /* 0x00073800013a7983 */ /* 0x010f280000300a00 */
[----:B------:R-:W-:Y:S04]  /*250c0*/  STL.64 [R1+0xa0], R152 ;  /* 0x0000a09801007387 */ /* 0x000fe80000100a00 */
[----:B------:R1:W-:Y:S04]  /*250d0*/  STL.64 [R1+0xa8], R154 ;  /* 0x0000a89a01007387 */ /* 0x0003e80000100a00 */
[----:B-1----:R-:W2:Y:S04]  /*250e0*/  LDL.LU.64 R154, [R1+0x1cc0] ;  /* 0x001cc000019a7983 */ /* 0x002ea80000300a00 */
[----:B------:R-:W2:Y:S01]  /*250f0*/  LDL.LU.64 R152, [R1+0x1cb8] ;  /* 0x001cb80001987983 */ /* 0x000ea20000300a00 */
[----:B------:R-:W-:-:S02]  /*25100*/  IMAD.MOV.U32 R88, RZ, RZ, R49 ;  /* 0x000000ffff587224 */ /* 0x000fc400078e0031 */
[----:B------:R-:W-:Y:S01]  /*25110*/  IMAD.MOV.U32 R89, RZ, RZ, R48 ;  /* 0x000000ffff597224 */ /* 0x000fe200078e0030 */
[-C--:B------:R-:W-:Y:S06]  /*25120*/  HMMA.1688.F32.TF32 R144, R236, R54.reuse, R144 ;  /* 0x00000036ec90723c */ /* 0x080fec0000081090 */
[----:B------:R-:W-:Y:S01]  /*25130*/  HMMA.1688.F32.TF32 R140, R244, R54, R140 ;  /* 0x00000036f48c723c */ /* 0x000fe2000008108c */
[----:B------:R-:W-:-:S05]  /*25140*/  IMAD.MOV.U32 R102, RZ, RZ, R53 ;  /* 0x000000ffff667224 */ /* 0x000fca00078e0035 */
[----:B------:R-:W-:Y:S01]  /*25150*/  HMMA.1688.F32.TF32 R148, R240, R54, R148 ;  /* 0x00000036f094723c */ /* 0x000fe20000081094 */
[----:B------:R-:W-:-:S05]  /*25160*/  IMAD.MOV.U32 R103, RZ, RZ, R52 ;  /* 0x000000ffff677224 */ /* 0x000fca00078e0034 */
[C---:B------:R-:W-:Y:S06]  /*25170*/  HMMA.1688.F32.TF32 R52, R8.reuse, R54, R88 ;  /* 0x000000360834723c */ /* 0x040fec0000081058 */
[----:B--2---:R-:W-:Y:S01]  /*25180*/  HMMA.1688.F32.TF32 R48, R8, R50, R152 ;  /* 0x000000320830723c */ /* 0x004fe20000081098 */
[----:B------:R-:W2:Y:S04]  /*25190*/  LDL.LU.64 R152, [R1+0x670] ;  /* 0x0006700001987983 */ /* 0x000ea80000300a00 */
[----:B------:R-:W2:-:S15]  /*251a0*/  LDL.LU.64 R154, [R1+0x678] ;  /* 0x00067800019a7983 */ /* 0x000e9e0000300a00 */
[----:B------:R-:W-:-:S03]  /*251b0*/  NOP ;  /* 0x0000000000007918 */ /* 0x000fc60000000000 */
[----:B------:R-:W-:Y:S04]  /*251c0*/  STL.64 [R1+0x90], R48 ;  /* 0x0000903001007387 */ /* 0x000fe80000100a00 */
[----:B------:R-:W-:Y:S04]  /*251d0*/  STL.64 [R1+0x98], R50 ;  /* 0x0000983201007387 */ /* 0x000fe80000100a00 */
[----:B------:R-:W-:Y:S04]  /*251e0*/  STL.64 [R1+0x1d0], R144 ;  /* 0x0001d09001007387 */ /* 0x000fe80000100a00 */
[----:B------:R1:W-:Y:S04]  /*251f0*/  STL.64 [R1+0x1d8], R146 ;  /* 0x0001d89201007387 */ /* 0x0003e80000100a00 */
[----:B------:R-:W3:Y:S04]  /*25200*/  LDSM.16.M88.4 R48, [R2+UR14+0xf000] ;  /* 0x00f0000e0230783b */ /* 0x000ee80008000200 */
[----:B-1----:R-:W4:Y:S04]  /*25210*/  LDL.LU.64 R146, [R1+0x1cb0] ;  /* 0x001cb00001927983 */ /* 0x002f280000300a00 */
[----:B------:R-:W4:Y:S04]  /*25220*/  LDL.LU.64 R144, [R1+0x1ca8] ;  /* 0x001ca80001907983 */ /* 0x000f280000300a00 */
[----:B------:R-:W-:Y:S04]  /*25230*/  STL.64 [R1+0x130], R140 ;  /* 0x0001308c01007387 */ /* 0x000fe80000100a00 */
[----:B------:R1:W-:Y:S04]  /*25240*/  STL.64 [R1+0x138], R142 ;  /* 0x0001388e01007387 */ /* 0x0003e80000100a00 */
[----:B-1----:R-:W4:Y:S04]  /*25250*/  LDL.LU.64 R142, [R1+0x1ca0] ;  /* 0x001ca000018e7983 */ /* 0x002f280000300a00 */
[----:B------:R-:W4:Y:S04]  /*25260*/  LDL.LU.64 R140, [R1+0x1c98] ;  /* 0x001c9800018c7983 */ /* 0x000f280000300a00 */
[----:B------:R-:W-:Y:S04]  /*25270*/  STL.64 [R1+0x350], R148 ;  /* 0x0003509401007387 */ /* 0x000fe80000100a00 */
[----:B------:R1:W-:Y:S04]  /*25280*/  STL.64 [R1+0x358], R150 ;  /* 0x0003589601007387 */ /* 0x0003e80000100a00 */
[----:B-1----:R-:W4:Y:S04]  /*25290*/  LDL.LU.64 R150, [R1+0x1c90] ;  /* 0x001c900001967983 */ /* 0x002f280000300a00 */
[----:B------:R-:W4:Y:S04]  /*252a0*/  LDL.LU.64 R148, [R1+0x1c88] ;  /* 0x001c880001947983 */ /* 0x000f280000300a00 */
[----:B------:R-:W4:Y:S04]  /*252b0*/  LDL.LU.64 R90, [R1+0x1c80] ;  /* 0x001c8000015a7983 */ /* 0x000f280000300a00 */
[----:B------:R-:W4:Y:S04]  /*252c0*/  LDL.LU.64 R88, [R1+0x1c78] ;  /* 0x001c780001587983 */ /* 0x000f280000300a00 */
[----:B------:R-:W-:Y:S04]  /*252d0*/  STL.64 [R1+0x340], R52 ;  /* 0x0003403401007387 */ /* 0x000fe80000100a00 */
[----:B------:R-:W-:Y:S04]  /*252e0*/  STL.64 [R1+0x348], R54 ;  /* 0x0003483601007387 */ /* 0x000fe80000100a00 */
[----:B------:R-:W1:Y:S01]  /*252f0*/  LDSM.16.M88.4 R52, [R2+UR14+0xf800] ;  /* 0x00f8000e0234783b */ /* 0x000e620008000200 */
[C---:B------:R-:W-:Y:S03]  /*25300*/  HMMA.1688.F32.TF32 R216, R28.reuse, R132, R216 ;  /* 0x000000841cd8723c */ /* 0x040fe600000810d8 */
[----:B------:R-:W-:Y:S03]  /*25310*/  STL [R1+0x1a04], R2 ;  /* 0x001a040201007387 */ /* 0x000fe60000100800 */
[-C--:B---3--:R-:W-:Y:S06]  /*25320*/  HMMA.1688.F32.TF32 R220, R28, R48.reuse, R220 ;  /* 0x000000301cdc723c */ /* 0x088fec00000810dc */
[-C--:B------:R-:W-:Y:S06]  /*25330*/  HMMA.1688.F32.TF32 R224, R20, R48.reuse, R224 ;  /* 0x0000003014e0723c */ /* 0x080fec00000810e0 */
[----:B------:R-:W-:Y:S06]  /*25340*/  HMMA.1688.F32.TF32 R228, R24, R48, R228 ;  /* 0x0000003018e4723c */ /* 0x000fec00000810e4 */
[C---:B------:R-:W-:Y:S06]  /*25350*/  HMMA.1688.F32.TF32 R72, R12.reuse, R68, R72 ;  /* 0x000000440c48723c */ /* 0x040fec0000081048 */
[----:B------:R-:W-:Y:S06]  /*25360*/  HMMA.1688.F32.TF32 R128, R12, R124, R128 ;  /* 0x0000007c0c80723c */ /* 0x000fec0000081080 */
[-C--:B-1----:R-:W-:Y:S01]  /*25370*/  HMMA.1688.F32.TF32 R28, R28, R52.reuse, R84 ;  /* 0x000000341c1c723c */ /* 0x082fe20000081054 */
[----:B------:R-:W3:Y:S05]  /*25380*/  LDL.LU.64 R86, [R1+0x1c70] ;  /* 0x001c700001567983 */ /* 0x000eea0000300a00 */
[-C--:B------:R-:W-:Y:S01]  /*25390*/  HMMA.1688.F32.TF32 R20, R20, R52.reuse, R96 ;  /* 0x000000341414723c */ /* 0x080fe20000081060 */
[----:B------:R-:W3:Y:S04]  /*253a0*/  LDL.LU.64 R98, [R1+0x1c68] ;  /* 0x001c680001627983 */ /* 0x000ee80000300a00 */
[----:B------:R-:W3:Y:S01]  /*253b0*/  LDL.LU.64 R96, [R1+0x1c60] ;  /* 0x001c600001607983 */ /* 0x000ee20000300a00 */
[----:B------:R-:W-:Y:S03]  /*253c0*/  HMMA.1688.F32.TF32 R24, R24, R52, R104 ;  /* 0x000000341818723c */ /* 0x000fe60000081068 */
[----:B------:R-:W3:Y:S04]  /*253d0*/  LDL.LU.64 R106, [R1+0x1c58] ;  /* 0x001c5800016a7983 */ /* 0x000ee80000300a00 */
[----:B------:R-:W3:Y:S01]  /*253e0*/  LDL.LU.64 R104, [R1+0x1c50] ;  /* 0x001c500001687983 */ /* 0x000ee20000300a00 */
[C---:B--2---:R-:W-:Y:S06]  /*253f0*/  HMMA.1688.F32.TF32 R152, R12.reuse, R48, R152 ;  /* 0x000000300c98723c */ /* 0x044fec0000081098 */
[----:B----4-:R-:W-:Y:S01]  /*25400*/  HMMA.1688.F32.TF32 R12, R12, R52, R56 ;  /* 0x000000340c0c723c */ /* 0x010fe20000081038 */
[----:B------:R-:W2:Y:S04]  /*25410*/  LDL.LU.64 R58, [R1+0x1c48] ;  /* 0x001c4800013a7983 */ /* 0x000ea80000300a00 */
[----:B------:R-:W4:Y:S01]  /*25420*/  LDL.LU.64 R56, [R1+0x1c40] ;  /* 0x001c400001387983 */ /* 0x000f220000300a00 */
[----:B--2---:R-:W-:-:S15]  /*25430*/  HMMA.1688.F32.TF32 R100, R236, R58, R100 ;  /* 0x0000003aec64723c */ /* 0x004fde0000081064 */
[----:B------:R-:W-:-:S08]  /*25440*/  NOP ;  /* 0x0000000000007918 */ /* 0x000fd00000000000 */
[----:B------:R-:W-:Y:S04]  /*25450*/  STL.64 [R1+0x1c0], R100 ;  /* 0x0001c06401007387 */ /* 0x000fe80000100a00 */
[----:B------:R1:W-:Y:S04]  /*25460*/  STL.64 [R1+0x1c8], R102 ;  /* 0x0001c86601007387 */ /* 0x0003e80000100a00 */
[----:B-1----:R-:W3:Y:S04]  /*25470*/  LDL.LU.64 R102, [R1+0x1c38] ;  /* 0x001c380001667983 */ /* 0x002ee80000300a00 */
[----:B------:R-:W3:Y:S01]  /*25480*/  LDL.LU.64 R100, [R1+0x1c30] ;  /* 0x001c300001647983 */ /* 0x000ee20000300a00 */
[C---:B------:R-:W-:Y:S06]  /*25490*/  HMMA.1688.F32.TF32 R172, R236.reuse, R78, R172 ;  /* 0x0000004eecac723c */ /* 0x040fec00000810ac */
[----:B---3--:R-:W-:-:S15]  /*254a0*/  HMMA.1688.F32.TF32 R100, R236, R86, R100 ;  /* 0x00000056ec64723c */ /* 0x008fde0000081064 */
[----:B------:R-:W-:-:S08]  /*254b0*/  NOP ;  /* 0x0000000000007918 */ /* 0x000fd00000000000 */
[----:B------:R-:W-:Y:S04]  /*254c0*/  STL.64 [R1+0x360], R100 ;  /* 0x0003606401007387 */ /* 0x000fe80000100a00 */
[----:B------:R1:W-:Y:S02]  /*254d0*/  STL.64 [R1+0x368], R102 ;  /* 0x0003686601007387 */ /* 0x0003e40000100a00 */
[----:B-1----:R-:W-:Y:S02]  /*254e0*/  HMMA.1688.F32.TF32 R100, R236, R62, R148 ;  /* 0x0000003eec64723c */ /* 0x002fe40000081094 */
[----:B------:R-:W2:-:S15]  /*254f0*/  LDL.LU R148, [R1+0xf0] ;  /* 0x0000f00001947983 */ /* 0x000e9e0000300800 */
[----:B------:R-:W-:-:S06]  /*25500*/  NOP ;  /* 0x0000000000007918 */ /* 0x000fcc0000000000 */
[----:B------:R-:W-:Y:S04]  /*25510*/  STL.64 [R1+0x470], R100 ;  /* 0x0004706401007387 */ /* 0x000fe80000100a00 */
[----:B------:R1:W-:Y:S04]  /*25520*/  STL.64 [R1+0x478], R102 ;  /* 0x0004786601007387 */ /* 0x0003e80000100a00 */
[----:B------:R-:W2:Y:S04]  /*25530*/  LDL.LU R149, [R1+0xf4] ;  /* 0x0000f40001957983 */ /* 0x000ea80000300800 */
[----:B------:R-:W2:Y:S01]  /*25540*/  LDL.LU R150, [R1+0xf8] ;  /* 0x0000f80001967983 */ /* 0x000ea20000300800 */
[----:B-1----:R-:W-:Y:S03]  /*25550*/  HMMA.1688.F32.TF32 R100, R236, R70, R164 ;  /* 0x00000046ec64723c */ /* 0x002fe600000810a4 */
[----:B------:R-:W2:Y:S04]  /*25560*/  LDL.LU R151, [R1+0xfc] ;  /* 0x0000fc0001977983 */ /* 0x000ea80000300800 */
[----:B------:R-:W3:-:S15]  /*25570*/  LDL.LU R164, [R1+0x70] ;  /* 0x0000700001a47983 */ /* 0x000ede0000300800 */
[----:B------:R-:W-:-:S01]  /*25580*/  NOP ;  /* 0x0000000000007918 */ /* 0x000fc20000000000 */
[----:B------:R-:W-:Y:S04]  /*25590*/  STL.64 [R1+0x5a0], R100 ;  /* 0x0005a06401007387 */ /* 0x000fe80000100a00 */
[----:B------:R1:W-:Y:S04]  /*255a0*/  STL.64 [R1+0x5a8], R102 ;  /* 0x0005a86601007387 */ /* 0x0003e80000100a00 */
[----:B------:R-:W3:Y:S01]  /*255b0*/  LDL.LU R165, [R1+0x74] ;  /* 0x0000740001a57983 */ /* 0x000ee20000300800 */
[----:B------:R-:W-:Y:S01]  /*255c0*/  IMAD.MOV.U32 R166, RZ, RZ, R248 ;  /* 0x000000ffffa67224 */ /* 0x000fe200078e00f8 */
[C---:B------:R-:W-:Y:S01]  /*255d0*/  HMMA.1688.F32.TF32 R184, R236.reuse, R18, R184 ;  /* 0x00000012ecb8723c */ /* 0x040fe200000810b8 */
[----:B------:R-:W-:Y:S01]  /*255e0*/  IMAD.MOV.U32 R167, RZ, RZ, R252 ;  /* 0x000000ffffa77224 */ /* 0x000fe200078e00fc */
[----:B------:R-:W2:Y:S04]  /*255f0*/  LDL.LU R248, [R1+0x1c28] ;  /* 0x001c280001f87983 */ /* 0x000ea80000300800 */
[----:B------:R-:W4:Y:S01]  /*25600*/  LDL.LU R252, [R1+0x1c24] ;  /* 0x001c240001fc7983 */ /* 0x000f220000300800 */
[C---:B-1----:R-:W-:Y:S03]  /*25610*/  HMMA.1688.F32.TF32 R100, R236.reuse, R110, R192 ;  /* 0x0000006eec64723c */ /* 0x042fe600000810c0 */
[----:B------:R-:W-:Y:S04]  /*25620*/  STL.64 [R1+0x5e0], R172 ;  /* 0x0005e0ac01007387 */ /* 0x000fe80000100a00 */
[----:B------:R1:W-:Y:S02]  /*25630*/  STL.64 [R1+0x5e8], R174 ;  /* 0x0005e8ae01007387 */ /* 0x0003e40000100a00 */
[C---:B-1----:R-:W-:Y:S07]  /*25640*/  HMMA.1688.F32.TF32 R172, R236.reuse, R118, R200 ;  /* 0x00000076ecac723c */ /* 0x042fee00000810c8 */
[----:B------:R-:W-:Y:S04]  /*25650*/  STL.64 [R1+0x6b0], R184 ;  /* 0x0006b0b801007387 */ /* 0x000fe80000100a00 */
[----:B------:R1:W-:Y:S04]  /*25660*/  STL.64 [R1+0x6b8], R186 ;  /* 0x0006b8ba01007387 */ /* 0x0003e80000100a00 */
[----:B------:R-:W-:Y:S04]  /*25670*/  STL.64 [R1+0x760], R100 ;  /* 0x0007606401007387 */ /* 0x000fe80000100a00 */
[----:B------:R1:W-:Y:S02]  /*25680*/  STL.64 [R1+0x768], R102 ;  /* 0x0007686601007387 */ /* 0x0003e40000100a00 */
[C---:B-1----:R-:W-:Y:S02]  /*25690*/  HMMA.1688.F32.TF32 R184, R236.reuse, R126, R208 ;  /* 0x0000007eecb8723c */ /* 0x042fe400000810d0 */
[----:B------:R-:W-:Y:S04]  /*256a0*/  STL.64 [R1+0x800], R172 ;  /* 0x000800ac01007387 */ /* 0x000fe80000100a00 */
[C---:B------:R-:W-:Y:S01]  /*256b0*/  HMMA.1688.F32.TF32 R100, R236.reuse, R134, R216 ;  /* 0x00000086ec64723c */ /* 0x040fe200000810d8 */
[----:B------:R1:W-:Y:S05]  /*256c0*/  STL.64 [R1+0x808], R174 ;  /* 0x000808ae01007387 */ /* 0x0003ea0000100a00 */
[C---:B------:R-:W-:Y:S06]  /*256d0*/  HMMA.1688.F32.TF32 R28, R236.reuse, R54, R28 ;  /* 0x00000036ec1c723c */ /* 0x040fec000008101c */
[----:B-1----:R-:W-:Y:S05]  /*256e0*/  HMMA.1688.F32.TF32 R172, R236, R50, R220 ;  /* 0x00000032ecac723c */ /* 0x002fea00000810dc */
[----:B------:R-:W-:Y:S04]  /*256f0*/  STL.64 [R1+0x830], R184 ;  /* 0x000830b801007387 */ /* 0x000fe80000100a00 */
[----:B------:R-:W-:Y:S04]  /*25700*/  STL.64 [R1+0x838], R186 ;  /* 0x000838ba01007387 */ /* 0x000fe80000100a00 */
[----:B------:R1:W-:Y:S04]  /*25710*/  STL.64 [R1+0x850], R100 ;  /* 0x0008506401007387 */ /* 0x0003e80000100a00 */
[----:B------:R-:W-:Y:S01]  /*25720*/  STL.64 [R1+0x858], R102 ;  /* 0x0008586601007387 */ /* 0x000fe20000100a00 */
[----:B-1----:R-:W-:-:S05]  /*25730*/  IMAD.MOV.U32 R100, RZ, RZ, R3 ;  /* 0x000000ffff647224 */ /* 0x002fca00078e0003 */
[----:B------:R-:W-:Y:S04]  /*25740*/  STL.64 [R1+0x870], R172 ;  /* 0x000870ac01007387 */ /* 0x000fe80000100a00 */
[----:B------:R-:W-:Y:S04]  /*25750*/  STL.64 [R1+0x878], R174 ;  /* 0x000878ae01007387 */ /* 0x000fe80000100a00 */
[----:B------:R-:W2:Y:S04]  /*25760*/  LDL.LU R3, [R1+0x1c20] ;  /* 0x001c200001037983 */ /* 0x000ea80000300800 */
[----:B------:R-:W-:Y:S04]  /*25770*/  STL.64 [R1+0x880], R28 ;  /* 0x0008801c01007387 */ /* 0x000fe80000100a00 */
[----:B------:R1:W-:Y:S02]  /*25780*/  STL.64 [R1+0x888], R30 ;  /* 0x0008881e01007387 */ /* 0x0003e40000100a00 */
[----:B-1----:R-:W-:Y:S01]  /*25790*/  HMMA.1688.F32.TF32 R28, R240, R86, R96 ;  /* 0x00000056f01c723c */ /* 0x002fe20000081060 */
[----:B------:R-:W-:-:S05]  /*257a0*/  IMAD.MOV.U32 R103, RZ, RZ, R0 ;  /* 0x000000ffff677224 */ /* 0x000fca00078e0000 */
[----:B------:R-:W-:-:S15]  /*257b0*/  HMMA.1688.F32.TF32 R96, R240, R62, R144 ;  /* 0x0000003ef060723c */ /* 0x000fde0000081090 */
[----:B------:R-:W-:-:S03]  /*257c0*/  NOP ;  /* 0x0000000000007918 */ /* 0x000fc60000000000 */
[----:B------:R-:W-:Y:S02]  /*257d0*/  IMAD.MOV.U32 R2, RZ, RZ, R30 ;  /* 0x000000ffff027224 */ /* 0x000fe400078e001e */
[----:B------:R-:W-:Y:S01]  /*257e0*/  IMAD.MOV.U32 R0, RZ, RZ, R31 ;  /* 0x000000ffff007224 */ /* 0x000fe200078e001f */
[-C--:B------:R-:W-:Y:S06]  /*257f0*/  HMMA.1688.F32.TF32 R144, R240, R78.reuse, R168 ;  /* 0x0000004ef090723c */ /* 0x080fec00000810a8 */
[----:B------:R-:W-:Y:S06]  /*25800*/  HMMA.1688.F32.TF32 R4, R244, R78, R4 ;  /* 0x0000004ef404723c */ /* 0x000fec0000081004 */
[----:B---3--:R-:W-:Y:S01]  /*25810*/  HMMA.1688.F32.TF32 R164, R240, R58, R164 ;  /* 0x0000003af0a4723c */ /* 0x008fe200000810a4 */
[----:B----4-:R-:W-:Y:S04]  /*25820*/  LDS R236, [R252+UR13+0x21880] ;  /* 0x0218800dfcec7984 */ /* 0x010fe80008000800 */
[----:B------:R-:W-:-:S15]  /*25830*/  LDS R238, [R252+UR13+0x21c80] ;  /* 0x021c800dfcee7984 */ /* 0x000fde0008000800 */
[----:B------:R-:W-:-:S03]  /*25840*/  NOP ;  /* 0x0000000000007918 */ /* 0x000fc60000000000 */
[----:B------:R-:W-:Y:S04]  /*25850*/  STL.64 [R1+0x300], R164 ;  /* 0x000300a401007387 */ /* 0x000fe80000100a00 */
[----:B------:R-:W-:Y:S04]  /*25860*/  STL.64 [R1+0x308], R166 ;  /* 0x000308a601007387 */ /* 0x000fe80000100a00 */
[----:B------:R1:W-:Y:S02]  /*25870*/  STL.64 [R1+0x320], R28 ;  /* 0x0003201c01007387 */ /* 0x0003e40000100a00 */
[C---:B-1----:R-:W-:Y:S02]  /*25880*/  HMMA.1688.F32.TF32 R28, R240.reuse, R70, R160 ;  /* 0x00000046f01c723c */ /* 0x042fe400000810a0 */
[----:B------:R-:W-:Y:S04]  /*25890*/  STL [R1+0x1ba4], R0 ;  /* 0x001ba40001007387 */ /* 0x000fe80000100800 */
[----:B------:R-:W-:Y:S04]  /*258a0*/  STL [R1+0x1ba0], R2 ;  /* 0x001ba00201007387 */ /* 0x000fe80000100800 */
[----:B------:R-:W-:Y:S04]  /*258b0*/  STL.64 [R1+0x330], R96 ;  /* 0x0003306001007387 */ /* 0x000fe80000100a00 */
[----:B------:R1:W-:Y:S09]  /*258c0*/  STL.64 [R1+0x338], R98 ;  /* 0x0003386201007387 */ /* 0x0003f20000100a00 */
[----:B------:R-:W-:Y:S01]  /*258d0*/  STL.64 [R1+0x420], R28 ;  /* 0x0004201c01007387 */ /* 0x000fe20000100a00 */
[C---:B-1----:R-:W-:Y:S03]  /*258e0*/  HMMA.1688.F32.TF32 R96, R240.reuse, R18, R180 ;  /* 0x00000012f060723c */ /* 0x042fe600000810b4 */
[----:B------:R1:W-:Y:S03]  /*258f0*/  STL.64 [R1+0x428], R30 ;  /* 0x0004281e01007387 */ /* 0x0003e60000100a00 */
[----:B-1----:R-:W-:Y:S01]  /*25900*/  HMMA.1688.F32.TF32 R28, R240, R110, R188 ;  /* 0x0000006ef01c723c */ /* 0x002fe200000810bc */
[----:B------:R-:W-:Y:S04]  /*25910*/  STL.64 [R1+0x580], R144 ;  /* 0x0005809001007387 */ /* 0x000fe80000100a00 */
[----:B------:R1:W-:-:S12]  /*25920*/  STL.64 [R1+0x588], R146 ;  /* 0x0005889201007387 */ /* 0x0003d80000100a00 */
[----:B------:R-:W-:Y:S04]  /*25930*/  STL.64 [R1+0x5c0], R96 ;  /* 0x0005c06001007387 */ /* 0x000fe80000100a00 */
[----:B------:R3:W-:Y:S01]  /*25940*/  STL.64 [R1+0x5c8], R98 ;  /* 0x0005c86201007387 */ /* 0x0007e20000100a00 */
[C---:B-1----:R-:W-:Y:S03]  /*25950*/  HMMA.1688.F32.TF32 R144, R240.reuse, R118, R196 ;  /* 0x00000076f090723c */ /* 0x042fe600000810c4 */
[----:B------:R-:W-:Y:S03]  /*25960*/  STL.64 [R1+0x630], R28 ;  /* 0x0006301c01007387 */ /* 0x000fe60000100a00 */
[C---:B---3--:R-:W-:Y:S01]  /*25970*/  HMMA.1688.F32.TF32 R96, R240.reuse, R126, R204 ;  /* 0x0000007ef060723c */ /* 0x048fe200000810cc */
[----:B------:R1:W-:Y:S05]  /*25980*/  STL.64 [R1+0x638], R30 ;  /* 0x0006381e01007387 */ /* 0x0003ea0000100a00 */
[C---:B-1----:R-:W-:Y:S11]  /*25990*/  HMMA.1688.F32.TF32 R28, R240.reuse, R134, R212 ;  /* 0x00000086f01c723c */ /* 0x042ff600000810d4 */
[----:B------:R-:W-:Y:S04]  /*259a0*/  STL.64 [R1+0x730], R144 ;  /* 0x0007309001007387 */ /* 0x000fe80000100a00 */
[----:B------:R1:W-:Y:S04]  /*259b0*/  STL.64 [R1+0x738], R146 ;  /* 0x0007389201007387 */ /* 0x0003e80000100a00 */
[----:B------:R-:W-:Y:S04]  /*259c0*/  STL.64 [R1+0x7b0], R96 ;  /* 0x0007b06001007387 */ /* 0x000fe80000100a00 */
[----:B------:R3:W-:Y:S01]  /*259d0*/  STL.64 [R1+0x7b8], R98 ;  /* 0x0007b86201007387 */ /* 0x0007e20000100a00 */
[C---:B-1----:R-:W-:Y:S03]  /*259e0*/  HMMA.1688.F32.TF32 R144, R240.reuse, R50, R228 ;  /* 0x00000032f090723c */ /* 0x042fe600000810e4 */
[----:B------:R-:W-:Y:S03]  /*259f0*/  STL.64 [R1+0x810], R28 ;  /* 0x0008101c01007387 */ /* 0x000fe60000100a00 */
[----:B---3--:R-:W-:Y:S01]  /*25a00*/  HMMA.1688.F32.TF32 R96, R240, R54, R24 ;  /* 0x00000036f060723c */ /* 0x008fe20000081018 */
[----:B------:R1:W-:Y:S05]  /*25a10*/  STL.64 [R1+0x818], R30 ;  /* 0x0008181e01007387 */ /* 0x0003ea0000100a00 */
[C---:B------:R-:W-:Y:S01]  /*25a20*/  HMMA.1688.F32.TF32 R24, R244.reuse, R86, R104 ;  /* 0x00000056f418723c */ /* 0x040fe20000081068 */
[----:B------:R-:W-:Y:S01]  /*25a30*/  IMAD.MOV.U32 R101, RZ, RZ, R57 ;  /* 0x000000ffff657224 */ /* 0x000fe200078e0039 */
[----:B------:R-:W-:Y:S01]  /*25a40*/  LOP3.LUT R239, R252, 0x20, RZ, 0x3c, !PT ;  /* 0x00000020fcef7812 */ /* 0x000fe200078e3cff */
[----:B------:R-:W-:Y:S01]  /*25a50*/  IMAD.MOV.U32 R102, RZ, RZ, R56 ;  /* 0x000000ffff667224 */ /* 0x000fe200078e0038 */
[----:B--2---:R-:W-:Y:S02]  /*25a60*/  LDSM.16.M88.4 R104, [R3+UR14+0x3800] ;  /* 0x0038000e0368783b */ /* 0x004fe40008000200 */
[----:B-1----:R-:W-:Y:S05]  /*25a70*/  HMMA.1688.F32.TF32 R28, R244, R58, R148 ;  /* 0x0000003af41c723c */ /* 0x002fea0000081094 */
[----:B------:R-:W-:Y:S04]  /*25a80*/  STL.64 [R1+0x840], R144 ;  /* 0x0008409001007387 */ /* 0x000fe80000100a00 */
[----:B------:R-:W-:Y:S04]  /*25a90*/  STL.64 [R1+0x848], R146 ;  /* 0x0008489201007387 */ /* 0x000fe80000100a00 */
[----:B------:R-:W-:Y:S04]  /*25aa0*/  STL.64 [R1+0x860], R96 ;  /* 0x0008606001007387 */ /* 0x000fe80000100a00 */
[----:B------:R-:W-:Y:S04]  /*25ab0*/  STL.64 [R1+0x868], R98 ;  /* 0x0008686201007387 */ /* 0x000fe80000100a00 */
[----:B------:R-:W-:Y:S01]  /*25ac0*/  STL [R1+0x2c4], R25 ;  /* 0x0002c41901007387 */ /* 0x000fe20000100800 */
[----:B------:R-:W-:-:S03]  /*25ad0*/  IMAD.MOV.U32 R2, RZ, RZ, R24 ;  /* 0x000000ffff027224 */ /* 0x000fc600078e0018 */
[----:B------:R-:W-:Y:S04]  /*25ae0*/  LDS R237, [R239+UR13+0x21880] ;  /* 0x0218800defed7984 */ /* 0x000fe80008000800 */
[----:B------:R-:W-:Y:S04]  /*25af0*/  STL.64 [R1+0x120], R28 ;  /* 0x0001201c01007387 */ /* 0x000fe80000100a00 */
[----:B------:R1:W-:Y:S04]  /*25b00*/  STL.64 [R1+0x128], R30 ;  /* 0x0001281e01007387 */ /* 0x0003e80000100a00 */
[----:B------:R2:W-:Y:S01]  /*25b10*/  STL.64 [R1+0x2c8], R26 ;  /* 0x0002c81a01007387 */ /* 0x0005e20000100a00 */
[C---:B-1----:R-:W-:Y:S06]  /*25b20*/  HMMA.1688.F32.TF32 R28, R244.reuse, R70, R156 ;  /* 0x00000046f41c723c */ /* 0x042fec000008109c */
[----:B--2---:R-:W-:Y:S01]  /*25b30*/  HMMA.1688.F32.TF32 R24, R244, R62, R140 ;  /* 0x0000003ef418723c */ /* 0x004fe2000008108c */
[----:B------:R-:W-:-:S15]  /*25b40*/  STL [R1+0x1ba8], R2 ;  /* 0x001ba80201007387 */ /* 0x000fde0000100800 */
[----:B------:R-:W-:-:S07]  /*25b50*/  NOP ;  /* 0x0000000000007918 */ /* 0x000fce0000000000 */
[----:B------:R-:W-:Y:S04]  /*25b60*/  STL.64 [R1+0x2e0], R24 ;  /* 0x0002e01801007387 */ /* 0x000fe80000100a00 */
[----:B------:R1:W-:Y:S04]  /*25b70*/  STL.64 [R1+0x2e8], R26 ;  /* 0x0002e81a01007387 */ /* 0x0003e80000100a00 */
[----:B------:R-:W-:Y:S04]  /*25b80*/  STL.64 [R1+0x2f0], R28 ;  /* 0x0002f01c01007387 */ /* 0x000fe80000100a00 */
[----:B------:R2:W-:Y:S01]  /*25b90*/  STL.64 [R1+0x2f8], R30 ;  /* 0x0002f81e01007387 */ /* 0x0005e20000100a00 */
[C---:B-1----:R-:W-:Y:S03]  /*25ba0*/  HMMA.1688.F32.TF32 R24, R244.reuse, R18, R176 ;  /* 0x00000012f418723c */ /* 0x042fe600000810b0 */
[----:B------:R-:W-:Y:S04]  /*25bb0*/  STL.64 [R1+0x310], R4 ;  /* 0x0003100401007387 */ /* 0x000fe80000100a00 */
[----:B------:R1:W-:Y:S01]  /*25bc0*/  STL.64 [R1+0x318], R6 ;  /* 0x0003180601007387 */ /* 0x0003e20000100a00 */
[----:B--2---:R-:W-:Y:S01]  /*25bd0*/  HMMA.1688.F32.TF32 R28, R244, R110, R32 ;  /* 0x0000006ef41c723c */ /* 0x004fe20000081020 */
[----:B------:R-:W-:-:S02]  /*25be0*/  IMAD.MOV.U32 R151, RZ, RZ, R248 ;  /* 0x000000ffff977224 */ /* 0x000fc400078e00f8 */
[----:B------:R-:W-:Y:S03]  /*25bf0*/  LDS R32, [R252+UR13+0x21000] ;  /* 0x0210000dfc207984 */ /* 0x000fe60008000800 */
[----:B------:R-:W-:Y:S01]  /*25c00*/  HMMA.1688.F32.TF32 R60, R8, R62, R64 ;  /* 0x0000003e083c723c */ /* 0x000fe20000081040 */
[----:B------:R-:W-:Y:S04]  /*25c10*/  LDS R34, [R252+UR13+0x21400] ;  /* 0x0214000dfc227984 */ /* 0x000fe80008000800 */
[----:B------:R-:W-:Y:S01]  /*25c20*/  LDS R33, [R239+UR13+0x21000] ;  /* 0x0210000def217984 */ /* 0x000fe20008000800 */
[C---:B-1----:R-:W-:Y:S03]  /*25c30*/  HMMA.1688.F32.TF32 R4, R244.reuse, R118, R36 ;  /* 0x00000076f404723c */ /* 0x042fe60000081024 */
[----:B------:R-:W-:Y:S04]  /*25c40*/  STL.64 [R1+0x440], R24 ;  /* 0x0004401801007387 */ /* 0x000fe80000100a00 */
[----:B------:R1:W-:Y:S04]  /*25c50*/  STL.64 [R1+0x448], R26 ;  /* 0x0004481a01007387 */ /* 0x0003e80000100a00 */
[----:B------:R-:W-:Y:S04]  /*25c60*/  STL.64 [R1+0x590], R28 ;  /* 0x0005901c01007387 */ /* 0x000fe80000100a00 */
[----:B------:R2:W-:Y:S01]  /*25c70*/  STL.64 [R1+0x598], R30 ;  /* 0x0005981e01007387 */ /* 0x0005e20000100a00 */
[C---:B-1----:R-:W-:Y:S03]  /*25c80*/  HMMA.1688.F32.TF32 R24, R244.reuse, R126, R40 ;  /* 0x0000007ef418723c */ /* 0x042fe60000081028 */
[----:B------:R-:W-:Y:S04]  /*25c90*/  LDS R35, [R239+UR13+0x21400] ;  /* 0x0214000def237984 */ /* 0x000fe80008000800 */
[----:B------:R-:W-:Y:S01]  /*25ca0*/  STL.64 [R1+0x5d0], R4 ;  /* 0x0005d00401007387 */ /* 0x000fe20000100a00 */
[----:B--2---:R-:W-:Y:S03]  /*25cb0*/  HMMA.1688.F32.TF32 R28, R244, R134, R44 ;  /* 0x00000086f41c723c */ /* 0x004fe6000008102c */
[----:B------:R1:W-:Y:S04]  /*25cc0*/  STL.64 [R1+0x5d8], R6 ;  /* 0x0005d80601007387 */ /* 0x0003e80000100a00 */
[----:B------:R-:W-:Y:S01]  /*25cd0*/  LDSM.16.M88.4 R44, [R3+UR14+0x800] ;  /* 0x0008000e032c783b */ /* 0x000fe20008000200 */
[----:B------:R-:W-:Y:S03]  /*25ce0*/  HMMA.1688.F32.TF32 R64, R8, R78, R80 ;  /* 0x0000004e0840723c */ /* 0x000fe60000081050 */
[----:B------:R-:W-:Y:S03]  /*25cf0*/  LDSM.16.M88.4 R40, [R3+UR14+0x1000] ;  /* 0x0010000e0328783b */ /* 0x000fe60008000200 */
[C---:B-1----:R-:W-:Y:S01]  /*25d00*/  HMMA.1688.F32.TF32 R4, R244.reuse, R50, R224 ;  /* 0x00000032f404723c */ /* 0x042fe200000810e0 */
[----:B------:R-:W-:Y:S04]  /*25d10*/  LDSM.16.M88.4 R36, [R3+UR14+0x1800] ;  /* 0x0018000e0324783b */ /* 0x000fe80008000200 */
[----:B------:R-:W-:Y:S04]  /*25d20*/  STL.64 [R1+0x670], R24 ;  /* 0x0006701801007387 */ /* 0x000fe80000100a00 */
[----:B------:R1:W-:Y:S04]  /*25d30*/  STL.64 [R1+0x678], R26 ;  /* 0x0006781a01007387 */ /* 0x0003e80000100a00 */
[----:B------:R-:W-:Y:S04]  /*25d40*/  STL.64 [R1+0x740], R28 ;  /* 0x0007401c01007387 */ /* 0x000fe80000100a00 */
[----:B------:R-:W-:Y:S06]  /*25d50*/  STL.64 [R1+0x748], R30 ;  /* 0x0007481e01007387 */ /* 0x000fec0000100a00 */
[----:B------:R-:W-:Y:S01]  /*25d60*/  STL.64 [R1+0x7e0], R4 ;  /* 0x0007e00401007387 */ /* 0x000fe20000100a00 */
[----:B-1----:R-:W-:Y:S03]  /*25d70*/  HMMA.1688.F32.TF32 R24, R244, R54, R20 ;  /* 0x00000036f418723c */ /* 0x002fe60000081014 */
[----:B------:R1:W-:Y:S03]  /*25d80*/  STL.64 [R1+0x7e8], R6 ;  /* 0x0007e80601007387 */ /* 0x0003e60000100a00 */
[C---:B------:R-:W-:Y:S06]  /*25d90*/  HMMA.1688.F32.TF32 R20, R8.reuse, R58, R100 ;  /* 0x0000003a0814723c */ /* 0x040fec0000081064 */
[C---:B-1----:R-:W-:Y:S06]  /*25da0*/  HMMA.1688.F32.TF32 R4, R8.reuse, R86, R88 ;  /* 0x000000560804723c */ /* 0x042fec0000081058 */
[----:B------:R-:W-:Y:S05]  /*25db0*/  HMMA.1688.F32.TF32 R56, R8, R70, R72 ;  /* 0x000000460838723c */ /* 0x000fea0000081048 */
[----:B------:R-:W-:Y:S04]  /*25dc0*/  STL.64 [R1+0x820], R24 ;  /* 0x0008201801007387 */ /* 0x000fe80000100a00 */
[----:B------:R-:W-:Y:S04]  /*25dd0*/  STL.64 [R1+0x828], R26 ;  /* 0x0008281a01007387 */ /* 0x000fe80000100a00 */
[----:B------:R-:W-:Y:S04]  /*25de0*/  STL.64 [R1+0x260], R20 ;  /* 0x0002601401007387 */ /* 0x000fe80000100a00 */
[----:B------:R-:W-:Y:S01]  /*25df0*/  STL.64 [R1+0x268], R22 ;  /* 0x0002681601007387 */ /* 0x000fe20000100a00 */
[----:B------:R-:W-:-:S02]  /*25e00*/  IMAD.MOV.U32 R0, RZ, RZ, R7 ;  /* 0x000000ffff007224 */ /* 0x000fc400078e0007 */
[----:B------:R-:W-:Y:S01]  /*25e10*/  IMAD.MOV.U32 R2, RZ, RZ, R6 ;  /* 0x000000ffff027224 */ /* 0x000fe200078e0006 */
[----:B------:R-:W-:Y:S04]  /*25e20*/  STL.64 [R1+0x270], R4 ;  /* 0x0002700401007387 */ /* 0x000fe80000100a00 */
[----:B------:R-:W-:Y:S04]  /*25e30*/  STL [R1+0x1bc4], R0 ;  /* 0x001bc40001007387 */ /* 0x000fe80000100800 */
[----:B------:R-:W-:Y:S04]  /*25e40*/  STL [R1+0x1bc0], R2 ;  /* 0x001bc00201007387 */ /* 0x000fe80000100800 */
[----:B------:R-:W-:Y:S04]  /*25e50*/  STL.64 [R1+0x280], R60 ;  /* 0x0002803c01007387 */ /* 0x000fe80000100a00 */
[----:B------:R1:W-:Y:S04]  /*25e60*/  STL.64 [R1+0x288], R62 ;  /* 0x0002883e01007387 */ /* 0x0003e80000100a00 */
[----:B------:R-:W-:Y:S04]  /*25e70*/  STL.64 [R1+0x290], R56 ;  /* 0x0002903801007387 */ /* 0x000fe80000100a00 */
[----:B------:R2:W-:Y:S01]  /*25e80*/  STL.64 [R1+0x298], R58 ;  /* 0x0002983a01007387 */ /* 0x0005e20000100a00 */
[----:B-1----:R-:W-:Y:S03]  /*25e90*/  HMMA.1688.F32.TF32 R60, R8, R18, R92 ;  /* 0x00000012083c723c */ /* 0x002fe6000008105c */
[----:B------:R-:W1:Y:S01]  /*25ea0*/  LDSM.16.M88.4 R4, [R3+UR14] ;  /* 0x0000000e0304783b */ /* 0x000e620008000200 */
[----:B------:R-:W-:-:S02]  /*25eb0*/  LOP3.LUT R246, R252, 0x40, RZ, 0x3c, !PT ;  /* 0x00000040fcf67812 */ /* 0x000fc400078e3cff */
[----:B------:R-:W-:Y:S01]  /*25ec0*/  LOP3.LUT R247, R252, 0x60, RZ, 0x3c, !PT ;  /* 0x00000060fcf77812 */ /* 0x000fe200078e3cff */
[----:B------:R-:W-:Y:S01]  /*25ed0*/  LDS R24, [R252+UR13+0x21080] ;  /* 0x0210800dfc187984 */ /* 0x000fe20008000800 */
[C---:B--2---:R-:W-:Y:S03]  /*25ee0*/  HMMA.1688.F32.TF32 R56, R8.reuse, R110, R112 ;  /* 0x0000006e0838723c */ /* 0x044fe60000081070 */
[----:B------:R-:W-:Y:S04]  /*25ef0*/  STL.64 [R1+0x2a0], R64 ;  /* 0x0002a04001007387 */ /* 0x000fe80000100a00 */
[----:B------:R-:W-:Y:S01]  /*25f00*/  LDS R26, [R252+UR13+0x21480] ;  /* 0x0214800dfc1a7984 */ /* 0x000fe20008000800 */
[C---:B------:R-:W-:Y:S03]  /*25f10*/  HMMA.1688.F32.TF32 R16, R8.reuse, R118, R120 ;  /* 0x000000760810723c */ /* 0x040fe60000081078 */
[----:B------:R-:W-:Y:S04]  /*25f20*/  STL.64 [R1+0x2a8], R66 ;  /* 0x0002a84201007387 */ /* 0x000fe80000100a00 */
[----:B------:R-:W-:Y:S04]  /*25f30*/  LDS R25, [R239+UR13+0x21080] ;  /* 0x0210800def197984 */ /* 0x000fe80008000800 */
[----:B------:R-:W-:Y:S04]  /*25f40*/  STL.64 [R1+0x2b0], R60 ;  /* 0x0002b03c01007387 */ /* 0x000fe80000100a00 */
[----:B------:R2:W-:Y:S04]  /*25f50*/  STL.64 [R1+0x2b8], R62 ;  /* 0x0002b83e01007387 */ /* 0x0005e80000100a00 */
[----:B------:R-:W-:Y:S04]  /*25f60*/  STL.64 [R1+0x2d0], R56 ;  /* 0x0002d03801007387 */ /* 0x000fe80000100a00 */
[----:B------:R3:W-:Y:S01]  /*25f70*/  STL.64 [R1+0x2d8], R58 ;  /* 0x0002d83a01007387 */ /* 0x0007e20000100a00 */
[C---:B--2---:R-:W-:Y:S03]  /*25f80*/  HMMA.1688.F32.TF32 R60, R8.reuse, R126, R128 ;  /* 0x0000007e083c723c */ /* 0x044fe60000081080 */
[----:B------:R-:W-:Y:S04]  /*25f90*/  STL.64 [R1+0x560], R16 ;  /* 0x0005601001007387 */ /* 0x000fe80000100a00 */
[----:B------:R2:W-:Y:S01]  /*25fa0*/  STL.64 [R1+0x568], R18 ;  /* 0x0005681201007387 */ /* 0x0005e20000100a00 */
[C---:B---3--:R-:W-:Y:S03]  /*25fb0*/  HMMA.1688.F32.TF32 R56, R8.reuse, R134, R136 ;  /* 0x000000860838723c */ /* 0x048fe60000081088 */
[----:B------:R-:W3:Y:S04]  /*25fc0*/  LDS R27, [R239+UR13+0x21480] ;  /* 0x0214800def1b7984 */ /* 0x000ee80008000800 */
[----:B------:R-:W-:Y:S01]  /*25fd0*/  LDS R28, [R246+UR13+0x21000] ;  /* 0x0210000df61c7984 */ /* 0x000fe20008000800 */
[C---:B--2---:R-:W-:Y:S03]  /*25fe0*/  HMMA.1688.F32.TF32 R16, R8.reuse, R50, R152 ;  /* 0x000000320810723c */ /* 0x044fe60000081098 */
[----:B------:R-:W-:Y:S04]  /*25ff0*/  LDS R30, [R246+UR13+0x21400] ;  /* 0x0214000df61e7984 */ /* 0x000fe80008000800 */
[----:B------:R-:W-:Y:S01]  /*26000*/  LDS R29, [R247+UR13+0x21000] ;  /* 0x0210000df71d7984 */ /* 0x000fe20008000800 */
[----:B------:R-:W-:Y:S03]  /*26010*/  HMMA.1688.F32.TF32 R8, R8, R54, R12 ;  /* 0x000000360808723c */ /* 0x000fe6000008100c */
[----:B------:R-:W-:Y:S04]  /*26020*/  STL.64 [R1+0x570], R60 ;  /* 0x0005703c01007387 */ /* 0x000fe80000100a00 */
[----:B------:R-:W-:Y:S04]  /*26030*/  STL.64 [R1+0x578], R62 ;  /* 0x0005783e01007387 */ /* 0x000fe80000100a00 */
[----:B------:R-:W-:Y:S04]  /*26040*/  STL.64 [R1+0x5b0], R56 ;  /* 0x0005b03801007387 */ /* 0x000fe80000100a00 */
[----:B------:R-:W-:Y:S04]  /*26050*/  STL.64 [R1+0x5b8], R58 ;  /* 0x0005b83a01007387 */ /* 0x000fe80000100a00 */
[----:B------:R-:W2:Y:S04]  /*26060*/  LDL.LU R100, [R1+0x640] ;  /* 0x0006400001647983 */ /* 0x000ea80000300800 */
[----:B------:R-:W-:Y:S04]  /*26070*/  STL.64 [R1+0x5f0], R16 ;  /* 0x0005f01001007387 */ /* 0x000fe80000100a00 */
[----:B------:R-:W-:Y:S04]  /*26080*/  STL.64 [R1+0x5f8], R18 ;  /* 0x0005f81201007387 */ /* 0x000fe80000100a00 */
[----:B------:R-:W-:Y:S04]  /*26090*/  STL.64 [R1+0x650], R8 ;  /* 0x0006500801007387 */ /* 0x000fe80000100a00 */
[----:B------:R1:W-:Y:S04]  /*260a0*/  STL.64 [R1+0x658], R10 ;  /* 0x0006580a01007387 */ /* 0x0003e80000100a00 */
[----:B------:R-:W2:Y:S04]  /*260b0*/  LDL.LU R101, [R1+0x644] ;  /* 0x0006440001657983 */ /* 0x000ea80000300800 */
[----:B------:R-:W2:Y:S04]  /*260c0*/  LDL.LU R102, [R1+0x648] ;  /* 0x0006480001667983 */ /* 0x000ea80000300800 */
[----:B------:R-:W2:Y:S04]  /*260d0*/  LDL.LU R103, [R1+0x64c] ;  /* 0x00064c0001677983 */ /* 0x000ea80000300800 */
[----:B------:R-:W4:Y:S04]  /*260e0*/  LDL.LU R148, [R1+0x660] ;  /* 0x0006600001947983 */ /* 0x000f280000300800 */
[----:B------:R-:W4:Y:S04]  /*260f0*/  LDL.LU R149, [R1+0x664] ;  /* 0x0006640001957983 */ /* 0x000f280000300800 */
[----:B------:R-:W4:Y:S04]  /*26100*/  LDL.LU R150, [R1+0x668] ;  /* 0x0006680001967983 */ /* 0x000f280000300800 */
[----:B------:R-:W3:Y:S04]  /*26110*/  LDL.LU R248, [R1+0x1c1c] ;  /* 0x001c1c0001f87983 */ /* 0x000ee80000300800 */
[----:B------:R-:W2:Y:S04]  /*26120*/  LDL.LU R164, [R1+0x680] ;  /* 0x0006800001a47983 */ /* 0x000ea80000300800 */
[----:B------:R-:W2:Y:S04]  /*26130*/  LDL.LU R165, [R1+0x684] ;  /* 0x0006840001a57983 */ /* 0x000ea80000300800 */
[----:B------:R-:W2:Y:S04]  /*26140*/  LDL.LU R166, [R1+0x688] ;  /* 0x0006880001a67983 */ /* 0x000ea80000300800 */
[----:B------:R-:W2:Y:S04]  /*26150*/  LDL.LU R167, [R1+0x68c] ;  /* 0x00068c0001a77983 */ /* 0x000ea80000300800 */
[----:B------:R-:W4:Y:S04]  /*26160*/  LDL.LU R184, [R1+0x6f0] ;  /* 0x0006f00001b87983 */ /* 0x000f280000300800 */
[----:B------:R-:W4:Y:S04]  /*26170*/  LDL.LU R185, [R1+0x6f4] ;  /* 0x0006f40001b97983 */ /* 0x000f280000300800 */
[----:B------:R-:W4:Y:S04]  /*26180*/  LDL.LU R186, [R1+0x6f8] ;  /* 0x0006f80001ba7983 */ /* 0x000f280000300800 */
[----:B------:R-:W4:Y:S04]  /*26190*/  LDL.LU R187, [R1+0x6fc] ;  /* 0x0006fc0001bb7983 */ /* 0x000f280000300800 */
        /* <DEDUP_REMOVED lines=12> */
[----:B------:R-:W1:Y:S04]  /*26260*/  LDL.LU R188, [R1+0x7d0] ;  /* 0x0007d00001bc7983 */ /* 0x000e680000300800 */
[----:B------:R-:W1:Y:S04]  /*26270*/  LDL.LU R189, [R1+0x7d4] ;  /* 0x0007d40001bd7983 */ /* 0x000e680000300800 */
[----:B------:R-:W1:Y:S04]  /*26280*/  LDL.LU R190, [R1+0x7d8] ;  /* 0x0007d80001be7983 */ /* 0x000e680000300800 */
[----:B------:R-:W1:Y:S04]  /*26290*/  LDL.LU R191, [R1+0x7dc] ;  /* 0x0007dc0001bf7983 */ /* 0x000e680000300800 */
        /* <DEDUP_REMOVED lines=31> */
[----:B------:R-:W2:Y:S04]  /*26490*/  LDS R31, [R247+UR13+0x21400] ;  /* 0x0214000df71f7984 */ /* 0x000ea80008000800 */
[----:B------:R-:W-:Y:S04]  /*264a0*/  LDS R20, [R246+UR13+0x21080] ;  /* 0x0210800df6147984 */ /* 0x000fe80008000800 */
[----:B------:R-:W-:Y:S04]  /*264b0*/  LDS R22, [R246+UR13+0x21480] ;  /* 0x0214800df6167984 */ /* 0x000fe80008000800 */
[----:B------:R-:W-:Y:S04]  /*264c0*/  LDS R21, [R247+UR13+0x21080] ;  /* 0x0210800df7157984 */ /* 0x000fe80008000800 */
[----:B------:R-:W2:Y:S04]  /*264d0*/  LDS R23, [R247+UR13+0x21480] ;  /* 0x0214800df7177984 */ /* 0x000ea80008000800 */
[----:B------:R-:W-:Y:S04]  /*264e0*/  LDSM.16.M88.4 R116, [R3+UR14+0x5000] ;  /* 0x0050000e0374783b */ /* 0x000fe80008000200 */
[----:B------:R-:W-:Y:S04]  /*264f0*/  LDS R240, [R246+UR13+0x21800] ;  /* 0x0218000df6f07984 */ /* 0x000fe80008000800 */
[----:B------:R-:W-:Y:S04]  /*26500*/  LDS R242, [R246+UR13+0x21c00] ;  /* 0x021c000df6f27984 */ /* 0x000fe80008000800 */
[----:B------:R-:W-:Y:S04]  /*26510*/  LDS R244, [R246+UR13+0x21880] ;  /* 0x0218800df6f47984 */ /* 0x000fe80008000800 */
[----:B------:R-:W-:Y:S04]  /*26520*/  LDS R246, [R246+UR13+0x21c80] ;  /* 0x021c800df6f67984 */ /* 0x000fe80008000800 */
[----:B------:R-:W-:Y:S04]  /*26530*/  LDSM.16.M88.4 R108, [R3+UR14+0x4000] ;  /* 0x0040000e036c783b */ /* 0x000fe80008000200 */
[----:B------:R-:W-:Y:S04]  /*26540*/  LDSM.16.M88.4 R112, [R3+UR14+0x4800] ;  /* 0x0048000e0370783b */ /* 0x000fe80008000200 */
[----:B------:R-:W-:Y:S01]  /*26550*/  LDSM.16.M88.4 R92, [R3+UR14+0x2000] ;  /* 0x0020000e035c783b */ /* 0x000fe20008000200 */
[----:B---3--:R-:W-:Y:S01]  /*26560*/  IMAD.MOV.U32 R175, RZ, RZ, R248 ;  /* 0x000000ffffaf7224 */ /* 0x008fe200078e00f8 */
[-C--:B-1----:R-:W-:Y:S06]  /*26570*/  HMMA.1688.F32.TF32 R8, R32, R4.reuse, R188 ;  /* 0x000000042008723c */ /* 0x082fec00000810bc */
[----:B----4-:R-:W-:-:S15]  /*26580*/  HMMA.1688.F32.TF32 R12, R24, R4, R180 ;  /* 0x00000004180c723c */ /* 0x010fde00000810b4 */
[----:B------:R-:W-:-:S03]  /*26590*/  NOP ;  /* 0x0000000000007918 */ /* 0x000fc60000000000 */
[----:B------:R-:W-:Y:S02]  /*265a0*/  IMAD.MOV.U32 R248, RZ, RZ, R8 ;  /* 0x000000fffff87224 */ /* 0x000fe400078e0008 */
[----:B------:R-:W-:Y:S02]  /*265b0*/  IMAD.MOV.U32 R245, RZ, RZ, R9 ;  /* 0x000000fffff57224 */ /* 0x000fe400078e0009 */
[----:B------:R-:W-:Y:S02]  /*265c0*/  IMAD.MOV.U32 R243, RZ, RZ, R10 ;  /* 0x000000fffff37224 */ /* 0x000fe400078e000a */
[----:B------:R-:W-:Y:S02]  /*265d0*/  IMAD.MOV.U32 R241, RZ, RZ, R11 ;  /* 0x000000fffff17224 */ /* 0x000fe400078e000b */
[----:B--2---:R-:W-:Y:S01]  /*265e0*/  HMMA.1688.F32.TF32 R8, R28, R4, R168 ;  /* 0x000000041c08723c */ /* 0x004fe200000810a8 */
[----:B------:R-:W-:Y:S04]  /*265f0*/  STL.64 [R1+0x1bd0], R14 ;  /* 0x001bd00e01007387 */ /* 0x000fe80000100a00 */
[----:B------:R-:W-:Y:S01]  /*26600*/  STL.64 [R1+0x1bc8], R12 ;  /* 0x001bc80c01007387 */ /* 0x000fe20000100a00 */
[----:B------:R-:W-:Y:S06]  /*26610*/  HMMA.1688.F32.TF32 R60, R32, R40, R208 ;  /* 0x00000028203c723c */ /* 0x000fec00000810d0 */
[----:B------:R-:W-:Y:S11]  /*26620*/  HMMA.1688.F32.TF32 R16, R20, R4, R160 ;  /* 0x000000041410723c */ /* 0x000ff600000810a0 */
[----:B------:R-:W-:Y:S04]  /*26630*/  STL.64 [R1+0x1be0], R10 ;  /* 0x001be00a01007387 */ /* 0x000fe80000100a00 */
[----:B------:R1:W-:Y:S02]  /*26640*/  STL.64 [R1+0x1bd8], R8 ;  /* 0x001bd80801007387 */ /* 0x0003e40000100a00 */
[----:B-1----:R-:W-:Y:S06]  /*26650*/  HMMA.1688.F32.TF32 R8, R32, R44, R144 ;  /* 0x0000002c2008723c */ /* 0x002fec0000081090 */
[----:B------:R-:W-:Y:S04]  /*26660*/  STL.64 [R1+0x1bf0], R18 ;  /* 0x001bf01201007387 */ /* 0x000fe80000100a00 */
[----:B------:R-:W-:Y:S04]  /*26670*/  STL.64 [R1+0x1be8], R16 ;  /* 0x001be81001007387 */ /* 0x000fe80000100a00 */
[----:B------:R-:W-:Y:S10]  /*26680*/  STL.64 [R1+0x1c00], R6 ;  /* 0x001c000601007387 */ /* 0x000ff40000100a00 */
[----:B------:R-:W-:-:S02]  /*26690*/  IMAD.MOV.U32 R5, RZ, RZ, R10 ;  /* 0x000000ffff057224 */ /* 0x000fc400078e000a */
[----:B------:R-:W-:-:S05]  /*266a0*/  IMAD.MOV.U32 R4, RZ, RZ, R11 ;  /* 0x000000ffff047224 */ /* 0x000fca00078e000b */
[----:B------:R1:W-:Y:S04]  /*266b0*/  STL.64 [R1+0x1bf8], R4 ;  /* 0x001bf80401007387 */ /* 0x0003e80000100a00 */
[----:B------:R-:W-:Y:S04]  /*266c0*/  STL.64 [R1+0x1bb8], R62 ;  /* 0x001bb83e01007387 */ /* 0x000fe80000100a00 */
[----:B------:R2:W-:Y:S01]  /*266d0*/  STL.64 [R1+0x1bb0], R60 ;  /* 0x001bb03c01007387 */ /* 0x0005e20000100a00 */
[-C--:B------:R-:W-:Y:S03]  /*266e0*/  HMMA.1688.F32.TF32 R52, R24, R44.reuse, R220 ;  /* 0x0000002c1834723c */ /* 0x080fe600000810dc */
[----:B------:R-:W3:Y:S04]  /*266f0*/  LDL.LU R228, [R1+0x3d0] ;  /* 0x0003d00001e47983 */ /* 0x000ee80000300800 */
[----:B------:R-:W3:Y:S04]  /*26700*/  LDL.LU R229, [R1+0x3d4] ;  /* 0x0003d40001e57983 */ /* 0x000ee80000300800 */
[----:B------:R-:W3:Y:S04]  /*26710*/  LDL.LU R230, [R1+0x3d8] ;  /* 0x0003d80001e67983 */ /* 0x000ee80000300800 */
[----:B------:R-:W3:Y:S01]  /*26720*/  LDL.LU R231, [R1+0x3dc] ;  /* 0x0003dc0001e77983 */ /* 0x000ee20000300800 */
[----:B------:R-:W-:Y:S03]  /*26730*/  HMMA.1688.F32.TF32 R56, R20, R44, R216 ;  /* 0x0000002c1438723c */ /* 0x000fe600000810d8 */
[----:B------:R-:W4:Y:S04]  /*26740*/  LDL.LU R220, [R1+0x3e0] ;  /* 0x0003e00001dc7983 */ /* 0x000f280000300800 */
[----:B------:R-:W4:Y:S04]  /*26750*/  LDL.LU R221, [R1+0x3e4] ;  /* 0x0003e40001dd7983 */ /* 0x000f280000300800 */
[----:B------:R-:W4:Y:S04]  /*26760*/  LDL.LU R222, [R1+0x3e8] ;  /* 0x0003e80001de7983 */ /* 0x000f280000300800 */
[----:B------:R-:W4:Y:S04]  /*26770*/  LDL.LU R223, [R1+0x3ec] ;  /* 0x0003ec0001df7983 */ /* 0x000f280000300800 */
[----:B------:R-:W3:Y:S04]  /*26780*/  LDL.LU R216, [R1+0x3f0] ;  /* 0x0003f00001d87983 */ /* 0x000ee80000300800 */
[----:B------:R-:W3:Y:S04]  /*26790*/  LDL.LU R217, [R1+0x3f4] ;  /* 0x0003f40001d97983 */ /* 0x000ee80000300800 */
[----:B------:R-:W3:Y:S04]  /*267a0*/  LDL.LU R218, [R1+0x3f8] ;  /* 0x0003f80001da7983 */ /* 0x000ee80000300800 */
[----:B------:R-:W3:Y:S04]  /*267b0*/  LDL.LU R219, [R1+0x3fc] ;  /* 0x0003fc0001db7983 */ /* 0x000ee80000300800 */
[----:B------:R-:W4:Y:S04]  /*267c0*/  LDL.LU R208, [R1+0x450] ;  /* 0x0004500001d07983 */ /* 0x000f280000300800 */
[----:B------:R-:W4:Y:S04]  /*267d0*/  LDL.LU R209, [R1+0x454] ;  /* 0x0004540001d17983 */ /* 0x000f280000300800 */
[----:B------:R-:W4:Y:S04]  /*267e0*/  LDL.LU R210, [R1+0x458] ;  /* 0x0004580001d27983 */ /* 0x000f280000300800 */
[----:B------:R-:W4:Y:S01]  /*267f0*/  LDL.LU R211, [R1+0x45c] ;  /* 0x00045c0001d37983 */ /* 0x000f220000300800 */
[-C--:B------:R-:W-:Y:S03]  /*26800*/  HMMA.1688.F32.TF32 R64, R28, R40.reuse, R200 ;  /* 0x000000281c40723c */ /* 0x080fe600000810c8 */
        /* <DEDUP_REMOVED lines=13> */
[----:B------:R-:W-:Y:S03]  /*268e0*/  HMMA.1688.F32.TF32 R72, R20, R40, R184 ;  /* 0x000000281448723c */ /* 0x000fe600000810b8 */
        /* <DEDUP_REMOVED lines=78> */
[----:B------:R-:W-:-:S03]  /*26dd0*/  IMAD.MOV.U32 R0, RZ, RZ, R8 ;  /* 0x000000ffff007224 */ /* 0x000fc600078e0008 */
[----:B------:R-:W4:Y:S01]  /*26de0*/  LDL.LU R199, [R1+0x49c] ;  /* 0x00049c0001c77983 */ /* 0x000f220000300800 */
[----:B------:R-:W-:-:S03]  /*26df0*/  IMAD.MOV.U32 R8, RZ, RZ, R235 ;  /* 0x000000ffff087224 */ /* 0x000fc600078e00eb */
[----:B------:R-:W4:Y:S04]  /*26e00*/  LDL.LU R212, [R1+0x430] ;  /* 0x0004300001d47983 */ /* 0x000f280000300800 */
[----:B------:R-:W4:Y:S04]  /*26e10*/  LDL.LU R213, [R1+0x434] ;  /* 0x0004340001d57983 */ /* 0x000f280000300800 */
[----:B------:R-:W4:Y:S04]  /*26e20*/  LDL.LU R214, [R1+0x438] ;  /* 0x0004380001d67983 */ /* 0x000f280000300800 */
[----:B------:R-:W4:Y:S04]  /*26e30*/  LDL.LU R215, [R1+0x43c] ;  /* 0x00043c0001d77983 */ /* 0x000f280000300800 */
[----:B------:R-:W3:Y:S01]  /*26e40*/  LDL.LU R235, [R1+0x1c18] ;  /* 0x001c180001eb7983 */ /* 0x000ee20000300800 */
[----:B------:R-:W-:-:S02]  /*26e50*/  IMAD.MOV.U32 R2, RZ, RZ, R9 ;  /* 0x000000ffff027224 */ /* 0x000fc400078e0009 */
[----:B------:R-:W-:Y:S01]  /*26e60*/  IMAD.MOV.U32 R11, RZ, RZ, R232 ;  /* 0x000000ffff0b7224 */ /* 0x000fe200078e00e8 */
[----:B------:R-:W4:Y:S01]  /*26e70*/  LDL.LU R9, [R1+0x404] ;  /* 0x0004040001097983 */ /* 0x000f220000300800 */
[----:B-1----:R-:W-:-:S03]  /*26e80*/  IMAD.MOV.U32 R4, RZ, RZ, R233 ;  /* 0x000000ffff047224 */ /* 0x002fc600078e00e9 */
[----:B------:R-:W4:Y:S01]  /*26e90*/  LDL.LU R10, [R1+0x408] ;  /* 0x00040800010a7983 */ /* 0x000f220000300800 */
[----:B------:R-:W-:-:S03]  /*26ea0*/  IMAD.MOV.U32 R5, RZ, RZ, R234 ;  /* 0x000000ffff057224 */ /* 0x000fc600078e00ea */
[----:B------:R-:W4:Y:S04]  /*26eb0*/  LDL.LU R232, [R1+0x1c14] ;  /* 0x001c140001e87983 */ /* 0x000f280000300800 */
[----:B------:R-:W4:Y:S04]  /*26ec0*/  LDL.LU R233, [R1+0x1c10] ;  /* 0x001c100001e97983 */ /* 0x000f280000300800 */
[----:B------:R-:W4:Y:S01]  /*26ed0*/  LDL.LU R234, [R1+0x1c0c] ;  /* 0x001c0c0001ea7983 */ /* 0x000f220000300800 */
[----:B------:R-:W-:Y:S02]  /*26ee0*/  IMAD.MOV.U32 R13, RZ, RZ, R251 ;  /* 0x000000ffff0d7224 */ /* 0x000fe400078e00fb */
[----:B------:R-:W-:-:S02]  /*26ef0*/  IMAD.MOV.U32 R14, RZ, RZ, R250 ;  /* 0x000000ffff0e7224 */ /* 0x000fc400078e00fa */
[----:B------:R-:W-:Y:S02]  /*26f00*/  IMAD.MOV.U32 R15, RZ, RZ, R249 ;  /* 0x000000ffff0f7224 */ /* 0x000fe400078e00f9 */
[----:B--2---:R-:W-:Y:S02]  /*26f10*/  IMAD.MOV.U32 R60, RZ, RZ, R248 ;  /* 0x000000ffff3c7224 */ /* 0x004fe400078e00f8 */
[----:B------:R-:W4:Y:S01]  /*26f20*/  LDSM.16.M88.4 R248, [R3+UR14+0x5800] ;  /* 0x0058000e03f8783b */ /* 0x000f220008000200 */
[----:B---3--:R-:W-:-:S03]  /*26f30*/  IMAD.MOV.U32 R6, RZ, RZ, R235 ;  /* 0x000000ffff067224 */ /* 0x008fc600078e00eb */
[----:B------:R-:W2:Y:S04]  /*26f40*/  LDL.LU R235, [R1+0x1c08] ;  /* 0x001c080001eb7983 */ /* 0x000ea80000300800 */
[----:B------:R-:W3:Y:S04]  /*26f50*/  LDL.LU R7, [R1+0x25c] ;  /* 0x00025c0001077983 */ /* 0x000ee80000300800 */
[----:B------:R-:W2:Y:S04]  /*26f60*/  LDL.LU R16, [R1+0x410] ;  /* 0x0004100001107983 */ /* 0x000ea80000300800 */
[----:B------:R-:W2:Y:S04]  /*26f70*/  LDL.LU R17, [R1+0x414] ;  /* 0x0004140001117983 */ /* 0x000ea80000300800 */
[----:B------:R-:W2:Y:S04]  /*26f80*/  LDL.LU R18, [R1+0x418] ;  /* 0x0004180001127983 */ /* 0x000ea80000300800 */
[----:B------:R-:W2:Y:S04]  /*26f90*/  LDL.LU R19, [R1+0x41c] ;  /* 0x00041c0001137983 */ /* 0x000ea80000300800 */
[----:B------:R-:W-:Y:S04]  /*26fa0*/  STL [R1+0x1a08], R252 ;  /* 0x001a08fc01007387 */ /* 0x000fe80000100800 */
[----:B------:R-:W2:Y:S01]  /*26fb0*/  LDL.LU R12, [R1+0x3c0] ;  /* 0x0003c000010c7983 */ /* 0x000ea20000300800 */
[----:B------:R-:W-:Y:S03]  /*26fc0*/  HMMA.1688.F32.TF32 R88, R20, R36, R100 ;  /* 0x000000241458723c */ /* 0x000fe60000081064 */
[----:B------:R-:W1:Y:S03]  /*26fd0*/  LDSM.16.M88.4 R100, [R3+UR14+0x3000] ;  /* 0x0030000e0364783b */ /* 0x000e660008000200 */
[----:B------:R-:W-:Y:S01]  /*26fe0*/  HMMA.1688.F32.TF32 R48, R28, R44, R96 ;  /* 0x0000002c1c30723c */ /* 0x000fe20000081060 */
[----:B------:R-:W1:Y:S05]  /*26ff0*/  LDSM.16.M88.4 R96, [R3+UR14+0x2800] ;  /* 0x0028000e0360783b */ /* 0x000e6a0008000200 */
[----:B----4-:R-:W-:Y:S01]  /*27000*/  HMMA.1688.F32.TF32 R8, R24, R248, R8 ;  /* 0x000000f81808723c */ /* 0x010fe20000081008 */
[----:B------:R-:W-:Y:S04]  /*27010*/  STL [R1+0x1b4c], R250 ;  /* 0x001b4cfa01007387 */ /* 0x000fe80000100800 */
[----:B------:R-:W-:Y:S01]  /*27020*/  STL [R1+0x1b48], R251 ;  /* 0x001b48fb01007387 */ /* 0x000fe20000100800 */
[-C--:B------:R-:W-:Y:S06]  /*27030*/  HMMA.1688.F32.TF32 R216, R32, R116.reuse, R216 ;  /* 0x0000007420d8723c */ /* 0x080fec00000810d8 */
[----:B------:R-:W-:Y:S06]  /*27040*/  HMMA.1688.F32.TF32 R220, R28, R116, R220 ;  /* 0x000000741cdc723c */ /* 0x000fec00000810dc */
[-C--:B------:R-:W-:Y:S06]  /*27050*/  HMMA.1688.F32.TF32 R168, R32, R104.reuse, R168 ;  /* 0x0000006820a8723c */ /* 0x080fec00000810a8 */
[----:B------:R-:W-:Y:S06]  /*27060*/  HMMA.1688.F32.TF32 R172, R28, R104, R172 ;  /* 0x000000681cac723c */ /* 0x000fec00000810ac */
[----:B-1----:R-:W-:Y:S06]  /*27070*/  HMMA.1688.F32.TF32 R152, R32, R100, R224 ;  /* 0x000000642098723c */ /* 0x002fec00000810e0 */
[C---:B------:R-:W-:Y:S06]  /*27080*/  HMMA.1688.F32.TF32 R224, R24.reuse, R116, R228 ;  /* 0x0000007418e0723c */ /* 0x040fec00000810e4 */
[-C--:B------:R-:W-:Y:S06]  /*27090*/  HMMA.1688.F32.TF32 R176, R24, R104.reuse, R176 ;  /* 0x0000006818b0723c */ /* 0x080fec00000810b0 */
[----:B------:R-:W-:Y:S06]  /*270a0*/  HMMA.1688.F32.TF32 R180, R20, R104, R180 ;  /* 0x0000006814b4723c */ /* 0x000fec00000810b4 */
[-C--:B------:R-:W-:Y:S06]  /*270b0*/  HMMA.1688.F32.TF32 R136, R32, R96.reuse, R136 ;  /* 0x000000602088723c */ /* 0x080fec0000081088 */
[-C--:B------:R-:W-:Y:S06]  /*270c0*/  HMMA.1688.F32.TF32 R140, R28, R96.reuse, R140 ;  /* 0x000000601c8c723c */ /* 0x080fec000008108c */
[-C--:B------:R-:W-:Y:S06]  /*270d0*/  HMMA.1688.F32.TF32 R144, R24, R96.reuse, R144 ;  /* 0x000000601890723c */ /* 0x080fec0000081090 */
[----:B------:R-:W-:Y:S06]  /*270e0*/  HMMA.1688.F32.TF32 R148, R20, R96, R148 ;  /* 0x000000601494723c */ /* 0x000fec0000081094 */
[----:B------:R-:W-:Y:S01]  /*270f0*/  HMMA.1688.F32.TF32 R156, R28, R100, R156 ;  /* 0x000000641c9c723c */ /* 0x000fe2000008109c */
[----:B------:R-:W-:-:S02]  /*27100*/  IMAD.MOV.U32 R97, RZ, RZ, R10 ;  /* 0x000000ffff617224 */ /* 0x000fc400078e000a */
[----:B------:R-:W-:-:S03]  /*27110*/  IMAD.MOV.U32 R96, RZ, RZ, R11 ;  /* 0x000000ffff607224 */ /* 0x000fc600078e000b */
[-C--:B------:R-:W-:Y:S06]  /*27120*/  HMMA.1688.F32.TF32 R160, R24, R100.reuse, R160 ;  /* 0x0000006418a0723c */ /* 0x080fec00000810a0 */
[----:B------:R-:W-:Y:S07]  /*27130*/  HMMA.1688.F32.TF32 R164, R20, R100, R164 ;  /* 0x0000006414a4723c */ /* 0x000fee00000810a4 */
[----:B------:R-:W-:-:S02]  /*27140*/  IMAD.MOV.U32 R101, RZ, RZ, R8 ;  /* 0x000000ffff657224 */ /* 0x000fc400078e0008 */
[----:B------:R-:W-:Y:S01]  /*27150*/  IMAD.MOV.U32 R100, RZ, RZ, R9 ;  /* 0x000000ffff647224 */ /* 0x000fe200078e0009 */
[-C--:B---3--:R-:W-:Y:S06]  /*27160*/  HMMA.1688.F32.TF32 R4, R32, R248.reuse, R4 ;  /* 0x000000f82004723c */ /* 0x088fec0000081004 */
[----:B--2---:R-:W-:Y:S06]  /*27170*/  HMMA.1688.F32.TF32 R16, R28, R248, R16 ;  /* 0x000000f81c10723c */ /* 0x004fec0000081010 */
[C---:B------:R-:W-:Y:S11]  /*27180*/  HMMA.1688.F32.TF32 R228, R20.reuse, R116, R232 ;  /* 0x0000007414e4723c */ /* 0x040ff600000810e8 */
[----:B------:R-:W-:Y:S04]  /*27190*/  STL.64 [R1+0x250], R4 ;  /* 0x0002500401007387 */ /* 0x000fe80000100a00 */
[----:B------:R1:W-:Y:S01]  /*271a0*/  STL.64 [R1+0x258], R6 ;  /* 0x0002580601007387 */ /* 0x0003e20000100a00 */
[----:B------:R-:W-:Y:S01]  /*271b0*/  HMMA.1688.F32.TF32 R12, R20, R248, R12 ;  /* 0x000000f8140c723c */ /* 0x000fe2000008100c */
[----:B------:R-:W-:-:S02]  /*271c0*/  IMAD.MOV.U32 R62, RZ, RZ, R243 ;  /* 0x000000ffff3e7224 */ /* 0x000fc400078e00f3 */
[----:B------:R-:W-:Y:S01]  /*271d0*/  LDS R232, [R252+UR13+0x21800] ;  /* 0x0218000dfce87984 */ /* 0x000fe20008000800 */
[----:B------:R-:W-:-:S03]  /*271e0*/  IMAD.MOV.U32 R63, RZ, RZ, R241 ;  /* 0x000000ffff3f7224 */ /* 0x000fc600078e00f1 */
[----:B------:R-:W-:Y:S04]  /*271f0*/  LDS R234, [R252+UR13+0x21c00] ;  /* 0x021c000dfcea7984 */ /* 0x000fe80008000800 */
[----:B-1----:R-:W2:Y:S01]  /*27200*/  LDL.LU.64 R6, [R1+0x1c00] ;  /* 0x001c000001067983 */ /* 0x002ea20000300a00 */
[----:B------:R-:W-:Y:S02]  /*27210*/  IMAD.MOV.U32 R116, RZ, RZ, R19 ;  /* 0x000000ffff747224 */ /* 0x000fe400078e0013 */
[----:B------:R-:W-:Y:S01]  /*27220*/  IMAD.MOV.U32 R117, RZ, RZ, R18 ;  /* 0x000000ffff757224 */ /* 0x000fe200078e0012 */
[----:B------:R-:W3:Y:S01]  /*27230*/  LDL.LU.64 R4, [R1+0x1bf8] ;  /* 0x001bf80001047983 */ /* 0x000ee20000300a00 */
[----:B------:R-:W-:Y:S02]  /*27240*/  IMAD.MOV.U32 R105, RZ, RZ, R17 ;  /* 0x000000ffff697224 */ /* 0x000fe400078e0011 */
[----:B------:R-:W-:Y:S01]  /*27250*/  IMAD.MOV.U32 R104, RZ, RZ, R16 ;  /* 0x000000ffff687224 */ /* 0x000fe200078e0010 */
[----:B------:R-:W4:Y:S04]  /*27260*/  LDL.LU.64 R18, [R1+0x1bf0] ;  /* 0x001bf00001127983 */ /* 0x000f280000300a00 */
[----:B------:R-:W4:Y:S04]  /*27270*/  LDL.LU.64 R16, [R1+0x1be8] ;  /* 0x001be80001107983 */ /* 0x000f280000300a00 */
[----:B------:R-:W-:Y:S04]  /*27280*/  STL [R1+0x1b5c], R116 ;  /* 0x001b5c7401007387 */ /* 0x000fe80000100800 */
[----:B------:R-:W-:Y:S04]  /*27290*/  STL [R1+0x1b58], R117 ;  /* 0x001b587501007387 */ /* 0x000fe80000100800 */
[----:B------:R1:W-:Y:S04]  /*272a0*/  STL [R1+0x1b54], R105 ;  /* 0x001b546901007387 */ /* 0x0003e80000100800 */
[----:B------:R1:W-:Y:S04]  /*272b0*/  STL [R1+0x1b50], R104 ;  /* 0x001b506801007387 */ /* 0x0003e80000100800 */
[----:B------:R-:W3:Y:S04]  /*272c0*/  LDL.LU.64 R10, [R1+0x1be0] ;  /* 0x001be000010a7983 */ /* 0x000ee80000300a00 */
[----:B------:R-:W3:Y:S01]  /*272d0*/  LDL.LU.64 R8, [R1+0x1bd8] ;  /* 0x001bd80001087983 */ /* 0x000ee20000300a00 */
[----:B------:R-:W-:-:S03]  /*272e0*/  IMAD.MOV.U32 R250, RZ, RZ, R14 ;  /* 0x000000fffffa7224 */ /* 0x000fc600078e000e */
[----:B------:R-:W-:Y:S01]  /*272f0*/  STL [R1+0x1b6c], R96 ;  /* 0x001b6c6001007387 */ /* 0x000fe20000100800 */
[----:B------:R-:W-:-:S03]  /*27300*/  IMAD.MOV.U32 R251, RZ, RZ, R15 ;  /* 0x000000fffffb7224 */ /* 0x000fc600078e000f */
[----:B------:R-:W-:Y:S01]  /*27310*/  STL [R1+0x1b68], R97 ;  /* 0x001b686101007387 */ /* 0x000fe20000100800 */
[----:B-1----:R-:W-:-:S03]  /*27320*/  IMAD.MOV.U32 R105, RZ, RZ, R12 ;  /* 0x000000ffff697224 */ /* 0x002fc600078e000c */
[----:B------:R-:W-:Y:S01]  /*27330*/  STL [R1+0x1b64], R100 ;  /* 0x001b646401007387 */ /* 0x000fe20000100800 */
[----:B------:R-:W-:-:S03]  /*27340*/  IMAD.MOV.U32 R104, RZ, RZ, R13 ;  /* 0x000000ffff687224 */ /* 0x000fc600078e000d */
[----:B------:R-:W-:Y:S04]  /*27350*/  STL [R1+0x1b60], R101 ;  /* 0x001b606501007387 */ /* 0x000fe80000100800 */
[----:B------:R-:W4:Y:S04]  /*27360*/  LDL.LU.64 R14, [R1+0x1bd0] ;  /* 0x001bd000010e7983 */ /* 0x000f280000300a00 */
[----:B------:R-:W4:Y:S04]  /*27370*/  LDL.LU.64 R12, [R1+0x1bc8] ;  /* 0x001bc800010c7983 */ /* 0x000f280000300a00 */
[----:B------:R-:W-:Y:S04]  /*27380*/  LDS R233, [R239+UR13+0x21800] ;  /* 0x0218000defe97984 */ /* 0x000fe80008000800 */
[----:B------:R-:W2:Y:S04]  /*27390*/  LDS R235, [R239+UR13+0x21c00] ;  /* 0x021c000defeb7984 */ /* 0x000ea80008000800 */
[----:B------:R-:W-:Y:S04]  /*273a0*/  LDS R241, [R247+UR13+0x21800] ;  /* 0x0218000df7f17984 */ /* 0x000fe80008000800 */
[----:B------:R-:W3:Y:S04]  /*273b0*/  LDS R243, [R247+UR13+0x21c00] ;  /* 0x021c000df7f37984 */ /* 0x000ee80008000800 */
[----:B------:R-:W4:Y:S01]  /*273c0*/  LDS R239, [R239+UR13+0x21c80] ;  /* 0x021c800defef7984 */ /* 0x000f220008000800 */
[----:B------:R-:W-:-:S03]  /*273d0*/  IMAD.MOV.U32 R61, RZ, RZ, R245 ;  /* 0x000000ffff3d7224 */ /* 0x000fc600078e00f5 */
[----:B------:R-:W-:Y:S04]  /*273e0*/  STL [R1+0x1b7c], R251 ;  /* 0x001b7cfb01007387 */ /* 0x000fe80000100800 */
[----:B------:R2:W-:Y:S04]  /*273f0*/  STL [R1+0x1b78], R250 ;  /* 0x001b78fa01007387 */ /* 0x0005e80000100800 */
[----:B------:R-:W-:Y:S04]  /*27400*/  LDS R245, [R247+UR13+0x21880] ;  /* 0x0218800df7f57984 */ /* 0x000fe80008000800 */
[----:B------:R-:W1:Y:S04]  /*27410*/  LDS R247, [R247+UR13+0x21c80] ;  /* 0x021c800df7f77984 */ /* 0x000e680008000800 */
[----:B------:R-:W-:Y:S04]  /*27420*/  STL [R1+0x1b74], R104 ;  /* 0x001b746801007387 */ /* 0x000fe80000100800 */
[----:B------:R-:W-:Y:S01]  /*27430*/  STL [R1+0x1b70], R105 ;  /* 0x001b706901007387 */ /* 0x000fe20000100800 */
[-C--:B--2---:R-:W-:Y:S06]  /*27440*/  HMMA.1688.F32.TF32 R248, R232, R6.reuse, R60 ;  /* 0x00000006e8f8723c */ /* 0x084fec000008103c */
[----:B---3--:R-:W-:Y:S01]  /*27450*/  HMMA.1688.F32.TF32 R60, R240, R6, R8 ;  /* 0x00000006f03c723c */ /* 0x008fe20000081008 */
[----:B------:R-:W2:-:S15]  /*27460*/  LDL.LU R8, [R1+0x3a0] ;  /* 0x0003a00001087983 */ /* 0x000e9e0000300800 */
[----:B------:R-:W-:-:S01]  /*27470*/  NOP ;  /* 0x0000000000007918 */ /* 0x000fc20000000000 */
[----:B------:R-:W-:Y:S04]  /*27480*/  STL.64 [R1+0x970], R248 ;  /* 0x000970f801007387 */ /* 0x000fe80000100a00 */
[----:B------:R-:W-:Y:S04]  /*27490*/  STL.64 [R1+0x978], R250 ;  /* 0x000978fa01007387 */ /* 0x000fe80000100a00 */
[----:B------:R-:W-:Y:S04]  /*274a0*/  STL.64 [R1+0x960], R60 ;  /* 0x0009603c01007387 */ /* 0x000fe80000100a00 */
[----:B------:R4:W-:Y:S04]  /*274b0*/  STL.64 [R1+0x968], R62 ;  /* 0x0009683e01007387 */ /* 0x0009e80000100a00 */
[----:B------:R-:W2:Y:S04]  /*274c0*/  LDL.LU R9, [R1+0x3a4] ;  /* 0x0003a40001097983 */ /* 0x000ea80000300800 */
[----:B------:R-:W2:Y:S01]  /*274d0*/  LDL.LU R10, [R1+0x3a8] ;  /* 0x0003a800010a7983 */ /* 0x000ea20000300800 */
[----:B----4-:R-:W-:Y:S03]  /*274e0*/  HMMA.1688.F32.TF32 R60, R236, R6, R12 ;  /* 0x00000006ec3c723c */ /* 0x010fe6000008100c */
[----:B------:R-:W2:Y:S04]  /*274f0*/  LDL.LU R11, [R1+0x3ac] ;  /* 0x0003ac00010b7983 */ /* 0x000ea80000300800 */
[----:B------:R-:W3:Y:S04]  /*27500*/  LDL.LU R248, [R1+0x390] ;  /* 0x0003900001f87983 */ /* 0x000ee80000300800 */
[----:B------:R-:W3:Y:S04]  /*27510*/  LDL.LU R249, [R1+0x394] ;  /* 0x0003940001f97983 */ /* 0x000ee80000300800 */
[----:B------:R-:W3:Y:S04]  /*27520*/  LDL.LU R250, [R1+0x398] ;  /* 0x0003980001fa7983 */ /* 0x000ee80000300800 */
[----:B------:R-:W3:Y:S04]  /*27530*/  LDL.LU R251, [R1+0x39c] ;  /* 0x00039c0001fb7983 */ /* 0x000ee80000300800 */
[----:B------:R-:W4:Y:S04]  /*27540*/  LDL.LU R12, [R1+0x3b0] ;  /* 0x0003b000010c7983 */ /* 0x000f280000300800 */
[----:B------:R-:W-:Y:S04]  /*27550*/  STL.64 [R1+0x950], R60 ;  /* 0x0009503c01007387 */ /* 0x000fe80000100a00 */
[----:B------:R1:W-:Y:S04]  /*27560*/  STL.64 [R1+0x958], R62 ;  /* 0x0009583e01007387 */ /* 0x0003e80000100a00 */
[----:B------:R-:W4:Y:S04]  /*27570*/  LDL.LU R13, [R1+0x3b4] ;  /* 0x0003b400010d7983 */ /* 0x000f280000300800 */
[----:B------:R-:W4:Y:S01]  /*27580*/  LDL.LU R14, [R1+0x3b8] ;  /* 0x0003b800010e7983 */ /* 0x000f220000300800 */
[----:B-1----:R-:W-:-:S03]  /*27590*/  IMAD.MOV.U32 R62, RZ, RZ, R5 ;  /* 0x000000ffff3e7224 */ /* 0x002fc600078e0005 */
[----:B------:R-:W4:Y:S01]  /*275a0*/  LDL.LU R15, [R1+0x3bc] ;  /* 0x0003bc00010f7983 */ /* 0x000f220000300800 */
[----:B------:R-:W-:Y:S02]  /*275b0*/  IMAD.MOV.U32 R63, RZ, RZ, R4 ;  /* 0x000000ffff3f7224 */ /* 0x000fe400078e0004 */
[----:B------:R-:W-:Y:S01]  /*275c0*/  HMMA.1688.F32.TF32 R4, R244, R6, R16 ;  /* 0x00000006f404723c */ /* 0x000fe20000081010 */
[----:B------:R-:W-:Y:S02]  /*275d0*/  IMAD.MOV.U32 R60, RZ, RZ, R0 ;  /* 0x000000ffff3c7224 */ /* 0x000fe400078e0000 */
[----:B------:R-:W4:Y:S01]  /*275e0*/  LDL.LU R0, [R1+0x1bc4] ;  /* 0x001bc40001007983 */ /* 0x000f220000300800 */
[----:B------:R-:W-:-:S03]  /*275f0*/  IMAD.MOV.U32 R61, RZ, RZ, R2 ;  /* 0x000000ffff3d7224 */ /* 0x000fc600078e0002 */
[----:B------:R-:W4:Y:S04]  /*27600*/  LDL.LU R2, [R1+0x1bc0] ;  /* 0x001bc00001027983 */ /* 0x000f280000300800 */
[----:B------:R-:W4:-:S12]  /*27610*/  LDL.LU R16, [R1+0x240] ;  /* 0x0002400001107983 */ /* 0x000f180000300800 */
[----:B------:R-:W-:Y:S04]  /*27620*/  STL.64 [R1+0x940], R4 ;  /* 0x0009400401007387 */ /* 0x000fe80000100a00 */
[----:B------:R-:W-:Y:S04]  /*27630*/  STL.64 [R1+0x948], R6 ;  /* 0x0009480601007387 */ /* 0x000fe80000100a00 */
[----:B------:R-:W4:Y:S04]  /*27640*/  LDL.LU R17, [R1+0x244] ;  /* 0x0002440001117983 */ /* 0x000f280000300800 */
[----:B------:R-:W4:Y:S04]  /*27650*/  LDL.LU R18, [R1+0x248] ;  /* 0x0002480001127983 */ /* 0x000f280000300800 */
[----:B------:R-:W4:Y:S04]  /*27660*/  LDL.LU R19, [R1+0x24c] ;  /* 0x00024c0001137983 */ /* 0x000f280000300800 */
[----:B------:R-:W1:Y:S01]  /*27670*/  LDSM.16.M88.4 R4, [R3+UR14+0x6000] ;  /* 0x0060000e0304783b */ /* 0x000e620008000200 */
[-C--:B------:R-:W-:Y:S06]  /*27680*/  HMMA.1688.F32.TF32 R184, R32, R108.reuse, R184 ;  /* 0x0000006c20b8723c */ /* 0x080fec00000810b8 */
[-C--:B------:R-:W-:Y:S06]  /*27690*/  HMMA.1688.F32.TF32 R188, R28, R108.reuse, R188 ;  /* 0x0000006c1cbc723c */ /* 0x080fec00000810bc */
[-C--:B------:R-:W-:Y:S06]  /*276a0*/  HMMA.1688.F32.TF32 R192, R24, R108.reuse, R192 ;  /* 0x0000006c18c0723c */ /* 0x080fec00000810c0 */
[----:B------:R-:W-:Y:S06]  /*276b0*/  HMMA.1688.F32.TF32 R196, R20, R108, R196 ;  /* 0x0000006c14c4723c */ /* 0x000fec00000810c4 */
[-C--:B------:R-:W-:Y:S06]  /*276c0*/  HMMA.1688.F32.TF32 R200, R32, R112.reuse, R200 ;  /* 0x0000007020c8723c */ /* 0x080fec00000810c8 */
[-C--:B------:R-:W-:Y:S06]  /*276d0*/  HMMA.1688.F32.TF32 R204, R28, R112.reuse, R204 ;  /* 0x000000701ccc723c */ /* 0x080fec00000810cc */
[-C--:B------:R-:W-:Y:S01]  /*276e0*/  HMMA.1688.F32.TF32 R208, R24, R112.reuse, R208 ;  /* 0x0000007018d0723c */ /* 0x080fe200000810d0 */
[----:B-1----:R-:W-:Y:S05]  /*276f0*/  STL [R1+0x1b84], R6 ;  /* 0x001b840601007387 */ /* 0x002fea0000100800 */
[----:B------:R-:W-:Y:S01]  /*27700*/  HMMA.1688.F32.TF32 R212, R20, R112, R212 ;  /* 0x0000007014d4723c */ /* 0x000fe200000810d4 */
[----:B------:R-:W-:Y:S05]  /*27710*/  STL [R1+0x1b80], R7 ;  /* 0x001b800701007387 */ /* 0x000fea0000100800 */
[----:B--2---:R-:W-:-:S15]  /*27720*/  HMMA.1688.F32.TF32 R8, R24, R4, R8 ;  /* 0x000000041808723c */ /* 0x004fde0000081008 */
[----:B------:R-:W-:-:S09]  /*27730*/  NOP ;  /* 0x0000000000007918 */ /* 0x000fd20000000000 */
[----:B------:R-:W-:Y:S02]  /*27740*/  IMAD.MOV.U32 R104, RZ, RZ, R8 ;  /* 0x000000ffff687224 */ /* 0x000fe400078e0008 */
[----:B------:R-:W-:Y:S02]  /*27750*/  IMAD.MOV.U32 R105, RZ, RZ, R9 ;  /* 0x000000ffff697224 */ /* 0x000fe400078e0009 */
[----:B------:R-:W-:Y:S02]  /*27760*/  IMAD.MOV.U32 R96, RZ, RZ, R10 ;  /* 0x000000ffff607224 */ /* 0x000fe400078e000a */
[----:B------:R-:W-:Y:S02]  /*27770*/  IMAD.MOV.U32 R97, RZ, RZ, R11 ;  /* 0x000000ffff617224 */ /* 0x000fe400078e000b */
[-C--:B---3--:R-:W-:Y:S06]  /*27780*/  HMMA.1688.F32.TF32 R8, R20, R4.reuse, R248 ;  /* 0x000000041408723c */ /* 0x088fec00000810f8 */
[----:B----4-:R-:W-:-:S15]  /*27790*/  HMMA.1688.F32.TF32 R12, R28, R4, R12 ;  /* 0x000000041c0c723c */ /* 0x010fde000008100c */
[----:B------:R-:W-:-:S03]  /*277a0*/  NOP ;  /* 0x0000000000007918 */ /* 0x000fc60000000000 */
[----:B------:R-:W-:Y:S02]  /*277b0*/  IMAD.MOV.U32 R251, RZ, RZ, R8 ;  /* 0x000000fffffb7224 */ /* 0x000fe400078e0008 */
[----:B------:R-:W-:Y:S01]  /*277c0*/  IMAD.MOV.U32 R250, RZ, RZ, R9 ;  /* 0x000000fffffa7224 */ /* 0x000fe200078e0009 */
[----:B------:R-:W-:Y:S07]  /*277d0*/  HMMA.1688.F32.TF32 R16, R32, R4, R16 ;  /* 0x000000042010723c */ /* 0x000fee0000081010 */
[----:B------:R-:W-:-:S02]  /*277e0*/  IMAD.MOV.U32 R5, RZ, RZ, R10 ;  /* 0x000000ffff057224 */ /* 0x000fc400078e000a */
[----:B------:R-:W-:Y:S02]  /*277f0*/  IMAD.MOV.U32 R4, RZ, RZ, R11 ;  /* 0x000000ffff047224 */ /* 0x000fe400078e000b */
[----:B------:R-:W-:Y:S01]  /*27800*/  HMMA.1688.F32.TF32 R8, R232, R46, R60 ;  /* 0x0000002ee808723c */ /* 0x000fe2000008103c */
[----:B------:R-:W-:Y:S02]  /*27810*/  IMAD.MOV.U32 R101, RZ, RZ, R13 ;  /* 0x000000ffff657224 */ /* 0x000fe400078e000d */
[----:B------:R-:W-:-:S10]  /*27820*/  IMAD.MOV.U32 R100, RZ, RZ, R12 ;  /* 0x000000ffff647224 */ /* 0x000fd400078e000c */
[----:B------:R-:W-:Y:S02]  /*27830*/  IMAD.MOV.U32 R108, RZ, RZ, R19 ;  /* 0x000000ffff6c7224 */ /* 0x000fe400078e0013 */
[----:B------:R-:W-:Y:S02]  /*27840*/  IMAD.MOV.U32 R109, RZ, RZ, R18 ;  /* 0x000000ffff6d7224 */ /* 0x000fe400078e0012 */
[----:B------:R-:W-:Y:S02]  /*27850*/  IMAD.MOV.U32 R112, RZ, RZ, R17 ;  /* 0x000000ffff707224 */ /* 0x000fe400078e0011 */
[----:B------:R-:W-:Y:S01]  /*27860*/  IMAD.MOV.U32 R113, RZ, RZ, R16 ;  /* 0x000000ffff717224 */ /* 0x000fe200078e0010 */
[----:B------:R-:W-:Y:S01]  /*27870*/  STL [R1+0x1b94], R108 ;  /* 0x001b946c01007387 */ /* 0x000fe20000100800 */
[----:B------:R-:W-:Y:S03]  /*27880*/  HMMA.1688.F32.TF32 R16, R240, R46, R48 ;  /* 0x0000002ef010723c */ /* 0x000fe60000081030 */
[----:B------:R-:W-:Y:S01]  /*27890*/  STL [R1+0x1b90], R109 ;  /* 0x001b906d01007387 */ /* 0x000fe20000100800 */
[----:B------:R-:W-:-:S03]  /*278a0*/  IMAD.MOV.U32 R116, RZ, RZ, R14 ;  /* 0x000000ffff747224 */ /* 0x000fc600078e000e */
[----:B------:R-:W-:Y:S01]  /*278b0*/  STL [R1+0x1b8c], R112 ;  /* 0x001b8c7001007387 */ /* 0x000fe20000100800 */
[----:B------:R-:W-:-:S03]  /*278c0*/  IMAD.MOV.U32 R117, RZ, RZ, R15 ;  /* 0x000000ffff757224 */ /* 0x000fc600078e000f */
[----:B------:R-:W-:Y:S01]  /*278d0*/  STL [R1+0x1b88], R113 ;  /* 0x001b887101007387 */ /* 0x000fe20000100800 */
[-C--:B------:R-:W-:Y:S03]  /*278e0*/  HMMA.1688.F32.TF32 R12, R236, R46.reuse, R52 ;  /* 0x0000002eec0c723c */ /* 0x080fe60000081034 */
[----:B------:R-:W-:Y:S04]  /*278f0*/  STL [R1+0x1b9c], R101 ;  /* 0x001b9c6501007387 */ /* 0x000fe80000100800 */
[----:B------:R-:W-:Y:S04]  /*27900*/  STL [R1+0x1b98], R100 ;  /* 0x001b986401007387 */ /* 0x000fe80000100800 */
[----:B------:R-:W-:Y:S04]  /*27910*/  STL.64 [R1+0x930], R8 ;  /* 0x0009300801007387 */ /* 0x000fe80000100a00 */
[----:B------:R1:W-:Y:S02]  /*27920*/  STL.64 [R1+0x938], R10 ;  /* 0x0009380a01007387 */ /* 0x0003e40000100a00 */
[----:B-1----:R-:W-:Y:S02]  /*27930*/  HMMA.1688.F32.TF32 R8, R244, R46, R56 ;  /* 0x0000002ef408723c */ /* 0x002fe40000081038 */
[----:B------:R-:W-:Y:S04]  /*27940*/  STL.64 [R1+0x920], R16 ;  /* 0x0009201001007387 */ /* 0x000fe80000100a00 */
[----:B------:R-:W-:Y:S04]  /*27950*/  STL.64 [R1+0x928], R18 ;  /* 0x0009281201007387 */ /* 0x000fe80000100a00 */
[----:B------:R-:W2:Y:S04]  /*27960*/  LDL.LU R56, [R1+0x230] ;  /* 0x0002300001387983 */ /* 0x000ea80000300800 */
[----:B------:R1:W-:Y:S04]  /*27970*/  STL.64 [R1+0x910], R12 ;  /* 0x0009100c01007387 */ /* 0x0003e80000100a00 */
[----:B------:R3:W-:Y:S05]  /*27980*/  STL.64 [R1+0x918], R14 ;  /* 0x0009180e01007387 */ /* 0x0007ea0000100a00 */
[----:B------:R-:W-:Y:S04]  /*27990*/  STL.64 [R1+0x900], R8 ;  /* 0x0009000801007387 */ /* 0x000fe80000100a00 */
[----:B------:R-:W-:Y:S04]  /*279a0*/  STL.64 [R1+0x908], R10 ;  /* 0x0009080a01007387 */ /* 0x000fe80000100a00 */
[----:B------:R-:W2:Y:S04]  /*279b0*/  LDL.LU R57, [R1+0x234] ;  /* 0x0002340001397983 */ /* 0x000ea80000300800 */
[----:B------:R-:W2:Y:S04]  /*279c0*/  LDL.LU R58, [R1+0x238] ;  /* 0x00023800013a7983 */ /* 0x000ea80000300800 */
[----:B------:R-:W2:Y:S04]  /*279d0*/  LDL.LU R59, [R1+0x23c] ;  /* 0x00023c00013b7983 */ /* 0x000ea80000300800 */
[----:B------:R-:W4:Y:S04]  /*279e0*/  LDL.LU R52, [R1+0x380] ;  /* 0x0003800001347983 */ /* 0x000f280000300800 */
[----:B------:R-:W4:Y:S04]  /*279f0*/  LDL.LU R53, [R1+0x384] ;  /* 0x0003840001357983 */ /* 0x000f280000300800 */
[----:B------:R-:W4:Y:S04]  /*27a00*/  LDL.LU R54, [R1+0x388] ;  /* 0x0003880001367983 */ /* 0x000f280000300800 */
[----:B------:R-:W4:Y:S04]  /*27a10*/  LDL.LU R55, [R1+0x38c] ;  /* 0x00038c0001377983 */ /* 0x000f280000300800 */
[----:B-1----:R-:W4:Y:S04]  /*27a20*/  LDL.LU R12, [R1+0x60] ;  /* 0x00006000010c7983 */ /* 0x002f280000300800 */
[----:B------:R-:W4:Y:S04]  /*27a30*/  LDL.LU R13, [R1+0x64] ;  /* 0x00006400010d7983 */ /* 0x000f280000300800 */
[----:B---3--:R-:W3:Y:S04]  /*27a40*/  LDL.LU R14, [R1+0x68] ;  /* 0x00006800010e7983 */ /* 0x008ee80000300800 */
[----:B------:R-:W3:Y:S04]  /*27a50*/  LDL.LU R15, [R1+0x6c] ;  /* 0x00006c00010f7983 */ /* 0x000ee80000300800 */
[----:B------:R-:W3:Y:S04]  /*27a60*/  LDL.LU R60, [R1+0x370] ;  /* 0x00037000013c7983 */ /* 0x000ee80000300800 */
[----:B------:R-:W3:Y:S04]  /*27a70*/  LDL.LU R61, [R1+0x374] ;  /* 0x00037400013d7983 */ /* 0x000ee80000300800 */
[----:B------:R-:W3:Y:S04]  /*27a80*/  LDL.LU R62, [R1+0x378] ;  /* 0x00037800013e7983 */ /* 0x000ee80000300800 */
[----:B------:R-:W3:Y:S04]  /*27a90*/  LDL.LU R63, [R1+0x37c] ;  /* 0x00037c00013f7983 */ /* 0x000ee80000300800 */
[----:B------:R-:W2:Y:S04]  /*27aa0*/  LDSM.16.M88.4 R8, [R3+UR14+0x6800] ;  /* 0x0068000e0308783b */ /* 0x000ea80008000200 */
        /* <DEDUP_REMOVED lines=8> */
[-C--:B--2---:R-:W-:Y:S03]  /*27b30*/  HMMA.1688.F32.TF32 R44, R32, R8.reuse, R56 ;  /* 0x00000008202c723c */ /* 0x084fe60000081038 */
[----:B------:R-:W2:Y:S04]  /*27b40*/  LDL.LU R56, [R1+0x170] ;  /* 0x0001700001387983 */ /* 0x000ea80000300800 */
[----:B------:R-:W2:Y:S04]  /*27b50*/  LDL.LU R57, [R1+0x174] ;  /* 0x0001740001397983 */ /* 0x000ea80000300800 */
[----:B------:R-:W2:Y:S04]  /*27b60*/  LDL.LU R58, [R1+0x178] ;  /* 0x00017800013a7983 */ /* 0x000ea80000300800 */
[----:B------:R-:W2:Y:S01]  /*27b70*/  LDL.LU R59, [R1+0x17c] ;  /* 0x00017c00013b7983 */ /* 0x000ea20000300800 */
[----:B----4-:R-:W-:Y:S08]  /*27b80*/  HMMA.1688.F32.TF32 R52, R28, R8, R52 ;  /* 0x000000081c34723c */ /* 0x010ff00000081034 */
[----:B------:R-:W-:-:S02]  /*27b90*/  IMAD.MOV.U32 R112, RZ, RZ, R44 ;  /* 0x000000ffff707224 */ /* 0x000fc400078e002c */
[----:B------:R-:W-:Y:S01]  /*27ba0*/  IMAD.MOV.U32 R113, RZ, RZ, R45 ;  /* 0x000000ffff717224 */ /* 0x000fe200078e002d */
[----:B------:R-:W4:Y:S01]  /*27bb0*/  LDL.LU R44, [R1+0x210] ;  /* 0x00021000012c7983 */ /* 0x000f220000300800 */
[----:B------:R-:W-:Y:S02]  /*27bc0*/  IMAD.MOV.U32 R6, RZ, RZ, R46 ;  /* 0x000000ffff067224 */ /* 0x000fe400078e002e */
[----:B------:R-:W-:Y:S01]  /*27bd0*/  IMAD.MOV.U32 R7, RZ, RZ, R47 ;  /* 0x000000ffff077224 */ /* 0x000fe200078e002f */
[----:B------:R-:W4:Y:S04]  /*27be0*/  LDL.LU R45, [R1+0x214] ;  /* 0x00021400012d7983 */ /* 0x000f280000300800 */
[----:B------:R-:W4:Y:S04]  /*27bf0*/  LDL.LU R46, [R1+0x218] ;  /* 0x00021800012e7983 */ /* 0x000f280000300800 */
[----:B------:R-:W4:Y:S01]  /*27c00*/  LDL.LU R47, [R1+0x21c] ;  /* 0x00021c00012f7983 */ /* 0x000f220000300800 */
[----:B---3--:R-:W-:Y:S01]  /*27c10*/  HMMA.1688.F32.TF32 R60, R24, R8, R60 ;  /* 0x00000008183c723c */ /* 0x008fe2000008103c */
[----:B------:R-:W-:-:S02]  /*27c20*/  IMAD.MOV.U32 R101, RZ, RZ, R52 ;  /* 0x000000ffff657224 */ /* 0x000fc400078e0034 */
[----:B------:R-:W-:Y:S01]  /*27c30*/  IMAD.MOV.U32 R100, RZ, RZ, R53 ;  /* 0x000000ffff647224 */ /* 0x000fe200078e0035 */
[----:B------:R-:W3:Y:S01]  /*27c40*/  LDL.LU R52, [R1+0xd0] ;  /* 0x0000d00001347983 */ /* 0x000ee20000300800 */
[----:B------:R-:W-:Y:S02]  /*27c50*/  IMAD.MOV.U32 R108, RZ, RZ, R54 ;  /* 0x000000ffff6c7224 */ /* 0x000fe400078e0036 */
[----:B------:R-:W-:Y:S01]  /*27c60*/  IMAD.MOV.U32 R109, RZ, RZ, R55 ;  /* 0x000000ffff6d7224 */ /* 0x000fe200078e0037 */
[----:B------:R-:W3:Y:S04]  /*27c70*/  LDL.LU R53, [R1+0xd4] ;  /* 0x0000d40001357983 */ /* 0x000ee80000300800 */
[----:B------:R-:W3:Y:S04]  /*27c80*/  LDL.LU R54, [R1+0xd8] ;  /* 0x0000d80001367983 */ /* 0x000ee80000300800 */
[----:B------:R-:W3:Y:S07]  /*27c90*/  LDL.LU R55, [R1+0xdc] ;  /* 0x0000dc0001377983 */ /* 0x000eee0000300800 */
[----:B------:R-:W-:Y:S04]  /*27ca0*/  STL.64 [R1+0xf0], R60 ;  /* 0x0000f03c01007387 */ /* 0x000fe80000100a00 */
[----:B------:R1:W-:Y:S04]  /*27cb0*/  STL.64 [R1+0xf8], R62 ;  /* 0x0000f83e01007387 */ /* 0x0003e80000100a00 */
[----:B-1----:R-:W2:Y:S04]  /*27cc0*/  LDL.LU.64 R62, [R1+0x1bb8] ;  /* 0x001bb800013e7983 */ /* 0x002ea80000300a00 */
[----:B------:R-:W2:Y:S01]  /*27cd0*/  LDL.LU.64 R60, [R1+0x1bb0] ;  /* 0x001bb000013c7983 */ /* 0x000ea20000300a00 */
[----:B------:R-:W-:-:S15]  /*27ce0*/  HMMA.1688.F32.TF32 R12, R20, R8, R12 ;  /* 0x00000008140c723c */ /* 0x000fde000008100c */
[----:B------:R-:W-:-:S08]  /*27cf0*/  NOP ;  /* 0x0000000000007918 */ /* 0x000fd00000000000 */
[----:B------:R-:W-:Y:S04]  /*27d00*/  STL.64 [R1+0x60], R12 ;  /* 0x0000600c01007387 */ /* 0x000fe80000100a00 */
[----:B------:R2:W-:Y:S02]  /*27d10*/  STL.64 [R1+0x68], R14 ;  /* 0x0000680e01007387 */ /* 0x0005e40000100a00 */
[----:B--2---:R-:W-:Y:S02]  /*27d20*/  HMMA.1688.F32.TF32 R12, R232, R42, R60 ;  /* 0x0000002ae80c723c */ /* 0x004fe4000008103c */
        /* <DEDUP_REMOVED lines=8> */
[----:B------:R-:W4:-:S15]  /*27db0*/  LDL.LU R64, [R1+0x220] ;  /* 0x0002200001407983 */ /* 0x000f1e0000300800 */
[----:B------:R-:W-:-:S01]  /*27dc0*/  NOP ;  /* 0x0000000000007918 */ /* 0x000fc20000000000 */
[----:B------:R-:W-:Y:S04]  /*27dd0*/  STL.64 [R1+0x8e0], R12 ;  /* 0x0008e00c01007387 */ /* 0x000fe80000100a00 */
[----:B------:R-:W-:Y:S04]  /*27de0*/  STL.64 [R1+0x8e8], R14 ;  /* 0x0008e80e01007387 */ /* 0x000fe80000100a00 */
[----:B------:R-:W4:Y:S04]  /*27df0*/  LDL.LU R65, [R1+0x224] ;  /* 0x0002240001417983 */ /* 0x000f280000300800 */
[----:B------:R-:W4:Y:S04]  /*27e00*/  LDL.LU R66, [R1+0x228] ;  /* 0x0002280001427983 */ /* 0x000f280000300800 */
[----:B------:R-:W4:Y:S04]  /*27e10*/  LDL.LU R67, [R1+0x22c] ;  /* 0x00022c0001437983 */ /* 0x000f280000300800 */
[----:B------:R-:W1:Y:S01]  /*27e20*/  LDSM.16.M88.4 R12, [R3+UR14+0x7000] ;  /* 0x0070000e030c783b */ /* 0x000e620008000200 */
[-C--:B------:R-:W-:Y:S06]  /*27e30*/  HMMA.1688.F32.TF32 R68, R236, R42.reuse, R68 ;  /* 0x0000002aec44723c */ /* 0x080fec0000081044 */
[----:B------:R-:W-:-:S15]  /*27e40*/  HMMA.1688.F32.TF32 R40, R244, R42, R72 ;  /* 0x0000002af428723c */ /* 0x000fde0000081048 */
[----:B------:R-:W-:-:S02]  /*27e50*/  NOP ;  /* 0x0000000000007918 */ /* 0x000fc40000000000 */
[----:B------:R-:W-:Y:S04]  /*27e60*/  STL.64 [R1+0x8d0], R68 ;  /* 0x0008d04401007387 */ /* 0x000fe80000100a00 */
[----:B------:R-:W-:Y:S04]  /*27e70*/  STL.64 [R1+0x8d8], R70 ;  /* 0x0008d84601007387 */ /* 0x000fe80000100a00 */
[----:B-1----:R-:W-:Y:S04]  /*27e80*/  STL [R1+0x1b14], R14 ;  /* 0x001b140e01007387 */ /* 0x002fe80000100800 */
[----:B------:R-:W-:Y:S04]  /*27e90*/  STL.64 [R1+0x8c0], R40 ;  /* 0x0008c02801007387 */ /* 0x000fe80000100a00 */
[----:B------:R1:W-:Y:S04]  /*27ea0*/  STL.64 [R1+0x8c8], R42 ;  /* 0x0008c82a01007387 */ /* 0x0003e80000100a00 */
[----:B------:R3:W-:Y:S01]  /*27eb0*/  STL [R1+0x1b10], R15 ;  /* 0x001b100f01007387 */ /* 0x0007e20000100800 */
[-C--:B-1----:R-:W-:Y:S06]  /*27ec0*/  HMMA.1688.F32.TF32 R40, R24, R12.reuse, R48 ;  /* 0x0000000c1828723c */ /* 0x082fec0000081030 */
[-C--:B--2---:R-:W-:Y:S06]  /*27ed0*/  HMMA.1688.F32.TF32 R60, R28, R12.reuse, R60 ;  /* 0x0000000c1c3c723c */ /* 0x084fec000008103c */
[-C--:B----4-:R-:W-:Y:S06]  /*27ee0*/  HMMA.1688.F32.TF32 R64, R32, R12.reuse, R64 ;  /* 0x0000000c2040723c */ /* 0x090fec0000081040 */
[----:B---3--:R-:W-:-:S15]  /*27ef0*/  HMMA.1688.F32.TF32 R12, R20, R12, R16 ;  /* 0x0000000c140c723c */ /* 0x008fde0000081010 */
[----:B------:R-:W-:-:S02]  /*27f00*/  NOP ;  /* 0x0000000000007918 */ /* 0x000fc40000000000 */
        /* <DEDUP_REMOVED lines=11> */
[----:B------:R-:W2:Y:S01]  /*27fc0*/  LDL.LU R51, [R1+0x4c] ;  /* 0x00004c0001337983 */ /* 0x000ea20000300800 */
[-C--:B-1----:R-:W-:Y:S06]  /*27fd0*/  HMMA.1688.F32.TF32 R12, R232, R38.reuse, R76 ;  /* 0x00000026e80c723c */ /* 0x082fec000008104c */
[----:B------:R-:W-:-:S15]  /*27fe0*/  HMMA.1688.F32.TF32 R16, R240, R38, R80 ;  /* 0x00000026f010723c */ /* 0x000fde0000081050 */
[----:B------:R-:W-:-:S02]  /*27ff0*/  NOP ;  /* 0x0000000000007918 */ /* 0x000fc40000000000 */
[----:B------:R-:W-:Y:S04]  /*28000*/  STL.64 [R1+0x7d0], R12 ;  /* 0x0007d00c01007387 */ /* 0x000fe80000100a00 */
[----:B------:R1:W-:Y:S04]  /*28010*/  STL.64 [R1+0x7d8], R14 ;  /* 0x0007d80e01007387 */ /* 0x0003e80000100a00 */
[----:B------:R-:W-:Y:S04]  /*28020*/  STL.64 [R1+0x7c0], R16 ;  /* 0x0007c01001007387 */ /* 0x000fe80000100a00 */
[----:B------:R-:W-:Y:S04]  /*28030*/  STL.64 [R1+0x7c8], R18 ;  /* 0x0007c81201007387 */ /* 0x000fe80000100a00 */
[----:B------:R-:W3:Y:S01]  /*28040*/  LDSM.16.M88.4 R16, [R3+UR14+0x7800] ;  /* 0x0078000e0310783b */ /* 0x000ee20008000200 */
[----:B------:R-:W-:Y:S06]  /*28050*/  HMMA.1688.F32.TF32 R40, R236, R38, R84 ;  /* 0x00000026ec28723c */ /* 0x000fec0000081054 */
[-C--:B------:R-:W-:Y:S06]  /*28060*/  HMMA.1688.F32.TF32 R120, R32, R92.reuse, R120 ;  /* 0x0000005c2078723c */ /* 0x080fec0000081078 */
[-C--:B------:R-:W-:Y:S06]  /*28070*/  HMMA.1688.F32.TF32 R124, R28, R92.reuse, R124 ;  /* 0x0000005c1c7c723c */ /* 0x080fec000008107c */
[-C--:B------:R-:W-:Y:S06]  /*28080*/  HMMA.1688.F32.TF32 R128, R24, R92.reuse, R128 ;  /* 0x0000005c1880723c */ /* 0x080fec0000081080 */
[----:B------:R-:W-:Y:S06]  /*28090*/  HMMA.1688.F32.TF32 R132, R20, R92, R132 ;  /* 0x0000005c1484723c */ /* 0x000fec0000081084 */
[----:B-1----:R-:W-:Y:S01]  /*280a0*/  HMMA.1688.F32.TF32 R12, R244, R38, R88 ;  /* 0x00000026f40c723c */ /* 0x002fe20000081058 */
[----:B------:R-:W-:Y:S04]  /*280b0*/  STL.64 [R1+0x7a0], R40 ;  /* 0x0007a02801007387 */ /* 0x000fe80000100a00 */
[----:B------:R-:W-:Y:S04]  /*280c0*/  STL.64 [R1+0x7a8], R42 ;  /* 0x0007a82a01007387 */ /* 0x000fe80000100a00 */
[----:B---3--:R-:W-:Y:S01]  /*280d0*/  STL [R1+0x1b1c], R18 ;  /* 0x001b1c1201007387 */ /* 0x008fe20000100800 */
[----:B------:R-:W-:Y:S06]  /*280e0*/  HMMA.1688.F32.TF32 R36, R32, R16, R44 ;  /* 0x000000102024723c */ /* 0x000fec000008102c */
[----:B------:R-:W-:Y:S01]  /*280f0*/  HMMA.1688.F32.TF32 R60, R236, R98, R144 ;  /* 0x00000062ec3c723c */ /* 0x000fe20000081090 */
[----:B------:R-:W-:Y:S01]  /*28100*/  IMAD.MOV.U32 R82, RZ, RZ, R2 ;  /* 0x000000ffff527224 */ /* 0x000fe200078e0002 */
[----:B------:R-:W-:Y:S05]  /*28110*/  LDSM.16.M88.4 R84, [R3+UR14+0xb000] ;  /* 0x00b0000e0354783b */ /* 0x000fea0008000200 */
[----:B------:R-:W-:Y:S04]  /*28120*/  STL.64 [R1+0x790], R12 ;  /* 0x0007900c01007387 */ /* 0x000fe80000100a00 */
[----:B------:R1:W-:Y:S02]  /*28130*/  STL.64 [R1+0x798], R14 ;  /* 0x0007980e01007387 */ /* 0x0003e40000100a00 */
[-C--:B-1----:R-:W-:Y:S02]  /*28140*/  HMMA.1688.F32.TF32 R12, R28, R16.reuse, R56 ;  /* 0x000000101c0c723c */ /* 0x082fe40000081038 */
[----:B------:R-:W-:Y:S04]  /*28150*/  STL [R1+0x1b18], R19 ;  /* 0x001b181301007387 */ /* 0x000fe80000100800 */
[----:B------:R-:W3:Y:S04]  /*28160*/  LDL.LU R44, [R1+0x200] ;  /* 0x00020000012c7983 */ /* 0x000ee80000300800 */
[----:B------:R-:W-:Y:S04]  /*28170*/  STL.64 [R1+0x210], R36 ;  /* 0x0002102401007387 */ /* 0x000fe80000100a00 */
[----:B------:R1:W-:Y:S09]  /*28180*/  STL.64 [R1+0x218], R38 ;  /* 0x0002182601007387 */ /* 0x0003f20000100a00 */
[----:B------:R-:W-:Y:S04]  /*28190*/  STL.64 [R1+0x170], R12 ;  /* 0x0001700c01007387 */ /* 0x000fe80000100a00 */
[----:B------:R4:W-:Y:S01]  /*281a0*/  STL.64 [R1+0x178], R14 ;  /* 0x0001780e01007387 */ /* 0x0009e20000100a00 */
[----:B-1----:R-:W-:Y:S03]  /*281b0*/  HMMA.1688.F32.TF32 R36, R24, R16, R52 ;  /* 0x000000101824723c */ /* 0x002fe60000081034 */
[----:B------:R-:W3:Y:S04]  /*281c0*/  LDL.LU R45, [R1+0x204] ;  /* 0x00020400012d7983 */ /* 0x000ee80000300800 */
[----:B------:R-:W3:Y:S04]  /*281d0*/  LDL.LU R46, [R1+0x208] ;  /* 0x00020800012e7983 */ /* 0x000ee80000300800 */
[----:B------:R-:W3:Y:S04]  /*281e0*/  LDL.LU R47, [R1+0x20c] ;  /* 0x00020c00012f7983 */ /* 0x000ee80000300800 */
[----:B------:R-:W3:Y:S04]  /*281f0*/  LDL.LU R56, [R1+0x160] ;  /* 0x0001600001387983 */ /* 0x000ee80000300800 */
[----:B------:R-:W3:Y:S04]  /*28200*/  LDL.LU R57, [R1+0x164] ;  /* 0x0001640001397983 */ /* 0x000ee80000300800 */
[----:B------:R-:W3:Y:S01]  /*28210*/  LDL.LU R58, [R1+0x168] ;  /* 0x00016800013a7983 */ /* 0x000ee20000300800 */
[----:B------:R-:W-:-:S02]  /*28220*/  IMAD.MOV.U32 R18, RZ, RZ, R36 ;  /* 0x000000ffff127224 */ /* 0x000fc400078e0024 */
[----:B------:R-:W-:Y:S01]  /*28230*/  IMAD.MOV.U32 R19, RZ, RZ, R37 ;  /* 0x000000ffff137224 */ /* 0x000fe200078e0025 */
[----:B------:R-:W3:Y:S01]  /*28240*/  LDL.LU R59, [R1+0x16c] ;  /* 0x00016c00013b7983 */ /* 0x000ee20000300800 */
[----:B----4-:R-:W-:Y:S02]  /*28250*/  IMAD.MOV.U32 R14, RZ, RZ, R38 ;  /* 0x000000ffff0e7224 */ /* 0x010fe400078e0026 */
[----:B------:R-:W-:Y:S01]  /*28260*/  IMAD.MOV.U32 R15, RZ, RZ, R39 ;  /* 0x000000ffff0f7224 */ /* 0x000fe200078e0027 */
[----:B------:R-:W4:Y:S04]  /*28270*/  LDL.LU R52, [R1+0xc0] ;  /* 0x0000c00001347983 */ /* 0x000f280000300800 */
[----:B------:R-:W4:Y:S04]  /*28280*/  LDL.LU R53, [R1+0xc4] ;  /* 0x0000c40001357983 */ /* 0x000f280000300800 */
[----:B------:R-:W4:Y:S04]  /*28290*/  LDL.LU R54, [R1+0xc8] ;  /* 0x0000c80001367983 */ /* 0x000f280000300800 */
[----:B------:R-:W4:Y:S04]  /*282a0*/  LDL.LU R55, [R1+0xcc] ;  /* 0x0000cc0001377983 */ /* 0x000f280000300800 */
[----:B------:R-:W-:Y:S04]  /*282b0*/  STL [R1+0x1b2c], R15 ;  /* 0x001b2c0f01007387 */ /* 0x000fe80000100800 */
[----:B------:R1:W-:Y:S02]  /*282c0*/  STL [R1+0x1b28], R14 ;  /* 0x001b280e01007387 */ /* 0x0003e40000100800 */
[----:B-1----:R-:W-:Y:S02]  /*282d0*/  HMMA.1688.F32.TF32 R12, R232, R94, R120 ;  /* 0x0000005ee80c723c */ /* 0x002fe40000081078 */
[----:B------:R-:W-:Y:S04]  /*282e0*/  STL [R1+0x1b24], R19 ;  /* 0x001b241301007387 */ /* 0x000fe80000100800 */
[----:B------:R-:W-:Y:S01]  /*282f0*/  STL [R1+0x1b20], R18 ;  /* 0x001b201201007387 */ /* 0x000fe20000100800 */
[----:B--2---:R-:W-:-:S15]  /*28300*/  HMMA.1688.F32.TF32 R36, R20, R16, R48 ;  /* 0x000000101424723c */ /* 0x004fde0000081030 */
[----:B------:R-:W-:-:S09]  /*28310*/  NOP ;  /* 0x0000000000007918 */ /* 0x000fd20000000000 */
[----:B------:R-:W-:Y:S02]  /*28320*/  IMAD.MOV.U32 R16, RZ, RZ, R39 ;  /* 0x000000ffff107224 */ /* 0x000fe400078e0027 */
[----:B------:R-:W-:Y:S01]  /*28330*/  IMAD.MOV.U32 R17, RZ, RZ, R38 ;  /* 0x000000ffff117224 */ /* 0x000fe200078e0026 */
[----:B------:R1:W-:Y:S04]  /*28340*/  STL.64 [R1+0x40], R36 ;  /* 0x0000402401007387 */ /* 0x0003e80000100a00 */
[----:B------:R-:W-:Y:S04]  /*28350*/  STL [R1+0x1b34], R16 ;  /* 0x001b341001007387 */ /* 0x000fe80000100800 */
[----:B------:R2:W-:Y:S01]  /*28360*/  STL [R1+0x1b30], R17 ;  /* 0x001b301101007387 */ /* 0x0005e20000100800 */
[-C--:B-1----:R-:W-:Y:S03]  /*28370*/  HMMA.1688.F32.TF32 R36, R240, R94.reuse, R124 ;  /* 0x0000005ef024723c */ /* 0x082fe6000008107c */
[----:B------:R-:W-:Y:S04]  /*28380*/  STL.64 [R1+0x8b0], R12 ;  /* 0x0008b00c01007387 */ /* 0x000fe80000100a00 */
[----:B------:R1:W-:Y:S01]  /*28390*/  STL.64 [R1+0x8b8], R14 ;  /* 0x0008b80e01007387 */ /* 0x0003e20000100a00 */
[-C--:B--2---:R-:W-:Y:S06]  /*283a0*/  HMMA.1688.F32.TF32 R16, R236, R94.reuse, R128 ;  /* 0x0000005eec10723c */ /* 0x084fec0000081080 */
[----:B-1----:R-:W-:Y:S09]  /*283b0*/  HMMA.1688.F32.TF32 R12, R244, R94, R132 ;  /* 0x0000005ef40c723c */ /* 0x002ff20000081084 */
[----:B------:R-:W-:Y:S04]  /*283c0*/  STL.64 [R1+0x8a0], R36 ;  /* 0x0008a02401007387 */ /* 0x000fe80000100a00 */
[----:B------:R-:W-:Y:S04]  /*283d0*/  STL.64 [R1+0x8a8], R38 ;  /* 0x0008a82601007387 */ /* 0x000fe80000100a00 */
[----:B------:R-:W2:Y:S04]  /*283e0*/  LDL.LU R48, [R1+0x30] ;  /* 0x0000300001307983 */ /* 0x000ea80000300800 */
[----:B------:R-:W-:Y:S04]  /*283f0*/  STL.64 [R1+0x890], R16 ;  /* 0x0008901001007387 */ /* 0x000fe80000100a00 */
[----:B------:R-:W-:Y:S04]  /*28400*/  STL.64 [R1+0x898], R18 ;  /* 0x0008981201007387 */ /* 0x000fe80000100a00 */
[----:B------:R-:W-:Y:S04]  /*28410*/  STL.64 [R1+0x7f0], R12 ;  /* 0x0007f00c01007387 */ /* 0x000fe80000100a00 */
[----:B------:R-:W-:Y:S04]  /*28420*/  STL.64 [R1+0x7f8], R14 ;  /* 0x0007f80e01007387 */ /* 0x000fe80000100a00 */
[----:B------:R-:W2:Y:S04]  /*28430*/  LDL.LU R49, [R1+0x34] ;  /* 0x0000340001317983 */ /* 0x000ea80000300800 */
[----:B------:R-:W2:Y:S04]  /*28440*/  LDL.LU R50, [R1+0x38] ;  /* 0x0000380001327983 */ /* 0x000ea80000300800 */
[----:B------:R-:W2:Y:S04]  /*28450*/  LDL.LU R51, [R1+0x3c] ;  /* 0x00003c0001337983 */ /* 0x000ea80000300800 */
[----:B------:R-:W3:Y:S02]  /*28460*/  LDSM.16.M88.4 R36, [R3+UR14+0x8000] ;  /* 0x0080000e0324783b */ /* 0x000ee40008000200 */
[----:B---3--:R-:W-:Y:S02]  /*28470*/  HMMA.1688.F32.TF32 R40, R32, R36, R44 ;  /* 0x000000242028723c */ /* 0x008fe4000008102c */
[----:B------:R1:W-:Y:S04]  /*28480*/  STL [R1+0x1b3c], R38 ;  /* 0x001b3c2601007387 */ /* 0x0003e80000100800 */
[----:B------:R3:W-:-:S15]  /*28490*/  STL [R1+0x1b38], R39 ;  /* 0x001b382701007387 */ /* 0x0007de0000100800 */
[----:B------:R-:W-:-:S03]  /*284a0*/  NOP ;  /* 0x0000000000007918 */ /* 0x000fc60000000000 */
[----:B------:R-:W-:Y:S02]  /*284b0*/  IMAD.MOV.U32 R14, RZ, RZ, R41 ;  /* 0x000000ffff0e7224 */ /* 0x000fe400078e0029 */
[----:B------:R-:W-:Y:S02]  /*284c0*/  IMAD.MOV.U32 R15, RZ, RZ, R40 ;  /* 0x000000ffff0f7224 */ /* 0x000fe400078e0028 */
[----:B------:R-:W-:Y:S01]  /*284d0*/  IMAD.MOV.U32 R19, RZ, RZ, R42 ;  /* 0x000000ffff137224 */ /* 0x000fe200078e002a */
[----:B------:R2:W-:Y:S01]  /*284e0*/  STL [R1+0x1b44], R14 ;  /* 0x001b440e01007387 */ /* 0x0005e20000100800 */
[----:B------:R-:W-:Y:S02]  /*284f0*/  IMAD.MOV.U32 R18, RZ, RZ, R43 ;  /* 0x000000ffff127224 */ /* 0x000fe400078e002b */
[----:B------:R-:W-:Y:S01]  /*28500*/  HMMA.1688.F32.TF32 R40, R28, R36, R56 ;  /* 0x000000241c28723c */ /* 0x000fe20000081038 */
[----:B------:R2:W-:Y:S04]  /*28510*/  STL [R1+0x1b40], R15 ;  /* 0x001b400f01007387 */ /* 0x0005e80000100800 */
        /* <DEDUP_REMOVED lines=15> */
[----:B------:R-:W2:Y:S01]  /*28610*/  LDL.LU R47, [R1+0xbc] ;  /* 0x0000bc00012f7983 */ /* 0x000ea20000300800 */
[----:B------:R-:W-:-:S02]  /*28620*/  IMAD.MOV.U32 R13, RZ, RZ, R40 ;  /* 0x000000ffff0d7224 */ /* 0x000fc400078e0028 */
[----:B------:R-:W-:Y:S02]  /*28630*/  IMAD.MOV.U32 R12, RZ, RZ, R41 ;  /* 0x000000ffff0c7224 */ /* 0x000fe400078e0029 */
[----:B------:R-:W-:Y:S02]  /*28640*/  IMAD.MOV.U32 R9, RZ, RZ, R42 ;  /* 0x000000ffff097224 */ /* 0x000fe400078e002a */
[----:B------:R-:W-:Y:S02]  /*28650*/  IMAD.MOV.U32 R8, RZ, RZ, R43 ;  /* 0x000000ffff087224 */ /* 0x000fe400078e002b */
[----:B----4-:R-:W-:Y:S01]  /*28660*/  HMMA.1688.F32.TF32 R40, R24, R36, R52 ;  /* 0x000000241828723c */ /* 0x010fe20000081034 */
[----:B------:R-:W4:-:S15]  /*28670*/  LDL.LU R52, [R1+0x1e0] ;  /* 0x0001e00001347983 */ /* 0x000f1e0000300800 */
[----:B------:R-:W-:-:S08]  /*28680*/  NOP ;  /* 0x0000000000007918 */ /* 0x000fd00000000000 */
[----:B-1----:R-:W-:Y:S02]  /*28690*/  IMAD.MOV.U32 R38, RZ, RZ, R40 ;  /* 0x000000ffff267224 */ /* 0x002fe400078e0028 */
[----:B---3--:R-:W-:Y:S02]  /*286a0*/  IMAD.MOV.U32 R39, RZ, RZ, R41 ;  /* 0x000000ffff277224 */ /* 0x008fe400078e0029 */
[----:B------:R-:W-:Y:S02]  /*286b0*/  IMAD.MOV.U32 R16, RZ, RZ, R42 ;  /* 0x000000ffff107224 */ /* 0x000fe400078e002a */
[----:B------:R-:W-:Y:S02]  /*286c0*/  IMAD.MOV.U32 R17, RZ, RZ, R43 ;  /* 0x000000ffff117224 */ /* 0x000fe400078e002b */
[----:B--2---:R-:W-:Y:S06]  /*286d0*/  HMMA.1688.F32.TF32 R40, R20, R36, R48 ;  /* 0x000000241428723c */ /* 0x004fec0000081030 */
        /* <DEDUP_REMOVED lines=8> */
[----:B------:R-:W-:-:S15]  /*28760*/  STL.64 [R1+0x788], R50 ;  /* 0x0007883201007387 */ /* 0x000fde0000100a00 */
[----:B------:R-:W-:-:S03]  /*28770*/  NOP ;  /* 0x0000000000007918 */ /* 0x000fc60000000000 */
[----:B------:R-:W-:Y:S04]  /*28780*/  STL.64 [R1+0x770], R40 ;  /* 0x0007702801007387 */ /* 0x000fe80000100a00 */
[----:B------:R1:W-:Y:S04]  /*28790*/  STL.64 [R1+0x778], R42 ;  /* 0x0007782a01007387 */ /* 0x0003e80000100a00 */
[----:B------:R-:W4:Y:S04]  /*287a0*/  LDL.LU R53, [R1+0x1e4] ;  /* 0x0001e40001357983 */ /* 0x000f280000300800 */
[----:B------:R-:W4:Y:S04]  /*287b0*/  LDL.LU R54, [R1+0x1e8] ;  /* 0x0001e80001367983 */ /* 0x000f280000300800 */
[----:B------:R-:W4:Y:S01]  /*287c0*/  LDL.LU R55, [R1+0x1ec] ;  /* 0x0001ec0001377983 */ /* 0x000f220000300800 */
[----:B-1----:R-:W-:Y:S03]  /*287d0*/  HMMA.1688.F32.TF32 R40, R244, R98, R148 ;  /* 0x00000062f428723c */ /* 0x002fe60000081094 */
[----:B------:R-:W2:Y:S04]  /*287e0*/  LDL.LU R48, [R1+0x90] ;  /* 0x0000900001307983 */ /* 0x000ea80000300800 */
[----:B------:R1:W-:Y:S04]  /*287f0*/  STL.64 [R1+0x750], R60 ;  /* 0x0007503c01007387 */ /* 0x0003e80000100a00 */
[----:B------:R3:W-:-:S12]  /*28800*/  STL.64 [R1+0x758], R62 ;  /* 0x0007583e01007387 */ /* 0x0007d80000100a00 */
[----:B------:R-:W-:Y:S04]  /*28810*/  STL.64 [R1+0x720], R40 ;  /* 0x0007202801007387 */ /* 0x000fe80000100a00 */
[----:B------:R-:W-:Y:S04]  /*28820*/  STL.64 [R1+0x728], R42 ;  /* 0x0007282a01007387 */ /* 0x000fe80000100a00 */
[----:B------:R-:W2:Y:S04]  /*28830*/  LDL.LU R49, [R1+0x94] ;  /* 0x0000940001317983 */ /* 0x000ea80000300800 */
[----:B------:R-:W2:Y:S04]  /*28840*/  LDL.LU R50, [R1+0x98] ;  /* 0x0000980001327983 */ /* 0x000ea80000300800 */
[----:B------:R-:W2:Y:S04]  /*28850*/  LDL.LU R51, [R1+0x9c] ;  /* 0x00009c0001337983 */ /* 0x000ea80000300800 */
[----:B------:R-:W2:Y:S04]  /*28860*/  LDL.LU R72, [R1+0x140] ;  /* 0x0001400001487983 */ /* 0x000ea80000300800 */
[----:B------:R-:W2:Y:S04]  /*28870*/  LDL.LU R73, [R1+0x144] ;  /* 0x0001440001497983 */ /* 0x000ea80000300800 */
[----:B------:R-:W2:Y:S04]  /*28880*/  LDL.LU R74, [R1+0x148] ;  /* 0x00014800014a7983 */ /* 0x000ea80000300800 */
[----:B------:R-:W2:Y:S04]  /*28890*/  LDL.LU R75, [R1+0x14c] ;  /* 0x00014c00014b7983 */ /* 0x000ea80000300800 */
[----:B-1----:R-:W2:Y:S04]  /*288a0*/  LDL.LU R60, [R1+0xa0] ;  /* 0x0000a000013c7983 */ /* 0x002ea80000300800 */
[----:B------:R-:W2:Y:S04]  /*288b0*/  LDL.LU R61, [R1+0xa4] ;  /* 0x0000a400013d7983 */ /* 0x000ea80000300800 */
[----:B---3--:R-:W3:Y:S04]  /*288c0*/  LDL.LU R62, [R1+0xa8] ;  /* 0x0000a800013e7983 */ /* 0x008ee80000300800 */
[----:B------:R-:W3:Y:S04]  /*288d0*/  LDL.LU R63, [R1+0xac] ;  /* 0x0000ac00013f7983 */ /* 0x000ee80000300800 */
[----:B------:R-:W1:Y:S02]  /*288e0*/  LDSM.16.M88.4 R40, [R3+UR14+0x8800] ;  /* 0x0088000e0328783b */ /* 0x000e640008000200 */
[-C--:B-1----:R-:W-:Y:S06]  /*288f0*/  HMMA.1688.F32.TF32 R76, R32, R40.reuse, R68 ;  /* 0x00000028204c723c */ /* 0x082fec0000081044 */
[-C--:B------:R-:W-:Y:S06]  /*28900*/  HMMA.1688.F32.TF32 R68, R28, R40.reuse, R64 ;  /* 0x000000281c44723c */ /* 0x080fec0000081040 */
[-C--:B------:R-:W-:Y:S06]  /*28910*/  HMMA.1688.F32.TF32 R64, R24, R40.reuse, R44 ;  /* 0x000000281840723c */ /* 0x080fec000008102c */
[----:B------:R-:W-:Y:S01]  /*28920*/  HMMA.1688.F32.TF32 R44, R20, R40, R56 ;  /* 0x00000028142c723c */ /* 0x000fe20000081038 */
[----:B------:R-:W-:Y:S04]  /*28930*/  STL [R1+0x1afc], R42 ;  /* 0x001afc2a01007387 */ /* 0x000fe80000100800 */
[----:B------:R1:W-:Y:S04]  /*28940*/  STL [R1+0x1af8], R43 ;  /* 0x001af82b01007387 */ /* 0x0003e80000100800 */
[----:B------:R-:W-:Y:S04]  /*28950*/  STL.64 [R1+0x1f0], R76 ;  /* 0x0001f04c01007387 */ /* 0x000fe80000100a00 */
[----:B------:R-:W-:Y:S01]  /*28960*/  STL.64 [R1+0x1f8], R78 ;  /* 0x0001f84e01007387 */ /* 0x000fe20000100a00 */
[-C--:B-1----:R-:W-:Y:S03]  /*28970*/  HMMA.1688.F32.TF32 R40, R232, R102.reuse, R152 ;  /* 0x00000066e828723c */ /* 0x082fe60000081098 */
[----:B------:R-:W-:Y:S04]  /*28980*/  STL.64 [R1+0x150], R68 ;  /* 0x0001504401007387 */ /* 0x000fe80000100a00 */
[----:B------:R-:W-:Y:S01]  /*28990*/  STL.64 [R1+0x158], R70 ;  /* 0x0001584601007387 */ /* 0x000fe20000100a00 */
[-C--:B------:R-:W-:Y:S03]  /*289a0*/  HMMA.1688.F32.TF32 R56, R240, R102.reuse, R156 ;  /* 0x00000066f038723c */ /* 0x080fe6000008109c */
[----:B------:R-:W-:Y:S04]  /*289b0*/  STL.64 [R1+0xb0], R64 ;  /* 0x0000b04001007387 */ /* 0x000fe80000100a00 */
[----:B------:R-:W-:Y:S04]  /*289c0*/  STL.64 [R1+0xb8], R66 ;  /* 0x0000b84201007387 */ /* 0x000fe80000100a00 */
[----:B------:R-:W-:Y:S04]  /*289d0*/  STL.64 [R1+0x20], R44 ;  /* 0x0000202c01007387 */ /* 0x000fe80000100a00 */
[----:B------:R1:W-:Y:S02]  /*289e0*/  STL.64 [R1+0x28], R46 ;  /* 0x0000282e01007387 */ /* 0x0003e40000100a00 */
[-C--:B-1----:R-:W-:Y:S02]  /*289f0*/  HMMA.1688.F32.TF32 R44, R236, R102.reuse, R160 ;  /* 0x00000066ec2c723c */ /* 0x082fe400000810a0 */
[----:B------:R-:W-:Y:S04]  /*28a00*/  STL.64 [R1+0x710], R40 ;  /* 0x0007102801007387 */ /* 0x000fe80000100a00 */
[----:B------:R1:W-:Y:S04]  /*28a10*/  STL.64 [R1+0x718], R42 ;  /* 0x0007182a01007387 */ /* 0x0003e80000100a00 */
[----:B------:R-:W-:Y:S04]  /*28a20*/  STL.64 [R1+0x700], R56 ;  /* 0x0007003801007387 */ /* 0x000fe80000100a00 */
[----:B------:R-:W-:Y:S04]  /*28a30*/  STL.64 [R1+0x708], R58 ;  /* 0x0007083a01007387 */ /* 0x000fe80000100a00 */
[----:B------:R-:W3:Y:S05]  /*28a40*/  LDL.LU R68, [R1+0x1d0] ;  /* 0x0001d00001447983 */ /* 0x000eea0000300800 */
[----:B------:R-:W-:Y:S04]  /*28a50*/  STL.64 [R1+0x6f0], R44 ;  /* 0x0006f02c01007387 */ /* 0x000fe80000100a00 */
[----:B------:R-:W-:Y:S04]  /*28a60*/  STL.64 [R1+0x6f8], R46 ;  /* 0x0006f82e01007387 */ /* 0x000fe80000100a00 */
[----:B------:R-:W4:Y:S01]  /*28a70*/  LDSM.16.M88.4 R44, [R3+UR14+0x9000] ;  /* 0x0090000e032c783b */ /* 0x000f220008000200 */
[----:B-1----:R-:W-:-:S15]  /*28a80*/  HMMA.1688.F32.TF32 R40, R244, R102, R164 ;  /* 0x00000066f428723c */ /* 0x002fde00000810a4 */
[----:B------:R-:W-:-:S08]  /*28a90*/  NOP ;  /* 0x0000000000007918 */ /* 0x000fd00000000000 */
[----:B------:R-:W-:Y:S04]  /*28aa0*/  STL.64 [R1+0x6e0], R40 ;  /* 0x0006e02801007387 */ /* 0x000fe80000100a00 */
[----:B------:R4:W-:Y:S04]  /*28ab0*/  STL.64 [R1+0x6e8], R42 ;  /* 0x0006e82a01007387 */ /* 0x0009e80000100a00 */
[----:B------:R-:W3:Y:S04]  /*28ac0*/  LDL.LU R69, [R1+0x1d4] ;  /* 0x0001d40001457983 */ /* 0x000ee80000300800 */
[----:B------:R-:W3:Y:S04]  /*28ad0*/  LDL.LU R70, [R1+0x1d8] ;  /* 0x0001d80001467983 */ /* 0x000ee80000300800 */
[----:B------:R-:W3:Y:S04]  /*28ae0*/  LDL.LU R71, [R1+0x1dc] ;  /* 0x0001dc0001477983 */ /* 0x000ee80000300800 */
[----:B------:R-:W3:Y:S01]  /*28af0*/  LDL.LU R64, [R1+0x130] ;  /* 0x0001300001407983 */ /* 0x000ee20000300800 */
[----:B----4-:R-:W-:-:S15]  /*28b00*/  HMMA.1688.F32.TF32 R40, R32, R44, R52 ;  /* 0x0000002c2028723c */ /* 0x010fde0000081034 */
[----:B------:R-:W-:-:S08]  /*28b10*/  NOP ;  /* 0x0000000000007918 */ /* 0x000fd00000000000 */
[----:B------:R-:W-:Y:S04]  /*28b20*/  STL.64 [R1+0x1e0], R40 ;  /* 0x0001e02801007387 */ /* 0x000fe80000100a00 */
[----:B------:R1:W-:Y:S04]  /*28b30*/  STL.64 [R1+0x1e8], R42 ;  /* 0x0001e82a01007387 */ /* 0x0003e80000100a00 */
        /* <DEDUP_REMOVED lines=11> */
[-C--:B--2---:R-:W-:Y:S06]  /*28bf0*/  HMMA.1688.F32.TF32 R72, R28, R44.reuse, R72 ;  /* 0x0000002c1c48723c */ /* 0x084fec0000081048 */
[-C--:B---3--:R-:W-:Y:S06]  /*28c00*/  HMMA.1688.F32.TF32 R60, R24, R44.reuse, R60 ;  /* 0x0000002c183c723c */ /* 0x088fec000008103c */
[----:B-1----:R-:W-:Y:S11]  /*28c10*/  HMMA.1688.F32.TF32 R40, R20, R44, R48 ;  /* 0x0000002c1428723c */ /* 0x002ff60000081030 */
[----:B------:R-:W-:Y:S04]  /*28c20*/  STL.64 [R1+0x140], R72 ;  /* 0x0001404801007387 */ /* 0x000fe80000100a00 */
[----:B------:R-:W-:Y:S04]  /*28c30*/  STL.64 [R1+0x148], R74 ;  /* 0x0001484a01007387 */ /* 0x000fe80000100a00 */
[----:B------:R-:W-:Y:S04]  /*28c40*/  STL.64 [R1+0xa0], R60 ;  /* 0x0000a03c01007387 */ /* 0x000fe80000100a00 */
[----:B------:R-:W-:Y:S01]  /*28c50*/  STL.64 [R1+0xa8], R62 ;  /* 0x0000a83e01007387 */ /* 0x000fe20000100a00 */
[----:B------:R-:W-:-:S02]  /*28c60*/  IMAD.MOV.U32 R45, RZ, RZ, R42 ;  /* 0x000000ffff2d7224 */ /* 0x000fc400078e002a */
[----:B------:R-:W-:Y:S01]  /*28c70*/  IMAD.MOV.U32 R44, RZ, RZ, R43 ;  /* 0x000000ffff2c7224 */ /* 0x000fe200078e002b */
[----:B------:R1:W-:Y:S02]  /*28c80*/  STL.64 [R1+0x10], R40 ;  /* 0x0000102801007387 */ /* 0x0003e40000100a00 */
[-C--:B-1----:R-:W-:Y:S02]  /*28c90*/  HMMA.1688.F32.TF32 R40, R232, R106.reuse, R168 ;  /* 0x0000006ae828723c */ /* 0x082fe400000810a8 */
[----:B------:R-:W-:Y:S04]  /*28ca0*/  STL [R1+0x1b04], R44 ;  /* 0x001b042c01007387 */ /* 0x000fe80000100800 */
[----:B------:R-:W-:Y:S01]  /*28cb0*/  STL [R1+0x1b00], R45 ;  /* 0x001b002d01007387 */ /* 0x000fe20000100800 */
[-C--:B------:R-:W-:Y:S03]  /*28cc0*/  HMMA.1688.F32.TF32 R48, R240, R106.reuse, R172 ;  /* 0x0000006af030723c */ /* 0x080fe600000810ac */
[----:B------:R1:W-:Y:S03]  /*28cd0*/  STL.64 [R1+0x1ac0], R46 ;  /* 0x001ac02e01007387 */ /* 0x0003e60000100a00 */
[-C--:B-1----:R-:W-:Y:S10]  /*28ce0*/  HMMA.1688.F32.TF32 R44, R236, R106.reuse, R176 ;  /* 0x0000006aec2c723c */ /* 0x082ff400000810b0 */
[----:B------:R-:W-:Y:S04]  /*28cf0*/  STL.64 [R1+0x6d0], R40 ;  /* 0x0006d02801007387 */ /* 0x000fe80000100a00 */
[----:B------:R1:W-:Y:S02]  /*28d00*/  STL.64 [R1+0x6d8], R42 ;  /* 0x0006d82a01007387 */ /* 0x0003e40000100a00 */
[----:B-1----:R-:W-:Y:S02]  /*28d10*/  HMMA.1688.F32.TF32 R40, R244, R106, R180 ;  /* 0x0000006af428723c */ /* 0x002fe400000810b4 */
[----:B------:R-:W-:Y:S04]  /*28d20*/  STL.64 [R1+0x6c0], R48 ;  /* 0x0006c03001007387 */ /* 0x000fe80000100a00 */
[----:B------:R-:W-:Y:S04]  /*28d30*/  STL.64 [R1+0x6c8], R50 ;  /* 0x0006c83201007387 */ /* 0x000fe80000100a00 */
[----:B------:R-:W2:Y:S04]  /*28d40*/  LDL.LU R60, [R1+0x1c0] ;  /* 0x0001c000013c7983 */ /* 0x000ea80000300800 */
[----:B------:R-:W-:Y:S04]  /*28d50*/  STL.64 [R1+0x6a0], R44 ;  /* 0x0006a02c01007387 */ /* 0x000fe80000100a00 */
[----:B------:R-:W-:Y:S04]  /*28d60*/  STL.64 [R1+0x6a8], R46 ;  /* 0x0006a82e01007387 */ /* 0x000fe80000100a00 */
[----:B------:R-:W1:Y:S04]  /*28d70*/  LDSM.16.M88.4 R48, [R3+UR14+0x9800] ;  /* 0x0098000e0330783b */ /* 0x000e680008000200 */
[----:B------:R-:W-:Y:S04]  /*28d80*/  STL.64 [R1+0x690], R40 ;  /* 0x0006902801007387 */ /* 0x000fe80000100a00 */
[----:B------:R1:W-:Y:S04]  /*28d90*/  STL.64 [R1+0x698], R42 ;  /* 0x0006982a01007387 */ /* 0x0003e80000100a00 */
[----:B------:R-:W2:Y:S04]  /*28da0*/  LDL.LU R61, [R1+0x1c4] ;  /* 0x0001c400013d7983 */ /* 0x000ea80000300800 */
[----:B------:R-:W2:Y:S04]  /*28db0*/  LDL.LU R62, [R1+0x1c8] ;  /* 0x0001c800013e7983 */ /* 0x000ea80000300800 */
[----:B------:R-:W2:Y:S01]  /*28dc0*/  LDL.LU R63, [R1+0x1cc] ;  /* 0x0001cc00013f7983 */ /* 0x000ea20000300800 */
[----:B-1----:R-:W-:-:S15]  /*28dd0*/  HMMA.1688.F32.TF32 R40, R32, R48, R68 ;  /* 0x000000302028723c */ /* 0x002fde0000081044 */
[----:B------:R-:W-:-:S09]  /*28de0*/  NOP ;  /* 0x0000000000007918 */ /* 0x000fd20000000000 */
[----:B------:R-:W-:Y:S02]  /*28df0*/  IMAD.MOV.U32 R248, RZ, RZ, R41 ;  /* 0x000000fffff87224 */ /* 0x000fe400078e0029 */
[----:B------:R-:W-:-:S03]  /*28e00*/  IMAD.MOV.U32 R249, RZ, RZ, R40 ;  /* 0x000000fffff97224 */ /* 0x000fc600078e0028 */
[----:B------:R-:W-:Y:S04]  /*28e10*/  STL [R1+0x1b0c], R248 ;  /* 0x001b0cf801007387 */ /* 0x000fe80000100800 */
[----:B------:R-:W-:Y:S01]  /*28e20*/  STL [R1+0x1b08], R249 ;  /* 0x001b08f901007387 */ /* 0x000fe20000100800 */
[-C--:B----4-:R-:W-:Y:S06]  /*28e30*/  HMMA.1688.F32.TF32 R64, R28, R48.reuse, R64 ;  /* 0x000000301c40723c */ /* 0x090fec0000081040 */
[-C--:B------:R-:W-:Y:S06]  /*28e40*/  HMMA.1688.F32.TF32 R56, R24, R48.reuse, R56 ;  /* 0x000000301838723c */ /* 0x080fec0000081038 */
[----:B------:R-:W-:Y:S11]  /*28e50*/  HMMA.1688.F32.TF32 R52, R20, R48, R52 ;  /* 0x000000301434723c */ /* 0x000ff60000081034 */
[----:B------:R-:W-:Y:S06]  /*28e60*/  STL.64 [R1+0x130], R64 ;  /* 0x0001304001007387 */ /* 0x000fec0000100a00 */
[----:B------:R1:W-:Y:S01]  /*28e70*/  STL.64 [R1+0x90], R56 ;  /* 0x0000903801007387 */ /* 0x0003e20000100a00 */
[----:B------:R-:W-:-:S02]  /*28e80*/  IMAD.MOV.U32 R44, RZ, RZ, R58 ;  /* 0x000000ffff2c7224 */ /* 0x000fc400078e003a */
[----:B------:R-:W-:Y:S02]  /*28e90*/  IMAD.MOV.U32 R45, RZ, RZ, R59 ;  /* 0x000000ffff2d7224 */ /* 0x000fe400078e003b */
[----:B-1----:R-:W-:Y:S02]  /*28ea0*/  HMMA.1688.F32.TF32 R56, R232, R110, R184 ;  /* 0x0000006ee838723c */ /* 0x002fe400000810b8 */
[----:B------:R-:W-:Y:S02]  /*28eb0*/  IMAD.MOV.U32 R248, RZ, RZ, R52 ;  /* 0x000000fffff87224 */ /* 0x000fe400078e0034 */
[----:B------:R-:W-:Y:S02]  /*28ec0*/  IMAD.MOV.U32 R249, RZ, RZ, R53 ;  /* 0x000000fffff97224 */ /* 0x000fe400078e0035 */
[----:B------:R-:W-:Y:S02]  /*28ed0*/  IMAD.MOV.U32 R49, RZ, RZ, R54 ;  /* 0x000000ffff317224 */ /* 0x000fe400078e0036 */
[----:B------:R-:W-:-:S02]  /*28ee0*/  IMAD.MOV.U32 R48, RZ, RZ, R55 ;  /* 0x000000ffff307224 */ /* 0x000fc400078e0037 */
[-C--:B------:R-:W-:Y:S01]  /*28ef0*/  HMMA.1688.F32.TF32 R52, R240, R110.reuse, R188 ;  /* 0x0000006ef034723c */ /* 0x080fe200000810bc */
[----:B------:R-:W-:Y:S04]  /*28f00*/  STL.64 [R1+0x1a90], R50 ;  /* 0x001a903201007387 */ /* 0x000fe80000100a00 */
[----:B------:R-:W3:Y:S08]  /*28f10*/  LDL.LU R64, [R1+0x120] ;  /* 0x0001200001407983 */ /* 0x000ef00000300800 */
[----:B------:R1:W-:Y:S04]  /*28f20*/  STL.64 [R1+0x680], R56 ;  /* 0x0006803801007387 */ /* 0x0003e80000100a00 */
[----:B------:R4:W-:Y:S06]  /*28f30*/  STL.64 [R1+0x688], R58 ;  /* 0x0006883a01007387 */ /* 0x0009ec0000100a00 */
[----:B------:R-:W-:Y:S04]  /*28f40*/  STL.64 [R1+0x660], R52 ;  /* 0x0006603401007387 */ /* 0x000fe80000100a00 */
[----:B------:R-:W-:Y:S04]  /*28f50*/  STL.64 [R1+0x668], R54 ;  /* 0x0006683601007387 */ /* 0x000fe80000100a00 */
[----:B------:R-:W2:Y:S01]  /*28f60*/  LDSM.16.M88.4 R52, [R3+UR14+0xa000] ;  /* 0x00a0000e0334783b */ /* 0x000ea20008000200 */
[-C--:B------:R-:W-:Y:S06]  /*28f70*/  HMMA.1688.F32.TF32 R72, R236, R110.reuse, R192 ;  /* 0x0000006eec48723c */ /* 0x080fec00000810c0 */
[----:B------:R-:W-:Y:S01]  /*28f80*/  HMMA.1688.F32.TF32 R68, R244, R110, R196 ;  /* 0x0000006ef444723c */ /* 0x000fe200000810c4 */
[----:B------:R-:W-:Y:S01]  /*28f90*/  IMAD.MOV.U32 R47, RZ, RZ, R42 ;  /* 0x000000ffff2f7224 */ /* 0x000fe200078e002a */
[----:B------:R-:W3:Y:S01]  /*28fa0*/  LDL.LU R65, [R1+0x124] ;  /* 0x0001240001417983 */ /* 0x000ee20000300800 */
[----:B------:R-:W-:-:S02]  /*28fb0*/  IMAD.MOV.U32 R46, RZ, RZ, R43 ;  /* 0x000000ffff2e7224 */ /* 0x000fc400078e002b */
[----:B------:R-:W-:Y:S02]  /*28fc0*/  IMAD.MOV.U32 R42, RZ, RZ, R66 ;  /* 0x000000ffff2a7224 */ /* 0x000fe400078e0042 */
[----:B------:R-:W-:Y:S01]  /*28fd0*/  IMAD.MOV.U32 R43, RZ, RZ, R67 ;  /* 0x000000ffff2b7224 */ /* 0x000fe200078e0043 */
[----:B------:R-:W3:Y:S04]  /*28fe0*/  LDL.LU R66, [R1+0x128] ;  /* 0x0001280001427983 */ /* 0x000ee80000300800 */
[----:B------:R-:W3:Y:S04]  /*28ff0*/  LDL.LU R67, [R1+0x12c] ;  /* 0x00012c0001437983 */ /* 0x000ee80000300800 */
[----:B-1----:R-:W3:Y:S04]  /*29000*/  LDL.LU R56, [R1+0x300] ;  /* 0x0003000001387983 */ /* 0x002ee80000300800 */
[----:B------:R-:W3:Y:S04]  /*29010*/  LDL.LU R57, [R1+0x304] ;  /* 0x0003040001397983 */ /* 0x000ee80000300800 */
[----:B----4-:R-:W4:Y:S04]  /*29020*/  LDL.LU R58, [R1+0x308] ;  /* 0x00030800013a7983 */ /* 0x010f280000300800 */
[----:B------:R-:W4:Y:S04]  /*29030*/  LDL.LU R59, [R1+0x30c] ;  /* 0x00030c00013b7983 */ /* 0x000f280000300800 */
[----:B------:R-:W-:Y:S04]  /*29040*/  STL.64 [R1+0x640], R72 ;  /* 0x0006404801007387 */ /* 0x000fe80000100a00 */
[----:B------:R-:W-:Y:S04]  /*29050*/  STL.64 [R1+0x648], R74 ;  /* 0x0006484a01007387 */ /* 0x000fe80000100a00 */
[----:B------:R-:W-:Y:S01]  /*29060*/  STL.64 [R1+0x620], R68 ;  /* 0x0006204401007387 */ /* 0x000fe20000100a00 */
[----:B--2---:R-:W-:Y:S03]  /*29070*/  HMMA.1688.F32.TF32 R60, R32, R52, R60 ;  /* 0x00000034203c723c */ /* 0x004fe6000008103c */
[----:B------:R-:W-:-:S15]  /*29080*/  STL.64 [R1+0x628], R70 ;  /* 0x0006284601007387 */ /* 0x000fde0000100a00 */
[----:B------:R-:W-:-:S05]  /*29090*/  NOP ;  /* 0x0000000000007918 */ /* 0x000fca0000000000 */
[----:B------:R1:W-:Y:S01]  /*290a0*/  STL.64 [R1+0x1c0], R60 ;  /* 0x0001c03c01007387 */ /* 0x0003e20000100a00 */
[----:B------:R-:W-:Y:S02]  /*290b0*/  IMAD.MOV.U32 R41, RZ, RZ, R62 ;  /* 0x000000ffff297224 */ /* 0x000fe400078e003e */
[----:B------:R-:W-:Y:S01]  /*290c0*/  IMAD.MOV.U32 R40, RZ, RZ, R63 ;  /* 0x000000ffff287224 */ /* 0x000fe200078e003f */
[----:B-1----:R-:W2:Y:S04]  /*290d0*/  LDL.LU R60, [R1+0x260] ;  /* 0x00026000013c7983 */ /* 0x002ea80000300800 */
[----:B------:R-:W2:Y:S04]  /*290e0*/  LDL.LU R61, [R1+0x264] ;  /* 0x00026400013d7983 */ /* 0x000ea80000300800 */
[----:B------:R-:W2:Y:S04]  /*290f0*/  LDL.LU R62, [R1+0x268] ;  /* 0x00026800013e7983 */ /* 0x000ea80000300800 */
[----:B------:R-:W2:Y:S04]  /*29100*/  LDL.LU R63, [R1+0x26c] ;  /* 0x00026c00013f7983 */ /* 0x000ea80000300800 */
[----:B------:R-:W2:Y:S04]  /*29110*/  LDL.LU R80, [R1+0x270] ;  /* 0x0002700001507983 */ /* 0x000ea80000300800 */
[----:B------:R-:W2:Y:S04]  /*29120*/  LDL.LU R81, [R1+0x274] ;  /* 0x0002740001517983 */ /* 0x000ea80000300800 */
[----:B------:R-:W4:Y:S01]  /*29130*/  LDL.LU R2, [R1+0x1ba8] ;  /* 0x001ba80001027983 */ /* 0x000f220000300800 */
[----:B------:R-:W-:-:S03]  /*29140*/  IMAD.MOV.U32 R83, RZ, RZ, R0 ;  /* 0x000000ffff537224 */ /* 0x000fc600078e0000 */
[----:B------:R-:W2:Y:S04]  /*29150*/  LDL.LU R0, [R1+0x1ba4] ;  /* 0x001ba40001007983 */ /* 0x000ea80000300800 */
[----:B------:R-:W2:Y:S04]  /*29160*/  LDL.LU R68, [R1+0x360] ;  /* 0x0003600001447983 */ /* 0x000ea80000300800 */
[----:B------:R-:W2:Y:S04]  /*29170*/  LDL.LU R69, [R1+0x364] ;  /* 0x0003640001457983 */ /* 0x000ea80000300800 */
[----:B------:R-:W2:Y:S04]  /*29180*/  LDL.LU R70, [R1+0x368] ;  /* 0x0003680001467983 */ /* 0x000ea80000300800 */
[----:B------:R-:W2:Y:S01]  /*29190*/  LDL.LU R71, [R1+0x36c] ;  /* 0x00036c0001477983 */ /* 0x000ea20000300800 */
[----:B---3--:R-:W-:Y:S01]  /*291a0*/  HMMA.1688.F32.TF32 R64, R28, R52, R64 ;  /* 0x000000341c40723c */ /* 0x008fe20000081040 */
[----:B----4-:R-:W-:-:S02]  /*291b0*/  IMAD.MOV.U32 R72, RZ, RZ, R2 ;  /* 0x000000ffff487224 */ /* 0x010fc400078e0002 */
[----:B------:R-:W3:Y:S04]  /*291c0*/  LDL.LU R2, [R1+0x1ba0] ;  /* 0x001ba00001027983 */ /* 0x000ee80000300800 */
[----:B------:R-:W4:Y:S04]  /*291d0*/  LDL.LU R73, [R1+0x2c4] ;  /* 0x0002c40001497983 */ /* 0x000f280000300800 */
[----:B------:R-:W4:Y:S04]  /*291e0*/  LDL.LU R74, [R1+0x2c8] ;  /* 0x0002c800014a7983 */ /* 0x000f280000300800 */
[----:B------:R-:W4:Y:S04]  /*291f0*/  LDL.LU R75, [R1+0x2cc] ;  /* 0x0002cc00014b7983 */ /* 0x000f280000300800 */
[----:B------:R-:W4:Y:S04]  /*29200*/  LDL.LU R76, [R1+0x320] ;  /* 0x00032000014c7983 */ /* 0x000f280000300800 */
[----:B------:R-:W4:Y:S04]  /*29210*/  LDL.LU R77, [R1+0x324] ;  /* 0x00032400014d7983 */ /* 0x000f280000300800 */
[----:B------:R-:W-:Y:S04]  /*29220*/  STL [R1+0x120], R64 ;  /* 0x0001204001007387 */ /* 0x000fe80000100800 */
[----:B------:R-:W4:Y:S04]  /*29230*/  LDL.LU R88, [R1+0x470] ;  /* 0x0004700001587983 */ /* 0x000f280000300800 */
[----:B------:R-:W4:Y:S04]  /*29240*/  LDL.LU R89, [R1+0x474] ;  /* 0x0004740001597983 */ /* 0x000f280000300800 */
[----:B------:R-:W4:Y:S04]  /*29250*/  LDL.LU R90, [R1+0x478] ;  /* 0x00047800015a7983 */ /* 0x000f280000300800 */
[----:B------:R-:W4:Y:S01]  /*29260*/  LDL.LU R91, [R1+0x47c] ;  /* 0x00047c00015b7983 */ /* 0x000f220000300800 */
[-C--:B------:R-:W-:Y:S03]  /*29270*/  HMMA.1688.F32.TF32 R56, R24, R52.reuse, R56 ;  /* 0x000000341838723c */ /* 0x080fe60000081038 */
[----:B------:R-:W4:Y:S03]  /*29280*/  LDL.LU R120, [R1+0x2e0] ;  /* 0x0002e00001787983 */ /* 0x000f260000300800 */
[----:B--2---:R-:W-:Y:S01]  /*29290*/  HMMA.1688.F32.TF32 R60, R20, R52, R60 ;  /* 0x00000034143c723c */ /* 0x004fe2000008103c */
[----:B------:R-:W2:Y:S04]  /*292a0*/  LDL.LU R121, [R1+0x2e4] ;  /* 0x0002e40001797983 */ /* 0x000ea80000300800 */
[----:B------:R-:W2:Y:S04]  /*292b0*/  LDL.LU R122, [R1+0x2e8] ;  /* 0x0002e800017a7983 */ /* 0x000ea80000300800 */
[----:B------:R-:W2:Y:S01]  /*292c0*/  LDL.LU R123, [R1+0x2ec] ;  /* 0x0002ec00017b7983 */ /* 0x000ea20000300800 */
[----:B------:R-:W-:-:S02]  /*292d0*/  IMAD.MOV.U32 R79, RZ, RZ, R0 ;  /* 0x000000ffff4f7224 */ /* 0x000fc400078e0000 */
[----:B------:R-:W-:-:S05]  /*292e0*/  IMAD.MOV.U32 R252, RZ, RZ, R65 ;  /* 0x000000fffffc7224 */ /* 0x000fca00078e0041 */
[----:B------:R-:W-:Y:S04]  /*292f0*/  STL.64 [R1+0x1a18], R58 ;  /* 0x001a183a01007387 */ /* 0x000fe80000100a00 */
[----:B------:R-:W-:Y:S01]  /*29300*/  STL.64 [R1+0x1a10], R56 ;  /* 0x001a103801007387 */ /* 0x000fe20000100a00 */
[----:B------:R-:W-:-:S03]  /*29310*/  IMAD.MOV.U32 R0, RZ, RZ, R67 ;  /* 0x000000ffff007224 */ /* 0x000fc600078e0043 */
[----:B------:R-:W-:Y:S04]  /*29320*/  STL.64 [R1+0x1a30], R62 ;  /* 0x001a303e01007387 */ /* 0x000fe80000100a00 */
[----:B------:R-:W-:Y:S04]  /*29330*/  STL.64 [R1+0x1a28], R60 ;  /* 0x001a283c01007387 */ /* 0x000fe80000100a00 */
[----:B------:R1:W-:Y:S02]  /*29340*/  STL.64 [R1+0x1a20], R54 ;  /* 0x001a203601007387 */ /* 0x0003e40000100a00 */
[-C--:B-1----:R-:W-:Y:S06]  /*29350*/  HMMA.1688.F32.TF32 R52, R232, R114.reuse, R200 ;  /* 0x00000072e834723c */ /* 0x082fec00000810c8 */
[-C--:B------:R-:W-:Y:S06]  /*29360*/  HMMA.1688.F32.TF32 R60, R240, R114.reuse, R204 ;  /* 0x00000072f03c723c */ /* 0x080fec00000810cc */
[-C--:B------:R-:W-:Y:S11]  /*29370*/  HMMA.1688.F32.TF32 R56, R236, R114.reuse, R208 ;  /* 0x00000072ec38723c */ /* 0x080ff600000810d0 */
[----:B------:R-:W-:Y:S04]  /*29380*/  STL.64 [R1+0x610], R52 ;  /* 0x0006103401007387 */ /* 0x000fe80000100a00 */
[----:B------:R1:W-:Y:S02]  /*29390*/  STL.64 [R1+0x618], R54 ;  /* 0x0006183601007387 */ /* 0x0003e40000100a00 */
[----:B-1----:R-:W-:Y:S02]  /*293a0*/  HMMA.1688.F32.TF32 R52, R244, R114, R212 ;  /* 0x00000072f434723c */ /* 0x002fe400000810d4 */
[----:B------:R-:W-:Y:S04]  /*293b0*/  STL.64 [R1+0x600], R60 ;  /* 0x0006003c01007387 */ /* 0x000fe80000100a00 */
[----:B------:R-:W-:Y:S04]  /*293c0*/  STL.64 [R1+0x608], R62 ;  /* 0x0006083e01007387 */ /* 0x000fe80000100a00 */
[----:B------:R-:W-:Y:S04]  /*293d0*/  STL.64 [R1+0x550], R56 ;  /* 0x0005503801007387 */ /* 0x000fe80000100a00 */
[----:B------:R-:W-:Y:S09]  /*293e0*/  STL.64 [R1+0x558], R58 ;  /* 0x0005583a01007387 */ /* 0x000ff20000100a00 */
[----:B------:R-:W-:Y:S04]  /*293f0*/  STL.64 [R1+0x540], R52 ;  /* 0x0005403401007387 */ /* 0x000fe80000100a00 */
[----:B------:R1:W-:Y:S02]  /*29400*/  STL.64 [R1+0x548], R54 ;  /* 0x0005483601007387 */ /* 0x0003e40000100a00 */
[-C--:B-1----:R-:W-:Y:S06]  /*29410*/  HMMA.1688.F32.TF32 R52, R232, R118.reuse, R216 ;  /* 0x00000076e834723c */ /* 0x082fec00000810d8 */
[-C--:B------:R-:W-:Y:S06]  /*29420*/  HMMA.1688.F32.TF32 R60, R240, R118.reuse, R220 ;  /* 0x00000076f03c723c */ /* 0x080fec00000810dc */
[----:B------:R-:W-:Y:S01]  /*29430*/  HMMA.1688.F32.TF32 R56, R236, R118, R224 ;  /* 0x00000076ec38723c */ /* 0x000fe200000810e0 */
[----:B------:R-:W-:-:S02]  /*29440*/  IMAD.MOV.U32 R140, RZ, RZ, R101 ;  /* 0x000000ffff8c7224 */ /* 0x000fc400078e0065 */
[----:B------:R-:W-:Y:S02]  /*29450*/  IMAD.MOV.U32 R141, RZ, RZ, R100 ;  /* 0x000000ffff8d7224 */ /* 0x000fe400078e0064 */
[----:B---3--:R-:W-:Y:S02]  /*29460*/  IMAD.MOV.U32 R78, RZ, RZ, R2 ;  /* 0x000000ffff4e7224 */ /* 0x008fe400078e0002 */
[----:B------:R-:W-:Y:S02]  /*29470*/  IMAD.MOV.U32 R2, RZ, RZ, R66 ;  /* 0x000000ffff027224 */ /* 0x000fe400078e0042 */
[----:B------:R-:W1:Y:S02]  /*29480*/  LDSM.16.M88.4 R64, [R3+UR14+0xa800] ;  /* 0x00a8000e0340783b */ /* 0x000e640008000200 */
[-C--:B-1----:R-:W-:Y:S06]  /*29490*/  HMMA.1688.F32.TF32 R68, R32, R64.reuse, R68 ;  /* 0x000000402044723c */ /* 0x082fec0000081044 */
[-C--:B----4-:R-:W-:Y:S06]  /*294a0*/  HMMA.1688.F32.TF32 R72, R28, R64.reuse, R72 ;  /* 0x000000401c48723c */ /* 0x090fec0000081048 */
        /* <DEDUP_REMOVED lines=11> */
[----:B------:R-:W-:Y:S01]  /*29560*/  STL.64 [R1+0x500], R52 ;  /* 0x0005003401007387 */ /* 0x000fe20000100a00 */
[----:B------:R-:W-:Y:S03]  /*29570*/  HMMA.1688.F32.TF32 R88, R32, R84, R88 ;  /* 0x000000542058723c */ /* 0x000fe60000081058 */
[----:B------:R1:W-:Y:S03]  /*29580*/  STL.64 [R1+0x508], R54 ;  /* 0x0005083601007387 */ /* 0x0003e60000100a00 */
[----:B-1----:R-:W-:Y:S01]  /*29590*/  HMMA.1688.F32.TF32 R52, R244, R118, R228 ;  /* 0x00000076f434723c */ /* 0x002fe200000810e4 */
[----:B------:R-:W-:Y:S04]  /*295a0*/  STL.64 [R1+0x4f0], R60 ;  /* 0x0004f03c01007387 */ /* 0x000fe80000100a00 */
[----:B------:R1:W-:Y:S04]  /*295b0*/  STL.64 [R1+0x4f8], R62 ;  /* 0x0004f83e01007387 */ /* 0x0003e80000100a00 */
[----:B------:R-:W-:Y:S04]  /*295c0*/  STL.64 [R1+0x4e0], R56 ;  /* 0x0004e03801007387 */ /* 0x000fe80000100a00 */
[----:B------:R3:W-:Y:S10]  /*295d0*/  STL.64 [R1+0x4e8], R58 ;  /* 0x0004e83a01007387 */ /* 0x0007f40000100a00 */
[----:B------:R-:W-:Y:S04]  /*295e0*/  STL.64 [R1+0x490], R52 ;  /* 0x0004903401007387 */ /* 0x000fe80000100a00 */
[----:B------:R-:W-:Y:S04]  /*295f0*/  STL.64 [R1+0x498], R54 ;  /* 0x0004983601007387 */ /* 0x000fe80000100a00 */
[----:B------:R-:W-:Y:S04]  /*29600*/  STL.64 [R1+0x1a88], R90 ;  /* 0x001a885a01007387 */ /* 0x000fe80000100a00 */
[----:B------:R-:W-:Y:S04]  /*29610*/  STL.64 [R1+0x1a80], R88 ;  /* 0x001a805801007387 */ /* 0x000fe80000100a00 */
[----:B------:R-:W4:Y:S04]  /*29620*/  LDL.LU R101, [R1+0x1b9c] ;  /* 0x001b9c0001657983 */ /* 0x000f280000300800 */
[----:B------:R-:W2:Y:S01]  /*29630*/  LDL.LU R100, [R1+0x1b98] ;  /* 0x001b980001647983 */ /* 0x000ea20000300800 */
[----:B------:R-:W-:-:S02]  /*29640*/  IMAD.MOV.U32 R142, RZ, RZ, R108 ;  /* 0x000000ffff8e7224 */ /* 0x000fc400078e006c */
[----:B------:R-:W-:Y:S01]  /*29650*/  IMAD.MOV.U32 R143, RZ, RZ, R109 ;  /* 0x000000ffff8f7224 */ /* 0x000fe200078e006d */
[----:B------:R-:W3:Y:S01]  /*29660*/  LDL.LU R108, [R1+0x1b94] ;  /* 0x001b9400016c7983 */ /* 0x000ee20000300800 */
[----:B------:R-:W-:Y:S02]  /*29670*/  IMAD.MOV.U32 R144, RZ, RZ, R112 ;  /* 0x000000ffff907224 */ /* 0x000fe400078e0070 */
[----:B------:R-:W-:Y:S01]  /*29680*/  IMAD.MOV.U32 R145, RZ, RZ, R113 ;  /* 0x000000ffff917224 */ /* 0x000fe200078e0071 */
[----:B------:R-:W3:Y:S01]  /*29690*/  LDL.LU R109, [R1+0x1b90] ;  /* 0x001b9000016d7983 */ /* 0x000ee20000300800 */
[----:B------:R-:W-:-:S03]  /*296a0*/  IMAD.MOV.U32 R146, RZ, RZ, R6 ;  /* 0x000000ffff927224 */ /* 0x000fc600078e0006 */
[----:B------:R-:W3:Y:S01]  /*296b0*/  LDL.LU R112, [R1+0x1b8c] ;  /* 0x001b8c0001707983 */ /* 0x000ee20000300800 */
[----:B------:R-:W-:-:S03]  /*296c0*/  IMAD.MOV.U32 R147, RZ, RZ, R7 ;  /* 0x000000ffff937224 */ /* 0x000fc600078e0007 */
[----:B------:R-:W3:Y:S04]  /*296d0*/  LDL.LU R113, [R1+0x1b88] ;  /* 0x001b880001717983 */ /* 0x000ee80000300800 */
[----:B------:R-:W3:Y:S04]  /*296e0*/  LDL.LU R6, [R1+0x1b84] ;  /* 0x001b840001067983 */ /* 0x000ee80000300800 */
[----:B------:R-:W3:Y:S04]  /*296f0*/  LDL.LU R7, [R1+0x1b80] ;  /* 0x001b800001077983 */ /* 0x000ee80000300800 */
[----:B------:R-:W3:Y:S04]  /*29700*/  LDL.LU R132, [R1+0x580] ;  /* 0x0005800001847983 */ /* 0x000ee80000300800 */
[----:B------:R-:W3:Y:S04]  /*29710*/  LDL.LU R133, [R1+0x584] ;  /* 0x0005840001857983 */ /* 0x000ee80000300800 */
[----:B------:R-:W3:Y:S04]  /*29720*/  LDL.LU R134, [R1+0x588] ;  /* 0x0005880001867983 */ /* 0x000ee80000300800 */
[----:B------:R-:W3:Y:S01]  /*29730*/  LDL.LU R135, [R1+0x58c] ;  /* 0x00058c0001877983 */ /* 0x000ee20000300800 */
[----:B------:R-:W-:-:S03]  /*29740*/  IMAD.MOV.U32 R148, RZ, RZ, R251 ;  /* 0x000000ffff947224 */ /* 0x000fc600078e00fb */
[----:B------:R-:W3:Y:S01]  /*29750*/  LDL.LU R128, [R1+0x310] ;  /* 0x0003100001807983 */ /* 0x000ee20000300800 */
[----:B------:R-:W-:-:S03]  /*29760*/  IMAD.MOV.U32 R149, RZ, RZ, R250 ;  /* 0x000000ffff957224 */ /* 0x000fc600078e00fa */
[----:B------:R-:W3:Y:S01]  /*29770*/  LDL.LU R129, [R1+0x314] ;  /* 0x0003140001817983 */ /* 0x000ee20000300800 */
[----:B------:R-:W-:-:S03]  /*29780*/  IMAD.MOV.U32 R152, RZ, RZ, R104 ;  /* 0x000000ffff987224 */ /* 0x000fc600078e0068 */
[----:B------:R-:W3:Y:S01]  /*29790*/  LDL.LU R130, [R1+0x318] ;  /* 0x0003180001827983 */ /* 0x000ee20000300800 */
[----:B------:R-:W-:-:S03]  /*297a0*/  IMAD.MOV.U32 R153, RZ, RZ, R105 ;  /* 0x000000ffff997224 */ /* 0x000fc600078e0069 */
[----:B------:R-:W3:Y:S04]  /*297b0*/  LDL.LU R131, [R1+0x31c] ;  /* 0x00031c0001837983 */ /* 0x000ee80000300800 */
[----:B------:R-:W3:Y:S01]  /*297c0*/  LDL.LU R251, [R1+0x1b7c] ;  /* 0x001b7c0001fb7983 */ /* 0x000ee20000300800 */
[----:B------:R-:W-:-:S03]  /*297d0*/  IMAD.MOV.U32 R154, RZ, RZ, R96 ;  /* 0x000000ffff9a7224 */ /* 0x000fc600078e0060 */
[----:B------:R-:W3:Y:S01]  /*297e0*/  LDL.LU R250, [R1+0x1b78] ;  /* 0x001b780001fa7983 */ /* 0x000ee20000300800 */
[----:B------:R-:W-:-:S03]  /*297f0*/  IMAD.MOV.U32 R155, RZ, RZ, R97 ;  /* 0x000000ffff9b7224 */ /* 0x000fc600078e0061 */
[----:B------:R-:W3:Y:S04]  /*29800*/  LDL.LU R104, [R1+0x1b74] ;  /* 0x001b740001687983 */ /* 0x000ee80000300800 */
[----:B------:R-:W3:Y:S04]  /*29810*/  LDL.LU R105, [R1+0x1b70] ;  /* 0x001b700001697983 */ /* 0x000ee80000300800 */
[----:B------:R-:W3:Y:S04]  /*29820*/  LDL.LU R96, [R1+0x1b6c] ;  /* 0x001b6c0001607983 */ /* 0x000ee80000300800 */
[----:B------:R-:W3:Y:S01]  /*29830*/  LDL.LU R97, [R1+0x1b68] ;  /* 0x001b680001617983 */ /* 0x000ee20000300800 */
[----:B----4-:R-:W-:-:S02]  /*29840*/  IMAD.MOV.U32 R157, RZ, RZ, R101 ;  /* 0x000000ffff9d7224 */ /* 0x010fc400078e0065 */
[----:B--2---:R-:W-:Y:S02]  /*29850*/  IMAD.MOV.U32 R156, RZ, RZ, R100 ;  /* 0x000000ffff9c7224 */ /* 0x004fe400078e0064 */
[----:B------:R-:W2:Y:S04]  /*29860*/  LDL.LU R100, [R1+0x1b64] ;  /* 0x001b640001647983 */ /* 0x000ea80000300800 */
[----:B------:R-:W4:Y:S01]  /*29870*/  LDL.LU R101, [R1+0x1b60] ;  /* 0x001b600001657983 */ /* 0x000f220000300800 */
[----:B------:R-:W-:Y:S01]  /*29880*/  IMAD.MOV.U32 R158, RZ, RZ, R116 ;  /* 0x000000ffff9e7224 */ /* 0x000fe200078e0074 */
[----:B------:R-:W-:Y:S01]  /*29890*/  HMMA.1688.F32.TF32 R92, R28, R84, R120 ;  /* 0x000000541c5c723c */ /* 0x000fe20000081078 */
[----:B------:R-:W-:Y:S01]  /*298a0*/  IMAD.MOV.U32 R159, RZ, RZ, R117 ;  /* 0x000000ffff9f7224 */ /* 0x000fe200078e0075 */
        /* <DEDUP_REMOVED lines=10> */
[----:B---3--:R-:W-:-:S02]  /*29950*/  IMAD.MOV.U32 R179, RZ, RZ, R251 ;  /* 0x000000ffffb37224 */ /* 0x008fc400078e00fb */
[----:B------:R-:W-:Y:S02]  /*29960*/  IMAD.MOV.U32 R178, RZ, RZ, R250 ;  /* 0x000000ffffb27224 */ /* 0x000fe400078e00fa */
[----:B------:R-:W-:Y:S02]  /*29970*/  IMAD.MOV.U32 R177, RZ, RZ, R104 ;  /* 0x000000ffffb17224 */ /* 0x000fe400078e0068 */
[----:B------:R-:W-:Y:S02]  /*29980*/  IMAD.MOV.U32 R176, RZ, RZ, R105 ;  /* 0x000000ffffb07224 */ /* 0x000fe400078e0069 */
[----:B------:R-:W1:Y:S04]  /*29990*/  LDL.LU R105, [R1+0x1b54] ;  /* 0x001b540001697983 */ /* 0x000e680000300800 */
[----:B------:R-:W1:Y:S04]  /*299a0*/  LDL.LU R104, [R1+0x1b50] ;  /* 0x001b500001687983 */ /* 0x000e680000300800 */
[----:B------:R-:W1:Y:S04]  /*299b0*/  LDL.LU R250, [R1+0x1b4c] ;  /* 0x001b4c0001fa7983 */ /* 0x000e680000300800 */
[----:B------:R-:W1:Y:S01]  /*299c0*/  LDL.LU R251, [R1+0x1b48] ;  /* 0x001b480001fb7983 */ /* 0x000e620000300800 */
[----:B------:R-:W-:-:S02]  /*299d0*/  IMAD.MOV.U32 R183, RZ, RZ, R96 ;  /* 0x000000ffffb77224 */ /* 0x000fc400078e0060 */
[----:B------:R-:W-:Y:S02]  /*299e0*/  IMAD.MOV.U32 R182, RZ, RZ, R97 ;  /* 0x000000ffffb67224 */ /* 0x000fe400078e0061 */
[----:B--2---:R-:W-:Y:S02]  /*299f0*/  IMAD.MOV.U32 R181, RZ, RZ, R100 ;  /* 0x000000ffffb57224 */ /* 0x004fe400078e0064 */
[----:B------:R-:W2:Y:S01]  /*29a00*/  LDL.LU R100, [R1+0x280] ;  /* 0x0002800001647983 */ /* 0x000ea20000300800 */
[----:B----4-:R-:W-:-:S03]  /*29a10*/  IMAD.MOV.U32 R180, RZ, RZ, R101 ;  /* 0x000000ffffb47224 */ /* 0x010fc600078e0065 */
[----:B------:R-:W2:Y:S04]  /*29a20*/  LDL.LU R101, [R1+0x284] ;  /* 0x0002840001657983 */ /* 0x000ea80000300800 */
[----:B------:R-:W2:Y:S04]  /*29a30*/  LDL.LU R102, [R1+0x288] ;  /* 0x0002880001667983 */ /* 0x000ea80000300800 */
[----:B------:R-:W2:Y:S04]  /*29a40*/  LDL.LU R103, [R1+0x28c] ;  /* 0x00028c0001677983 */ /* 0x000ea80000300800 */
[----:B------:R-:W3:Y:S04]  /*29a50*/  LDL.LU R96, [R1+0x330] ;  /* 0x0003300001607983 */ /* 0x000ee80000300800 */
[----:B------:R-:W3:Y:S04]  /*29a60*/  LDL.LU R97, [R1+0x334] ;  /* 0x0003340001617983 */ /* 0x000ee80000300800 */
[----:B------:R-:W3:Y:S04]  /*29a70*/  LDL.LU R98, [R1+0x338] ;  /* 0x0003380001627983 */ /* 0x000ee80000300800 */
[----:B------:R-:W3:Y:S04]  /*29a80*/  LDL.LU R99, [R1+0x33c] ;  /* 0x00033c0001637983 */ /* 0x000ee80000300800 */
        /* <DEDUP_REMOVED lines=8> */
[----:B------:R-:W-:-:S02]  /*29b10*/  IMAD.MOV.U32 R106, RZ, RZ, R117 ;  /* 0x000000ffff6a7224 */ /* 0x000fc400078e0075 */
[----:B------:R-:W-:Y:S01]  /*29b20*/  IMAD.MOV.U32 R107, RZ, RZ, R116 ;  /* 0x000000ffff6b7224 */ /* 0x000fe200078e0074 */
[----:B------:R-:W4:Y:S04]  /*29b30*/  LDL.LU R164, [R1+0x420] ;  /* 0x0004200001a47983 */ /* 0x000f280000300800 */
[----:B------:R-:W4:Y:S04]  /*29b40*/  LDL.LU R165, [R1+0x424] ;  /* 0x0004240001a57983 */ /* 0x000f280000300800 */
[----:B------:R-:W4:Y:S04]  /*29b50*/  LDL.LU R166, [R1+0x428] ;  /* 0x0004280001a67983 */ /* 0x000f280000300800 */
[----:B------:R-:W4:Y:S04]  /*29b60*/  LDL.LU R167, [R1+0x42c] ;  /* 0x00042c0001a77983 */ /* 0x000f280000300800 */
[----:B------:R-:W4:Y:S01]  /*29b70*/  LDL.LU R124, [R1+0x5e0] ;  /* 0x0005e000017c7983 */ /* 0x000f220000300800 */
[-C--:B-1----:R-:W-:Y:S03]  /*29b80*/  HMMA.1688.F32.TF32 R60, R240, R250.reuse, R104 ;  /* 0x000000faf03c723c */ /* 0x082fe60000081068 */
[----:B------:R-:W1:Y:S04]  /*29b90*/  LDSM.16.M88.4 R104, [R3+UR14+0xb800] ;  /* 0x00b8000e0368783b */ /* 0x000e680008000200 */
[----:B------:R-:W4:Y:S04]  /*29ba0*/  LDL.LU R125, [R1+0x5e4] ;  /* 0x0005e400017d7983 */ /* 0x000f280000300800 */
[----:B------:R-:W4:Y:S04]  /*29bb0*/  LDL.LU R126, [R1+0x5e8] ;  /* 0x0005e800017e7983 */ /* 0x000f280000300800 */
[----:B------:R-:W4:Y:S04]  /*29bc0*/  LDL.LU R127, [R1+0x5ec] ;  /* 0x0005ec00017f7983 */ /* 0x000f280000300800 */
[----:B------:R-:W4:Y:S04]  /*29bd0*/  LDL.LU R136, [R1+0x2a0] ;  /* 0x0002a00001887983 */ /* 0x000f280000300800 */
[----:B------:R-:W4:Y:S04]  /*29be0*/  LDL.LU R137, [R1+0x2a4] ;  /* 0x0002a40001897983 */ /* 0x000f280000300800 */
[----:B------:R-:W4:Y:S04]  /*29bf0*/  LDL.LU R138, [R1+0x2a8] ;  /* 0x0002a800018a7983 */ /* 0x000f280000300800 */
[----:B------:R-:W4:Y:S04]  /*29c00*/  LDL.LU R139, [R1+0x2ac] ;  /* 0x0002ac00018b7983 */ /* 0x000f280000300800 */
[----:B------:R-:W-:Y:S04]  /*29c10*/  STL.64 [R1+0x1aa0], R94 ;  /* 0x001aa05e01007387 */ /* 0x000fe80000100a00 */
[----:B------:R-:W-:Y:S01]  /*29c20*/  STL.64 [R1+0x1a98], R92 ;  /* 0x001a985c01007387 */ /* 0x000fe20000100a00 */
[----:B------:R-:W-:Y:S01]  /*29c30*/  HMMA.1688.F32.TF32 R56, R236, R250, R180 ;  /* 0x000000faec38723c */ /* 0x000fe200000810b4 */
[----:B------:R-:W-:-:S02]  /*29c40*/  IMAD.MOV.U32 R160, RZ, RZ, R113 ;  /* 0x000000ffffa07224 */ /* 0x000fc400078e0071 */
[----:B------:R-:W-:Y:S02]  /*29c50*/  IMAD.MOV.U32 R161, RZ, RZ, R112 ;  /* 0x000000ffffa17224 */ /* 0x000fe400078e0070 */
[----:B------:R-:W-:Y:S02]  /*29c60*/  IMAD.MOV.U32 R162, RZ, RZ, R109 ;  /* 0x000000ffffa27224 */ /* 0x000fe400078e006d */
[----:B------:R-:W-:Y:S01]  /*29c70*/  IMAD.MOV.U32 R163, RZ, RZ, R108 ;  /* 0x000000ffffa37224 */ /* 0x000fe200078e006c */
[----:B-1----:R-:W-:Y:S01]  /*29c80*/  HMMA.1688.F32.TF32 R112, R28, R104, R168 ;  /* 0x000000681c70723c */ /* 0x002fe200000810a8 */
[----:B------:R-:W-:Y:S02]  /*29c90*/  IMAD.MOV.U32 R150, RZ, RZ, R5 ;  /* 0x000000ffff967224 */ /* 0x000fe400078e0005 */
[----:B------:R-:W-:Y:S02]  /*29ca0*/  IMAD.MOV.U32 R151, RZ, RZ, R4 ;  /* 0x000000ffff977224 */ /* 0x000fe400078e0004 */
[----:B------:R-:W-:-:S02]  /*29cb0*/  IMAD.MOV.U32 R192, RZ, RZ, R14 ;  /* 0x000000ffffc07224 */ /* 0x000fc400078e000e */
[----:B------:R-:W-:Y:S01]  /*29cc0*/  IMAD.MOV.U32 R193, RZ, RZ, R15 ;  /* 0x000000ffffc17224 */ /* 0x000fe200078e000f */
[-C--:B--2---:R-:W-:Y:S06]  /*29cd0*/  HMMA.1688.F32.TF32 R100, R20, R84.reuse, R100 ;  /* 0x000000541464723c */ /* 0x084fec0000081064 */
[----:B---3--:R-:W-:Y:S06]  /*29ce0*/  HMMA.1688.F32.TF32 R96, R24, R84, R96 ;  /* 0x000000541860723c */ /* 0x008fec0000081060 */
[----:B----4-:R-:W-:-:S15]  /*29cf0*/  HMMA.1688.F32.TF32 R52, R232, R250, R184 ;  /* 0x000000fae834723c */ /* 0x010fde00000810b8 */
[----:B------:R-:W-:-:S02]  /*29d00*/  NOP ;  /* 0x0000000000007918 */ /* 0x000fc40000000000 */
[----:B------:R-:W-:Y:S04]  /*29d10*/  STL.64 [R1+0x1ab0], R98 ;  /* 0x001ab06201007387 */ /* 0x000fe80000100a00 */
[----:B------:R-:W-:Y:S04]  /*29d20*/  STL.64 [R1+0x1aa8], R96 ;  /* 0x001aa86001007387 */ /* 0x000fe80000100a00 */
[----:B------:R-:W-:Y:S04]  /*29d30*/  STL.64 [R1+0x1ad0], R102 ;  /* 0x001ad06601007387 */ /* 0x000fe80000100a00 */
[----:B------:R-:W-:Y:S04]  /*29d40*/  STL.64 [R1+0x1ac8], R100 ;  /* 0x001ac86401007387 */ /* 0x000fe80000100a00 */
[----:B------:R-:W-:Y:S04]  /*29d50*/  STL.64 [R1+0x1ab8], R86 ;  /* 0x001ab85601007387 */ /* 0x000fe80000100a00 */
[----:B------:R-:W-:Y:S04]  /*29d60*/  STL.64 [R1+0x530], R52 ;  /* 0x0005303401007387 */ /* 0x000fe80000100a00 */
[----:B------:R1:W-:Y:S02]  /*29d70*/  STL.64 [R1+0x538], R54 ;  /* 0x0005383601007387 */ /* 0x0003e40000100a00 */
[----:B-1----:R-:W-:Y:S02]  /*29d80*/  HMMA.1688.F32.TF32 R52, R244, R250, R176 ;  /* 0x000000faf434723c */ /* 0x002fe400000810b0 */
[----:B------:R-:W-:Y:S04]  /*29d90*/  STL.64 [R1+0x520], R60 ;  /* 0x0005203c01007387 */ /* 0x000fe80000100a00 */
[----:B------:R-:W-:Y:S01]  /*29da0*/  STL.64 [R1+0x528], R62 ;  /* 0x0005283e01007387 */ /* 0x000fe20000100a00 */
[----:B------:R-:W-:Y:S03]  /*29db0*/  HMMA.1688.F32.TF32 R108, R32, R104, R172 ;  /* 0x00000068206c723c */ /* 0x000fe600000810ac */
[----:B------:R-:W-:Y:S04]  /*29dc0*/  STL.64 [R1+0x510], R56 ;  /* 0x0005103801007387 */ /* 0x000fe80000100a00 */
[----:B------:R-:W-:Y:S09]  /*29dd0*/  STL.64 [R1+0x518], R58 ;  /* 0x0005183a01007387 */ /* 0x000ff20000100a00 */
[----:B------:R-:W-:Y:S04]  /*29de0*/  STL.64 [R1+0x4d0], R52 ;  /* 0x0004d03401007387 */ /* 0x000fe80000100a00 */
[----:B------:R1:W-:Y:S02]  /*29df0*/  STL.64 [R1+0x4d8], R54 ;  /* 0x0004d83601007387 */ /* 0x0003e40000100a00 */
[-C--:B-1----:R-:W-:Y:S02]  /*29e00*/  HMMA.1688.F32.TF32 R52, R232, R6.reuse, R160 ;  /* 0x00000006e834723c */ /* 0x082fe400000810a0 */
[----:B------:R-:W-:Y:S04]  /*29e10*/  STL.64 [R1+0x1ae0], R110 ;  /* 0x001ae06e01007387 */ /* 0x000fe80000100a00 */
[----:B------:R-:W-:Y:S01]  /*29e20*/  STL.64 [R1+0x1ad8], R108 ;  /* 0x001ad86c01007387 */ /* 0x000fe20000100a00 */
[-C--:B------:R-:W-:Y:S03]  /*29e30*/  HMMA.1688.F32.TF32 R60, R240, R6.reuse, R156 ;  /* 0x00000006f03c723c */ /* 0x080fe6000008109c */
[----:B------:R-:W-:Y:S03]  /*29e40*/  STL.64 [R1+0x1af0], R114 ;  /* 0x001af07201007387 */ /* 0x000fe60000100a00 */
[-C--:B------:R-:W-:Y:S01]  /*29e50*/  HMMA.1688.F32.TF32 R56, R236, R6.reuse, R152 ;  /* 0x00000006ec38723c */ /* 0x080fe20000081098 */
[----:B------:R-:W-:Y:S09]  /*29e60*/  STL.64 [R1+0x1ae8], R112 ;  /* 0x001ae87001007387 */ /* 0x000ff20000100a00 */
[----:B------:R-:W-:Y:S04]  /*29e70*/  STL.64 [R1+0x4c0], R52 ;  /* 0x0004c03401007387 */ /* 0x000fe80000100a00 */
[----:B------:R1:W-:Y:S02]  /*29e80*/  STL.64 [R1+0x4c8], R54 ;  /* 0x0004c83601007387 */ /* 0x0003e40000100a00 */
[----:B-1----:R-:W-:Y:S02]  /*29e90*/  HMMA.1688.F32.TF32 R52, R244, R6, R148 ;  /* 0x00000006f434723c */ /* 0x002fe40000081094 */
[----:B------:R-:W-:Y:S04]  /*29ea0*/  STL.64 [R1+0x4b0], R60 ;  /* 0x0004b03c01007387 */ /* 0x000fe80000100a00 */
[----:B------:R-:W-:Y:S04]  /*29eb0*/  STL.64 [R1+0x4b8], R62 ;  /* 0x0004b83e01007387 */ /* 0x000fe80000100a00 */
[----:B------:R-:W-:Y:S04]  /*29ec0*/  STL.64 [R1+0x4a0], R56 ;  /* 0x0004a03801007387 */ /* 0x000fe80000100a00 */
[----:B------:R1:W-:Y:S01]  /*29ed0*/  STL.64 [R1+0x4a8], R58 ;  /* 0x0004a83a01007387 */ /* 0x0003e20000100a00 */
[----:B------:R-:W-:-:S02]  /*29ee0*/  IMAD.MOV.U32 R196, RZ, RZ, R38 ;  /* 0x000000ffffc47224 */ /* 0x000fc400078e0026 */
[----:B------:R-:W-:Y:S02]  /*29ef0*/  IMAD.MOV.U32 R197, RZ, RZ, R39 ;  /* 0x000000ffffc57224 */ /* 0x000fe400078e0027 */
[----:B------:R-:W-:Y:S02]  /*29f00*/  IMAD.MOV.U32 R198, RZ, RZ, R16 ;  /* 0x000000ffffc67224 */ /* 0x000fe400078e0010 */
[----:B------:R-:W-:Y:S01]  /*29f10*/  IMAD.MOV.U32 R199, RZ, RZ, R17 ;  /* 0x000000ffffc77224 */ /* 0x000fe200078e0011 */
[----:B------:R-:W-:Y:S01]  /*29f20*/  HMMA.1688.F32.TF32 R116, R24, R104, R164 ;  /* 0x000000681874723c */ /* 0x000fe200000810a4 */
[----:B------:R-:W-:Y:S01]  /*29f30*/  IMAD.MOV.U32 R194, RZ, RZ, R37 ;  /* 0x000000ffffc27224 */ /* 0x000fe200078e0025 */
[----:B------:R-:W-:Y:S04]  /*29f40*/  STL.64 [R1+0x480], R52 ;  /* 0x0004803401007387 */ /* 0x000fe80000100a00 */
[----:B-1----:R-:W-:Y:S01]  /*29f50*/  HMMA.1688.F32.TF32 R56, R232, R10, R144 ;  /* 0x0000000ae838723c */ /* 0x002fe20000081090 */
[----:B------:R1:W-:Y:S01]  /*29f60*/  STL.64 [R1+0x488], R54 ;  /* 0x0004883601007387 */ /* 0x0003e20000100a00 */
[----:B------:R-:W-:-:S02]  /*29f70*/  IMAD.MOV.U32 R195, RZ, RZ, R36 ;  /* 0x000000ffffc37224 */ /* 0x000fc400078e0024 */
[----:B------:R-:W-:Y:S01]  /*29f80*/  IMAD.MOV.U32 R91, RZ, RZ, R46 ;  /* 0x000000ffff5b7224 */ /* 0x000fe200078e002e */
[----:B------:R-:W2:Y:S01]  /*29f90*/  LDSM.16.M88.4 R4, [R3+UR14+0xc000] ;  /* 0x00c0000e0304783b */ /* 0x000ea20008000200 */
[----:B-1----:R-:W-:-:S15]  /*29fa0*/  HMMA.1688.F32.TF32 R52, R240, R10, R140 ;  /* 0x0000000af034723c */ /* 0x002fde000008108c */
[----:B------:R-:W-:-:S02]  /*29fb0*/  NOP ;  /* 0x0000000000007918 */ /* 0x000fc40000000000 */
[----:B------:R-:W-:Y:S04]  /*29fc0*/  STL.64 [R1+0x470], R56 ;  /* 0x0004703801007387 */ /* 0x000fe80000100a00 */
[----:B------:R-:W-:Y:S04]  /*29fd0*/  STL.64 [R1+0x478], R58 ;  /* 0x0004783a01007387 */ /* 0x000fe80000100a00 */
[----:B------:R-:W3:Y:S04]  /*29fe0*/  LDL.LU R14, [R1+0x1b44] ;  /* 0x001b4400010e7983 */ /* 0x000ee80000300800 */
[----:B------:R1:W-:Y:S04]  /*29ff0*/  STL.64 [R1+0x460], R52 ;  /* 0x0004603401007387 */ /* 0x0003e80000100a00 */
[----:B------:R4:W-:Y:S04]  /*2a000*/  STL.64 [R1+0x468], R54 ;  /* 0x0004683601007387 */ /* 0x0009e80000100a00 */
[----:B------:R-:W2:Y:S04]  /*2a010*/  LDL.LU R15, [R1+0x1b40] ;  /* 0x001b4000010f7983 */ /* 0x000ea80000300800 */
[----:B------:R-:W4:Y:S04]  /*2a020*/  LDL.LU R38, [R1+0x1b3c] ;  /* 0x001b3c0001267983 */ /* 0x000f280000300800 */
[----:B------:R-:W4:Y:S01]  /*2a030*/  LDL.LU R39, [R1+0x1b38] ;  /* 0x001b380001277983 */ /* 0x000f220000300800 */
[----:B------:R-:W-:-:S03]  /*2a040*/  IMAD.MOV.U32 R62, RZ, RZ, R19 ;  /* 0x000000ffff3e7224 */ /* 0x000fc600078e0013 */
[----:B------:R-:W4:Y:S01]  /*2a050*/  LDL.LU R16, [R1+0x1b34] ;  /* 0x001b340001107983 */ /* 0x000f220000300800 */
[----:B------:R-:W-:-:S03]  /*2a060*/  IMAD.MOV.U32 R63, RZ, RZ, R18 ;  /* 0x000000ffff3f7224 */ /* 0x000fc600078e0012 */
[----:B------:R-:W4:Y:S01]  /*2a070*/  LDL.LU R17, [R1+0x1b30] ;  /* 0x001b300001117983 */ /* 0x000f220000300800 */
[----:B---3--:R-:W-:Y:S02]  /*2a080*/  IMAD.MOV.U32 R61, RZ, RZ, R14 ;  /* 0x000000ffff3d7224 */ /* 0x008fe400078e000e */
[----:B--2---:R-:W-:Y:S02]  /*2a090*/  IMAD.MOV.U32 R60, RZ, RZ, R15 ;  /* 0x000000ffff3c7224 */ /* 0x004fe400078e000f */
[----:B------:R-:W2:Y:S04]  /*2a0a0*/  LDL.LU R15, [R1+0x1b2c] ;  /* 0x001b2c00010f7983 */ /* 0x000ea80000300800 */
[----:B------:R-:W3:Y:S04]  /*2a0b0*/  LDL.LU R14, [R1+0x1b28] ;  /* 0x001b2800010e7983 */ /* 0x000ee80000300800 */
[----:B------:R-:W4:Y:S04]  /*2a0c0*/  LDL.LU R19, [R1+0x1b24] ;  /* 0x001b240001137983 */ /* 0x000f280000300800 */
[----:B------:R-:W2:Y:S04]  /*2a0d0*/  LDL.LU R18, [R1+0x1b20] ;  /* 0x001b200001127983 */ /* 0x000ea80000300800 */
        /* <DEDUP_REMOVED lines=12> */
[----:B-1----:R-:W3:Y:S04]  /*2a1a0*/  LDL.LU R52, [R1+0x40] ;  /* 0x0000400001347983 */ /* 0x002ee80000300800 */
        /* <DEDUP_REMOVED lines=62> */
[----:B--2---:R-:W-:-:S03]  /*2a590*/  IMAD.MOV.U32 R200, RZ, RZ, R18 ;  /* 0x000000ffffc87224 */ /* 0x004fc600078e0012 */
[----:B------:R-:W2:Y:S01]  /*2a5a0*/  LDL.LU R165, [R1+0x634] ;  /* 0x0006340001a57983 */ /* 0x000ea20000300800 */
[----:B----4-:R-:W-:-:S03]  /*2a5b0*/  IMAD.MOV.U32 R201, RZ, RZ, R19 ;  /* 0x000000ffffc97224 */ /* 0x010fc600078e0013 */
[----:B------:R-:W2:Y:S01]  /*2a5c0*/  LDL.LU R166, [R1+0x638] ;  /* 0x0006380001a67983 */ /* 0x000ea20000300800 */
[----:B---3--:R-:W-:-:S03]  /*2a5d0*/  IMAD.MOV.U32 R202, RZ, RZ, R14 ;  /* 0x000000ffffca7224 */ /* 0x008fc600078e000e */
[----:B------:R-:W2:Y:S01]  /*2a5e0*/  LDL.LU R167, [R1+0x63c] ;  /* 0x00063c0001a77983 */ /* 0x000ea20000300800 */
[----:B------:R-:W-:-:S03]  /*2a5f0*/  IMAD.MOV.U32 R203, RZ, RZ, R15 ;  /* 0x000000ffffcb7224 */ /* 0x000fc600078e000f */
[----:B------:R-:W3:Y:S04]  /*2a600*/  LDL.LU R18, [R1+0x1b1c] ;  /* 0x001b1c0001127983 */ /* 0x000ee80000300800 */
[----:B------:R-:W3:Y:S04]  /*2a610*/  LDL.LU R19, [R1+0x1b18] ;  /* 0x001b180001137983 */ /* 0x000ee80000300800 */
        /* <DEDUP_REMOVED lines=14> */
[----:B------:R-:W-:Y:S02]  /*2a700*/  IMAD.MOV.U32 R58, RZ, RZ, R9 ;  /* 0x000000ffff3a7224 */ /* 0x000fe400078e0009 */
[----:B------:R-:W-:Y:S01]  /*2a710*/  IMAD.MOV.U32 R59, RZ, RZ, R8 ;  /* 0x000000ffff3b7224 */ /* 0x000fe200078e0008 */
[-C--:B------:R-:W-:Y:S06]  /*2a720*/  HMMA.1688.F32.TF32 R84, R236, R10.reuse, R64 ;  /* 0x0000000aec54723c */ /* 0x080fec0000081040 */
[----:B------:R-:W-:Y:S01]  /*2a730*/  HMMA.1688.F32.TF32 R64, R244, R10, R80 ;  /* 0x0000000af440723c */ /* 0x000fe20000081050 */
[----:B------:R-:W-:Y:S01]  /*2a740*/  IMAD.MOV.U32 R90, RZ, RZ, R47 ;  /* 0x000000ffff5a7224 */ /* 0x000fe200078e002f */
[----:B------:R-:W1:-:S15]  /*2a750*/  LDSM.16.M88.4 R8, [R3+UR14+0xc800] ;  /* 0x00c8000e0308783b */ /* 0x000e5e0008000200 */
[----:B------:R-:W-:Y:S04]  /*2a760*/  STL.64 [R1+0x450], R84 ;  /* 0x0004505401007387 */ /* 0x000fe80000100a00 */
[----:B------:R-:W-:Y:S04]  /*2a770*/  STL.64 [R1+0x458], R86 ;  /* 0x0004585601007387 */ /* 0x000fe80000100a00 */
[----:B------:R-:W-:Y:S04]  /*2a780*/  STL.64 [R1+0x410], R64 ;  /* 0x0004104001007387 */ /* 0x000fe80000100a00 */
[----:B------:R4:W-:Y:S02]  /*2a790*/  STL.64 [R1+0x418], R66 ;  /* 0x0004184201007387 */ /* 0x0009e40000100a00 */
[-C--:B----4-:R-:W-:Y:S06]  /*2a7a0*/  HMMA.1688.F32.TF32 R64, R232, R14.reuse, R76 ;  /* 0x0000000ee840723c */ /* 0x090fec000008104c */
[-C--:B------:R-:W-:Y:S06]  /*2a7b0*/  HMMA.1688.F32.TF32 R72, R240, R14.reuse, R72 ;  /* 0x0000000ef048723c */ /* 0x080fec0000081048 */
[-C--:B------:R-:W-:Y:S11]  /*2a7c0*/  HMMA.1688.F32.TF32 R68, R236, R14.reuse, R68 ;  /* 0x0000000eec44723c */ /* 0x080ff60000081044 */
[----:B------:R-:W-:Y:S04]  /*2a7d0*/  STL.64 [R1+0x440], R64 ;  /* 0x0004404001007387 */ /* 0x000fe80000100a00 */
[----:B------:R4:W-:Y:S02]  /*2a7e0*/  STL.64 [R1+0x448], R66 ;  /* 0x0004484201007387 */ /* 0x0009e40000100a00 */
[----:B----4-:R-:W-:Y:S02]  /*2a7f0*/  HMMA.1688.F32.TF32 R64, R244, R14, R212 ;  /* 0x0000000ef440723c */ /* 0x010fe400000810d4 */
[----:B------:R-:W-:Y:S04]  /*2a800*/  STL.64 [R1+0x430], R72 ;  /* 0x0004304801007387 */ /* 0x000fe80000100a00 */
[----:B------:R3:W-:Y:S04]  /*2a810*/  STL.64 [R1+0x438], R74 ;  /* 0x0004384a01007387 */ /* 0x0007e80000100a00 */
[----:B------:R-:W-:Y:S04]  /*2a820*/  STL.64 [R1+0x420], R68 ;  /* 0x0004204401007387 */ /* 0x000fe80000100a00 */
[----:B------:R4:W-:Y:S01]  /*2a830*/  STL.64 [R1+0x428], R70 ;  /* 0x0004284601007387 */ /* 0x0009e20000100a00 */
[-C--:B---3--:R-:W-:Y:S06]  /*2a840*/  HMMA.1688.F32.TF32 R72, R232, R18.reuse, R208 ;  /* 0x00000012e848723c */ /* 0x088fec00000810d0 */
[-C--:B------:R-:W-:Y:S02]  /*2a850*/  HMMA.1688.F32.TF32 R52, R244, R18.reuse, R52 ;  /* 0x00000012f434723c */ /* 0x080fe40000081034 */
[----:B------:R-:W-:Y:S04]  /*2a860*/  STL.64 [R1+0x1b0], R64 ;  /* 0x0001b04001007387 */ /* 0x000fe80000100a00 */
[----:B------:R3:W-:Y:S01]  /*2a870*/  STL.64 [R1+0x1b8], R66 ;  /* 0x0001b84201007387 */ /* 0x0007e20000100a00 */
[----:B----4-:R-:W-:Y:S01]  /*2a880*/  HMMA.1688.F32.TF32 R68, R240, R18, R204 ;  /* 0x00000012f044723c */ /* 0x010fe200000810cc */
[----:B------:R-:W-:-:S02]  /*2a890*/  IMAD.MOV.U32 R76, RZ, RZ, R248 ;  /* 0x000000ffff4c7224 */ /* 0x000fc400078e00f8 */
[----:B------:R-:W-:Y:S01]  /*2a8a0*/  IMAD.MOV.U32 R77, RZ, RZ, R249 ;  /* 0x000000ffff4d7224 */ /* 0x000fe200078e00f9 */
[----:B------:R-:W4:Y:S02]  /*2a8b0*/  LDSM.16.M88.4 R12, [R3+UR14+0xd000] ;  /* 0x00d0000e030c783b */ /* 0x000f240008000200 */
[----:B---3--:R-:W-:Y:S04]  /*2a8c0*/  HMMA.1688.F32.TF32 R64, R236, R18, R200 ;  /* 0x00000012ec40723c */ /* 0x008fe800000810c8 */
[----:B------:R-:W-:Y:S04]  /*2a8d0*/  STL.64 [R1+0x400], R72 ;  /* 0x0004004801007387 */ /* 0x000fe80000100a00 */
[----:B------:R-:W-:Y:S01]  /*2a8e0*/  STL.64 [R1+0x408], R74 ;  /* 0x0004084a01007387 */ /* 0x000fe20000100a00 */
[----:B------:R-:W-:-:S02]  /*2a8f0*/  IMAD.MOV.U32 R79, RZ, RZ, R48 ;  /* 0x000000ffff4f7224 */ /* 0x000fc400078e0030 */
[----:B------:R-:W-:Y:S01]  /*2a900*/  IMAD.MOV.U32 R78, RZ, RZ, R49 ;  /* 0x000000ffff4e7224 */ /* 0x000fe200078e0031 */
[----:B------:R-:W3:Y:S05]  /*2a910*/  LDSM.16.M88.4 R16, [R3+UR14+0xd800] ;  /* 0x00d8000e0310783b */ /* 0x000eea0008000200 */
[----:B------:R-:W-:Y:S04]  /*2a920*/  STL.64 [R1+0x3a0], R68 ;  /* 0x0003a04401007387 */ /* 0x000fe80000100a00 */
[----:B------:R-:W-:Y:S04]  /*2a930*/  STL.64 [R1+0x3a8], R70 ;  /* 0x0003a84601007387 */ /* 0x000fe80000100a00 */
[----:B------:R-:W-:Y:S04]  /*2a940*/  STL.64 [R1+0x350], R64 ;  /* 0x0003504001007387 */ /* 0x000fe80000100a00 */
        /* <DEDUP_REMOVED lines=12> */
[----:B------:R-:W-:Y:S01]  /*2aa10*/  STL.64 [R1+0x348], R58 ;  /* 0x0003483a01007387 */ /* 0x000fe20000100a00 */
[----:B------:R-:W-:-:S02]  /*2aa20*/  IMAD.MOV.U32 R66, RZ, RZ, R44 ;  /* 0x000000ffff427224 */ /* 0x000fc400078e002c */
[----:B------:R-:W-:Y:S01]  /*2aa30*/  IMAD.MOV.U32 R67, RZ, RZ, R45 ;  /* 0x000000ffff437224 */ /* 0x000fe200078e002d */
[----:B------:R-:W2:Y:S05]  /*2aa40*/  LDSM.16.M88.4 R36, [R3+UR14+0xe000] ;  /* 0x00e0000e0324783b */ /* 0x000eaa0008000200 */
[----:B------:R1:W-:Y:S04]  /*2aa50*/  STL.64 [R1+0x110], R52 ;  /* 0x0001103401007387 */ /* 0x0003e80000100a00 */
[----:B------:R4:W-:Y:S04]  /*2aa60*/  STL.64 [R1+0x118], R54 ;  /* 0x0001183601007387 */ /* 0x0009e80000100a00 */
[----:B-1----:R-:W2:Y:S04]  /*2aa70*/  LDL.LU R52, [R1+0x650] ;  /* 0x0006500001347983 */ /* 0x002ea80000300800 */
[----:B------:R-:W2:Y:S04]  /*2aa80*/  LDL.LU R53, [R1+0x654] ;  /* 0x0006540001357983 */ /* 0x000ea80000300800 */
[----:B----4-:R-:W4:Y:S04]  /*2aa90*/  LDL.LU R54, [R1+0x658] ;  /* 0x0006580001367983 */ /* 0x010f280000300800 */
        /* <DEDUP_REMOVED lines=9> */
[----:B------:R-:W3:Y:S04]  /*2ab30*/  LDL.LU R248, [R1+0x1b0c] ;  /* 0x001b0c0001f87983 */ /* 0x000ee80000300800 */
[----:B------:R-:W2:Y:S04]  /*2ab40*/  LDL.LU R249, [R1+0x1b08] ;  /* 0x001b080001f97983 */ /* 0x000ea80000300800 */
[----:B------:R-:W4:Y:S04]  /*2ab50*/  LDL.LU R64, [R1+0x90] ;  /* 0x0000900001407983 */ /* 0x000f280000300800 */
[----:B------:R-:W4:Y:S04]  /*2ab60*/  LDL.LU R65, [R1+0x94] ;  /* 0x0000940001417983 */ /* 0x000f280000300800 */
[----:B------:R-:W4:Y:S04]  /*2ab70*/  LDL.LU R44, [R1+0x1b04] ;  /* 0x001b0400012c7983 */ /* 0x000f280000300800 */
[----:B------:R-:W4:Y:S01]  /*2ab80*/  LDL.LU R45, [R1+0x1b00] ;  /* 0x001b0000012d7983 */ /* 0x000f220000300800 */
[----:B------:R-:W-:-:S02]  /*2ab90*/  IMAD.MOV.U32 R82, RZ, RZ, R42 ;  /* 0x000000ffff527224 */ /* 0x000fc400078e002a */
[----:B------:R-:W-:Y:S02]  /*2aba0*/  IMAD.MOV.U32 R83, RZ, RZ, R43 ;  /* 0x000000ffff537224 */ /* 0x000fe400078e002b */
[----:B---3--:R-:W-:Y:S02]  /*2abb0*/  IMAD.MOV.U32 R89, RZ, RZ, R248 ;  /* 0x000000ffff597224 */ /* 0x008fe400078e00f8 */
[----:B------:R-:W3:Y:S01]  /*2abc0*/  LDL.LU R248, [R1+0x5f0] ;  /* 0x0005f00001f87983 */ /* 0x000ee20000300800 */
[----:B--2---:R-:W-:-:S03]  /*2abd0*/  IMAD.MOV.U32 R88, RZ, RZ, R249 ;  /* 0x000000ffff587224 */ /* 0x004fc600078e00f9 */
[----:B------:R-:W3:Y:S04]  /*2abe0*/  LDL.LU R249, [R1+0x5f4] ;  /* 0x0005f40001f97983 */ /* 0x000ee80000300800 */
[----:B------:R-:W3:Y:S04]  /*2abf0*/  LDL.LU R250, [R1+0x5f8] ;  /* 0x0005f80001fa7983 */ /* 0x000ee80000300800 */
[----:B------:R-:W3:Y:S04]  /*2ac00*/  LDL.LU R251, [R1+0x5fc] ;  /* 0x0005fc0001fb7983 */ /* 0x000ee80000300800 */
[----:B------:R-:W2:Y:S04]  /*2ac10*/  LDL.LU R228, [R1+0x840] ;  /* 0x0008400001e47983 */ /* 0x000ea80000300800 */
[----:B------:R-:W2:Y:S04]  /*2ac20*/  LDL.LU R229, [R1+0x844] ;  /* 0x0008440001e57983 */ /* 0x000ea80000300800 */
[----:B------:R-:W2:Y:S04]  /*2ac30*/  LDL.LU R230, [R1+0x848] ;  /* 0x0008480001e67983 */ /* 0x000ea80000300800 */
[----:B------:R-:W2:Y:S04]  /*2ac40*/  LDL.LU R231, [R1+0x84c] ;  /* 0x00084c0001e77983 */ /* 0x000ea80000300800 */
[----:B------:R-:W3:Y:S04]  /*2ac50*/  LDL.LU R220, [R1+0x870] ;  /* 0x0008700001dc7983 */ /* 0x000ee80000300800 */
[----:B------:R-:W3:Y:S04]  /*2ac60*/  LDL.LU R221, [R1+0x874] ;  /* 0x0008740001dd7983 */ /* 0x000ee80000300800 */
[----:B------:R-:W3:Y:S04]  /*2ac70*/  LDL.LU R222, [R1+0x878] ;  /* 0x0008780001de7983 */ /* 0x000ee80000300800 */
[----:B------:R-:W3:Y:S04]  /*2ac80*/  LDL.LU R223, [R1+0x87c] ;  /* 0x00087c0001df7983 */ /* 0x000ee80000300800 */
        /* <DEDUP_REMOVED lines=44> */
[----:B------:R-:W-:-:S03]  /*2af50*/  IMAD.MOV.U32 R50, RZ, RZ, R45 ;  /* 0x000000ffff327224 */ /* 0x000fc600078e002d */
        /* <DEDUP_REMOVED lines=21> */
[----:B------:R-:W2:Y:S04]  /*2b0b0*/  LDL.LU R42, [R1+0x1afc] ;  /* 0x001afc00012a7983 */ /* 0x000ea80000300800 */
[----:B------:R-:W2:Y:S04]  /*2b0c0*/  LDL.LU R43, [R1+0x1af8] ;  /* 0x001af800012b7983 */ /* 0x000ea80000300800 */
        /* <DEDUP_REMOVED lines=8> */
[-C--:B--2---:R-:W-:Y:S06]  /*2b150*/  HMMA.1688.F32.TF32 R112, R232, R42.reuse, R112 ;  /* 0x0000002ae870723c */ /* 0x084fec0000081070 */
[-C--:B---3--:R-:W-:Y:S06]  /*2b160*/  HMMA.1688.F32.TF32 R108, R240, R42.reuse, R108 ;  /* 0x0000002af06c723c */ /* 0x088fec000008106c */
[-C--:B------:R-:W-:Y:S11]  /*2b170*/  HMMA.1688.F32.TF32 R100, R236, R42.reuse, R100 ;  /* 0x0000002aec64723c */ /* 0x080ff60000081064 */
[----:B------:R-:W-:Y:S04]  /*2b180*/  STL.64 [R1+0x3e0], R112 ;  /* 0x0003e07001007387 */ /* 0x000fe80000100a00 */
[----:B------:R1:W-:Y:S01]  /*2b190*/  STL.64 [R1+0x3e8], R114 ;  /* 0x0003e87201007387 */ /* 0x0003e20000100a00 */
[----:B----4-:R-:W-:Y:S03]  /*2b1a0*/  HMMA.1688.F32.TF32 R40, R244, R42, R44 ;  /* 0x0000002af428723c */ /* 0x010fe6000008102c */
[----:B-1----:R-:W2:Y:S04]  /*2b1b0*/  LDL.LU.64 R114, [R1+0x1af0] ;  /* 0x001af00001727983 */ /* 0x002ea80000300a00 */
[----:B------:R-:W2:Y:S04]  /*2b1c0*/  LDL.LU.64 R112, [R1+0x1ae8] ;  /* 0x001ae80001707983 */ /* 0x000ea80000300a00 */
[----:B------:R-:W-:Y:S04]  /*2b1d0*/  STL.64 [R1+0x380], R108 ;  /* 0x0003806c01007387 */ /* 0x000fe80000100a00 */
[----:B------:R1:W-:Y:S04]  /*2b1e0*/  STL.64 [R1+0x388], R110 ;  /* 0x0003886e01007387 */ /* 0x0003e80000100a00 */
[----:B-1----:R-:W3:Y:S04]  /*2b1f0*/  LDL.LU.64 R110, [R1+0x1ae0] ;  /* 0x001ae000016e7983 */ /* 0x002ee80000300a00 */
[----:B------:R-:W3:Y:S04]  /*2b200*/  LDL.LU.64 R108, [R1+0x1ad8] ;  /* 0x001ad800016c7983 */ /* 0x000ee80000300a00 */
[----:B------:R-:W-:Y:S04]  /*2b210*/  STL.64 [R1+0x330], R100 ;  /* 0x0003306401007387 */ /* 0x000fe80000100a00 */
[----:B------:R1:W-:Y:S04]  /*2b220*/  STL.64 [R1+0x338], R102 ;  /* 0x0003386601007387 */ /* 0x0003e80000100a00 */
[----:B-1----:R-:W4:Y:S04]  /*2b230*/  LDL.LU.64 R102, [R1+0x1ad0] ;  /* 0x001ad00001667983 */ /* 0x002f280000300a00 */
[----:B------:R-:W4:Y:S04]  /*2b240*/  LDL.LU.64 R100, [R1+0x1ac8] ;  /* 0x001ac80001647983 */ /* 0x000f280000300a00 */
[----:B------:R-:W2:Y:S04]  /*2b250*/  LDL.LU.64 R46, [R1+0x1ac0] ;  /* 0x001ac000012e7983 */ /* 0x000ea80000300a00 */
[----:B------:R-:W-:Y:S04]  /*2b260*/  STL.64 [R1+0x100], R40 ;  /* 0x0001002801007387 */ /* 0x000fe80000100a00 */
[----:B------:R-:W-:Y:S04]  /*2b270*/  STL.64 [R1+0x108], R42 ;  /* 0x0001082a01007387 */ /* 0x000fe80000100a00 */
[----:B------:R-:W1:Y:S01]  /*2b280*/  LDSM.16.M88.4 R40, [R3+UR14+0xe800] ;  /* 0x00e8000e0328783b */ /* 0x000e620008000200 */
[-C--:B--2---:R-:W-:Y:S06]  /*2b290*/  HMMA.1688.F32.TF32 R84, R232, R46.reuse, R84 ;  /* 0x0000002ee854723c */ /* 0x084fec0000081054 */
[-C--:B------:R-:W-:Y:S06]  /*2b2a0*/  HMMA.1688.F32.TF32 R96, R240, R46.reuse, R96 ;  /* 0x0000002ef060723c */ /* 0x080fec0000081060 */
[-C--:B------:R-:W-:Y:S11]  /*2b2b0*/  HMMA.1688.F32.TF32 R92, R236, R46.reuse, R92 ;  /* 0x0000002eec5c723c */ /* 0x080ff6000008105c */
[----:B------:R-:W-:Y:S04]  /*2b2c0*/  STL.64 [R1+0x3d0], R84 ;  /* 0x0003d05401007387 */ /* 0x000fe80000100a00 */
[----:B------:R2:W-:Y:S01]  /*2b2d0*/  STL.64 [R1+0x3d8], R86 ;  /* 0x0003d85601007387 */ /* 0x0005e20000100a00 */
[----:B------:R-:W-:Y:S03]  /*2b2e0*/  HMMA.1688.F32.TF32 R44, R244, R46, R48 ;  /* 0x0000002ef42c723c */ /* 0x000fe60000081030 */
[----:B--2---:R-:W2:Y:S04]  /*2b2f0*/  LDL.LU.64 R86, [R1+0x1ab8] ;  /* 0x001ab80001567983 */ /* 0x004ea80000300a00 */
        /* <DEDUP_REMOVED lines=8> */
[----:B------:R-:W3:Y:S04]  /*2b380*/  LDL.LU.64 R50, [R1+0x1a90] ;  /* 0x001a900001327983 */ /* 0x000ee80000300a00 */
[----:B------:R-:W-:Y:S04]  /*2b390*/  STL.64 [R1+0x80], R44 ;  /* 0x0000802c01007387 */ /* 0x000fe80000100a00 */
[----:B------:R-:W-:Y:S04]  /*2b3a0*/  STL.64 [R1+0x88], R46 ;  /* 0x0000882e01007387 */ /* 0x000fe80000100a00 */
[----:B------:R-:W1:Y:S01]  /*2b3b0*/  LDSM.16.M88.4 R44, [R3+UR14+0xf000] ;  /* 0x00f0000e032c783b */ /* 0x000e620008000200 */
[C---:B------:R-:W-:Y:S06]  /*2b3c0*/  HMMA.1688.F32.TF32 R124, R32.reuse, R4, R124 ;  /* 0x00000004207c723c */ /* 0x040fec000008107c */
[C---:B------:R-:W-:Y:S06]  /*2b3d0*/  HMMA.1688.F32.TF32 R140, R32.reuse, R8, R140 ;  /* 0x00000008208c723c */ /* 0x040fec000008108c */
[C---:B------:R-:W-:Y:S06]  /*2b3e0*/  HMMA.1688.F32.TF32 R156, R32.reuse, R12, R156 ;  /* 0x0000000c209c723c */ /* 0x040fec000008109c */
[C---:B------:R-:W-:Y:S06]  /*2b3f0*/  HMMA.1688.F32.TF32 R172, R32.reuse, R16, R172 ;  /* 0x0000001020ac723c */ /* 0x040fec00000810ac */
[C---:B------:R-:W-:Y:S06]  /*2b400*/  HMMA.1688.F32.TF32 R188, R32.reuse, R36, R188 ;  /* 0x0000002420bc723c */ /* 0x040fec00000810bc */
[----:B------:R-:W-:Y:S06]  /*2b410*/  HMMA.1688.F32.TF32 R204, R32, R40, R204 ;  /* 0x0000002820cc723c */ /* 0x000fec00000810cc */
[----:B------:R-:W-:Y:S06]  /*2b420*/  HMMA.1688.F32.TF32 R132, R24, R4, R132 ;  /* 0x000000041884723c */ /* 0x000fec0000081084 */
[----:B-1----:R-:W-:Y:S06]  /*2b430*/  HMMA.1688.F32.TF32 R220, R32, R44, R220 ;  /* 0x0000002c20dc723c */ /* 0x002fec00000810dc */
[C---:B------:R-:W-:Y:S06]  /*2b440*/  HMMA.1688.F32.TF32 R148, R24.reuse, R8, R148 ;  /* 0x000000081894723c */ /* 0x040fec0000081094 */
[C---:B------:R-:W-:Y:S06]  /*2b450*/  HMMA.1688.F32.TF32 R164, R24.reuse, R12, R164 ;  /* 0x0000000c18a4723c */ /* 0x040fec00000810a4 */
[C---:B------:R-:W-:Y:S06]  /*2b460*/  HMMA.1688.F32.TF32 R180, R24.reuse, R16, R180 ;  /* 0x0000001018b4723c */ /* 0x040fec00000810b4 */
[C---:B------:R-:W-:Y:S06]  /*2b470*/  HMMA.1688.F32.TF32 R196, R24.reuse, R36, R196 ;  /* 0x0000002418c4723c */ /* 0x040fec00000810c4 */
[C---:B------:R-:W-:Y:S06]  /*2b480*/  HMMA.1688.F32.TF32 R212, R24.reuse, R40, R212 ;  /* 0x0000002818d4723c */ /* 0x040fec00000810d4 */
[----:B------:R-:W-:Y:S06]  /*2b490*/  HMMA.1688.F32.TF32 R228, R24, R44, R228 ;  /* 0x0000002c18e4723c */ /* 0x000fec00000810e4 */
[C---:B------:R-:W-:Y:S06]  /*2b4a0*/  HMMA.1688.F32.TF32 R128, R28.reuse, R4, R128 ;  /* 0x000000041c80723c */ /* 0x040fec0000081080 */
        /* <DEDUP_REMOVED lines=12> */
[C---:B------:R-:W-:Y:S06]  /*2b570*/  HMMA.1688.F32.TF32 R216, R20.reuse, R40, R216 ;  /* 0x0000002814d8723c */ /* 0x040fec00000810d8 */
[----:B------:R-:W-:Y:S06]  /*2b580*/  HMMA.1688.F32.TF32 R248, R20, R44, R248 ;  /* 0x0000002c14f8723c */ /* 0x000fec00000810f8 */
[-C--:B---3--:R-:W-:Y:S06]  /*2b590*/  HMMA.1688.F32.TF32 R88, R232, R50.reuse, R88 ;  /* 0x00000032e858723c */ /* 0x088fec0000081058 */
[-C--:B------:R-:W-:Y:S06]  /*2b5a0*/  HMMA.1688.F32.TF32 R80, R240, R50.reuse, R80 ;  /* 0x00000032f050723c */ /* 0x080fec0000081050 */
[-C--:B------:R-:W-:Y:S06]  /*2b5b0*/  HMMA.1688.F32.TF32 R64, R236, R50.reuse, R64 ;  /* 0x00000032ec40723c */ /* 0x080fec0000081040 */
[----:B------:R-:W-:Y:S05]  /*2b5c0*/  HMMA.1688.F32.TF32 R48, R244, R50, R76 ;  /* 0x00000032f430723c */ /* 0x000fea000008104c */
[----:B------:R-:W-:Y:S04]  /*2b5d0*/  STL.64 [R1+0x3c0], R88 ;  /* 0x0003c05801007387 */ /* 0x000fe80000100a00 */
[----:B------:R1:W-:Y:S04]  /*2b5e0*/  STL.64 [R1+0x3c8], R90 ;  /* 0x0003c85a01007387 */ /* 0x0003e80000100a00 */
        /* <DEDUP_REMOVED lines=9> */
[----:B------:R-:W3:Y:S04]  /*2b680*/  LDL.LU.64 R78, [R1+0x1a60] ;  /* 0x001a6000014e7983 */ /* 0x000ee80000300a00 */
[----:B------:R-:W3:Y:S04]  /*2b690*/  LDL.LU.64 R76, [R1+0x1a58] ;  /* 0x001a5800014c7983 */ /* 0x000ee80000300a00 */
[----:B------:R-:W-:Y:S04]  /*2b6a0*/  STL.64 [R1+0x190], R48 ;  /* 0x0001903001007387 */ /* 0x000fe80000100a00 */
[----:B------:R-:W-:Y:S04]  /*2b6b0*/  STL.64 [R1+0x198], R50 ;  /* 0x0001983201007387 */ /* 0x000fe80000100a00 */
[----:B------:R-:W1:Y:S02]  /*2b6c0*/  LDSM.16.M88.4 R48, [R3+UR14+0xf800] ;  /* 0x00f8000e0330783b */ /* 0x000e640008000200 */
[-C--:B-1----:R-:W-:Y:S02]  /*2b6d0*/  HMMA.1688.F32.TF32 R32, R32, R48.reuse, R72 ;  /* 0x000000302020723c */ /* 0x082fe40000081048 */
[----:B------:R-:W3:Y:S04]  /*2b6e0*/  LDL.LU.64 R74, [R1+0x1a50] ;  /* 0x001a5000014a7983 */ /* 0x000ee80000300a00 */
[----:B------:R-:W3:Y:S01]  /*2b6f0*/  LDL.LU.64 R72, [R1+0x1a48] ;  /* 0x001a480001487983 */ /* 0x000ee20000300a00 */
[-C--:B------:R-:W-:Y:S03]  /*2b700*/  HMMA.1688.F32.TF32 R24, R24, R48.reuse, R68 ;  /* 0x000000301818723c */ /* 0x080fe60000081044 */
[----:B------:R-:W4:Y:S03]  /*2b710*/  LDL.LU.64 R70, [R1+0x1a40] ;  /* 0x001a400001467983 */ /* 0x000f260000300a00 */
[-C--:B------:R-:W-:Y:S01]  /*2b720*/  HMMA.1688.F32.TF32 R28, R28, R48.reuse, R60 ;  /* 0x000000301c1c723c */ /* 0x080fe2000008103c */
[----:B------:R-:W4:Y:S04]  /*2b730*/  LDL.LU.64 R68, [R1+0x1a38] ;  /* 0x001a380001447983 */ /* 0x000f280000300a00 */
[----:B------:R-:W3:Y:S01]  /*2b740*/  LDL.LU.64 R62, [R1+0x1a30] ;  /* 0x001a3000013e7983 */ /* 0x000ee20000300a00 */
[----:B------:R-:W-:Y:S03]  /*2b750*/  HMMA.1688.F32.TF32 R20, R20, R48, R52 ;  /* 0x000000301414723c */ /* 0x000fe60000081034 */
[----:B------:R-:W3:Y:S04]  /*2b760*/  LDL.LU.64 R60, [R1+0x1a28] ;  /* 0x001a2800013c7983 */ /* 0x000ee80000300a00 */
[----:B------:R-:W4:Y:S01]  /*2b770*/  LDL.LU.64 R54, [R1+0x1a20] ;  /* 0x001a200001367983 */ /* 0x000f220000300a00 */
[C---:B------:R-:W-:Y:S06]  /*2b780*/  HMMA.1688.F32.TF32 R124, R232.reuse, R6, R124 ;  /* 0x00000006e87c723c */ /* 0x040fec000008107c */
[C---:B--2---:R-:W-:Y:S06]  /*2b790*/  HMMA.1688.F32.TF32 R88, R232.reuse, R86, R88 ;  /* 0x00000056e858723c */ /* 0x044fec0000081058 */
[----:B----4-:R-:W-:-:S15]  /*2b7a0*/  HMMA.1688.F32.TF32 R56, R232, R54, R56 ;  /* 0x00000036e838723c */ /* 0x010fde0000081038 */
[----:B------:R-:W-:-:S08]  /*2b7b0*/  NOP ;  /* 0x0000000000007918 */ /* 0x000fd00000000000 */
[----:B------:R-:W-:Y:S04]  /*2b7c0*/  STL.64 [R1+0xf0], R56 ;  /* 0x0000f03801007387 */ /* 0x000fe80000100a00 */
[----:B------:R1:W-:Y:S04]  /*2b7d0*/  STL.64 [R1+0xf8], R58 ;  /* 0x0000f83a01007387 */ /* 0x0003e80000100a00 */
[----:B-1----:R-:W2:Y:S04]  /*2b7e0*/  LDL.LU.64 R58, [R1+0x1a18] ;  /* 0x001a1800013a7983 */ /* 0x002ea80000300a00 */
[----:B------:R-:W2:Y:S01]  /*2b7f0*/  LDL.LU.64 R56, [R1+0x1a10] ;  /* 0x001a100001387983 */ /* 0x000ea20000300a00 */
[----:B------:R-:W-:-:S15]  /*2b800*/  HMMA.1688.F32.TF32 R68, R232, R66, R68 ;  /* 0x00000042e844723c */ /* 0x000fde0000081044 */
[----:B------:R-:W-:-:S08]  /*2b810*/  NOP ;  /* 0x0000000000007918 */ /* 0x000fd00000000000 */
[----:B------:R1:W-:Y:S04]  /*2b820*/  STL.64 [R1+0x3b0], R68 ;  /* 0x0003b04401007387 */ /* 0x0003e80000100a00 */
[----:B------:R4:W-:Y:S04]  /*2b830*/  STL.64 [R1+0x3b8], R70 ;  /* 0x0003b84601007387 */ /* 0x0009e80000100a00 */
[----:B-1----:R-:W2:Y:S01]  /*2b840*/  LDL.LU R68, [R1+0x120] ;  /* 0x0001200001447983 */ /* 0x002ea20000300800 */
[----:B------:R-:W-:-:S03]  /*2b850*/  IMAD.MOV.U32 R69, RZ, RZ, R252 ;  /* 0x000000ffff457224 */ /* 0x000fc600078e00fc */
[----:B------:R-:W5:Y:S01]  /*2b860*/  LDL.LU R252, [R1+0x1a08] ;  /* 0x001a080001fc7983 */ /* 0x000f620000300800 */
[----:B----4-:R-:W-:Y:S02]  /*2b870*/  IMAD.MOV.U32 R70, RZ, RZ, R2 ;  /* 0x000000ffff467224 */ /* 0x010fe400078e0002 */
[----:B------:R-:W-:Y:S01]  /*2b880*/  IMAD.MOV.U32 R71, RZ, RZ, R0 ;  /* 0x000000ffff477224 */ /* 0x000fe200078e0000 */
[----:B------:R-:W5:Y:S04]  /*2b890*/  LDL.LU R2, [R1+0x1a04] ;  /* 0x001a040001027983 */ /* 0x000f680000300800 */
[----:B------:R-:W5:Y:S04]  /*2b8a0*/  LDL.LU R0, [R1+0x1a00] ;  /* 0x001a000001007983 */ /* 0x000f680000300800 */
[----:B------:R-:W-:Y:S04]  /*2b8b0*/  STL.64 [R1+0x590], R88 ;  /* 0x0005905801007387 */ /* 0x000fe80000100a00 */
[----:B------:R1:W-:Y:S02]  /*2b8c0*/  STL.64 [R1+0x598], R90 ;  /* 0x0005985a01007387 */ /* 0x0003e40000100a00 */
[C---:B-1----:R-:W-:Y:S06]  /*2b8d0*/  HMMA.1688.F32.TF32 R88, R232.reuse, R106, R108 ;  /* 0x0000006ae858723c */ /* 0x042fec000008106c */
[----:B------:R-:W-:-:S15]  /*2b8e0*/  HMMA.1688.F32.TF32 R108, R232, R10, R140 ;  /* 0x0000000ae86c723c */ /* 0x000fde000008108c */
[----:B------:R-:W-:-:S02]  /*2b8f0*/  NOP ;  /* 0x0000000000007918 */ /* 0x000fc40000000000 */
[----:B------:R-:W-:Y:S04]  /*2b900*/  STL.64 [R1+0x5d0], R88 ;  /* 0x0005d05801007387 */ /* 0x000fe80000100a00 */
[----:B------:R1:W-:Y:S02]  /*2b910*/  STL.64 [R1+0x5d8], R90 ;  /* 0x0005d85a01007387 */ /* 0x0003e40000100a00 */
[C---:B-1----:R-:W-:Y:S02]  /*2b920*/  HMMA.1688.F32.TF32 R88, R232.reuse, R14, R156 ;  /* 0x0000000ee858723c */ /* 0x042fe4000008109c */
[----:B------:R-:W-:Y:S04]  /*2b930*/  STL.64 [R1+0x650], R124 ;  /* 0x0006507c01007387 */ /* 0x000fe80000100a00 */
[----:B------:R1:W-:Y:S04]  /*2b940*/  STL.64 [R1+0x658], R126 ;  /* 0x0006587e01007387 */ /* 0x0003e80000100a00 */
[----:B------:R-:W-:Y:S04]  /*2b950*/  STL.64 [R1+0x760], R108 ;  /* 0x0007606c01007387 */ /* 0x000fe80000100a00 */
[----:B------:R4:W-:Y:S01]  /*2b960*/  STL.64 [R1+0x768], R110 ;  /* 0x0007686e01007387 */ /* 0x0009e20000100a00 */
[C---:B-1----:R-:W-:Y:S08]  /*2b970*/  HMMA.1688.F32.TF32 R124, R232.reuse, R18, R172 ;  /* 0x00000012e87c723c */ /* 0x042ff000000810ac */
[----:B------:R-:W-:Y:S01]  /*2b980*/  STL.64 [R1+0x800], R88 ;  /* 0x0008005801007387 */ /* 0x000fe20000100a00 */
[C---:B----4-:R-:W-:Y:S03]  /*2b990*/  HMMA.1688.F32.TF32 R108, R232.reuse, R38, R188 ;  /* 0x00000026e86c723c */ /* 0x050fe600000810bc */
[----:B------:R1:W-:Y:S03]  /*2b9a0*/  STL.64 [R1+0x808], R90 ;  /* 0x0008085a01007387 */ /* 0x0003e60000100a00 */
[C---:B-1----:R-:W-:Y:S08]  /*2b9b0*/  HMMA.1688.F32.TF32 R88, R232.reuse, R42, R204 ;  /* 0x0000002ae858723c */ /* 0x042ff000000810cc */
[----:B------:R-:W-:Y:S04]  /*2b9c0*/  STL.64 [R1+0x830], R124 ;  /* 0x0008307c01007387 */ /* 0x000fe80000100a00 */
[----:B------:R1:W-:Y:S05]  /*2b9d0*/  STL.64 [R1+0x838], R126 ;  /* 0x0008387e01007387 */ /* 0x0003ea0000100a00 */
[----:B------:R-:W-:Y:S04]  /*2b9e0*/  STL.64 [R1+0x860], R108 ;  /* 0x0008606c01007387 */ /* 0x000fe80000100a00 */
[----:B------:R4:W-:Y:S01]  /*2b9f0*/  STL.64 [R1+0x868], R110 ;  /* 0x0008686e01007387 */ /* 0x0009e20000100a00 */
[C---:B-1----:R-:W-:Y:S03]  /*2ba00*/  HMMA.1688.F32.TF32 R124, R232.reuse, R46, R220 ;  /* 0x0000002ee87c723c */ /* 0x042fe600000810dc */
[----:B------:R-:W-:Y:S03]  /*2ba10*/  STL.64 [R1+0x880], R88 ;  /* 0x0008805801007387 */ /* 0x000fe60000100a00 */
[----:B----4-:R-:W-:Y:S01]  /*2ba20*/  HMMA.1688.F32.TF32 R108, R232, R50, R32 ;  /* 0x00000032e86c723c */ /* 0x010fe20000081020 */
[----:B------:R2:W-:Y:S05]  /*2ba30*/  STL.64 [R1+0x888], R90 ;  /* 0x0008885a01007387 */ /* 0x0005ea0000100a00 */
[C---:B---3--:R-:W-:Y:S11]  /*2ba40*/  HMMA.1688.F32.TF32 R32, R236.reuse, R66, R76 ;  /* 0x00000042ec20723c */ /* 0x048ff6000008104c */
[----:B------:R-:W-:Y:S04]  /*2ba50*/  STL.64 [R1+0x990], R124 ;  /* 0x0009907c01007387 */ /* 0x000fe80000100a00 */
[----:B------:R-:W-:Y:S04]  /*2ba60*/  STL.64 [R1+0x998], R126 ;  /* 0x0009987e01007387 */ /* 0x000fe80000100a00 */
[----:B------:R-:W-:Y:S01]  /*2ba70*/  STL.64 [R1+0x9a0], R108 ;  /* 0x0009a06c01007387 */ /* 0x000fe20000100a00 */
[C---:B------:R-:W-:Y:S03]  /*2ba80*/  HMMA.1688.F32.TF32 R76, R236.reuse, R106, R116 ;  /* 0x0000006aec4c723c */ /* 0x040fe60000081074 */
[----:B------:R-:W-:Y:S03]  /*2ba90*/  STL.64 [R1+0x9a8], R110 ;  /* 0x0009a86e01007387 */ /* 0x000fe60000100a00 */
[C---:B--2---:R-:W-:Y:S06]  /*2baa0*/  HMMA.1688.F32.TF32 R88, R236.reuse, R54, R56 ;  /* 0x00000036ec58723c */ /* 0x044fec0000081038 */
[----:B------:R-:W-:-:S15]  /*2bab0*/  HMMA.1688.F32.TF32 R56, R236, R86, R96 ;  /* 0x00000056ec38723c */ /* 0x000fde0000081060 */
[----:B------:R-:W-:-:S02]  /*2bac0*/  NOP ;  /* 0x0000000000007918 */ /* 0x000fc40000000000 */
[----:B------:R-:W-:Y:S04]  /*2bad0*/  STL.64 [R1+0x2d0], R88 ;  /* 0x0002d05801007387 */ /* 0x000fe80000100a00 */
[----:B------:R-:W-:Y:S04]  /*2bae0*/  STL.64 [R1+0x2d8], R90 ;  /* 0x0002d85a01007387 */ /* 0x000fe80000100a00 */
[----:B------:R-:W-:Y:S04]  /*2baf0*/  STL.64 [R1+0x2f0], R32 ;  /* 0x0002f02001007387 */ /* 0x000fe80000100a00 */
[----:B------:R1:W-:Y:S04]  /*2bb00*/  STL.64 [R1+0x2f8], R34 ;  /* 0x0002f82201007387 */ /* 0x0003e80000100a00 */
[----:B------:R-:W-:Y:S04]  /*2bb10*/  STL.64 [R1+0x300], R56 ;  /* 0x0003003801007387 */ /* 0x000fe80000100a00 */
[----:B------:R2:W-:Y:S01]  /*2bb20*/  STL.64 [R1+0x308], R58 ;  /* 0x0003083a01007387 */ /* 0x0005e20000100a00 */
[C---:B-1----:R-:W-:Y:S06]  /*2bb30*/  HMMA.1688.F32.TF32 R32, R236.reuse, R6, R132 ;  /* 0x00000006ec20723c */ /* 0x042fec0000081084 */
[----:B--2---:R-:W-:Y:S01]  /*2bb40*/  HMMA.1688.F32.TF32 R56, R236, R10, R148 ;  /* 0x0000000aec38723c */ /* 0x004fe20000081094 */
[----:B------:R-:W-:Y:S04]  /*2bb50*/  STL.64 [R1+0x570], R76 ;  /* 0x0005704c01007387 */ /* 0x000fe80000100a00 */
[----:B------:R1:W-:-:S12]  /*2bb60*/  STL.64 [R1+0x578], R78 ;  /* 0x0005784e01007387 */ /* 0x0003d80000100a00 */
[----:B------:R-:W-:Y:S01]  /*2bb70*/  STL.64 [R1+0x5b0], R32 ;  /* 0x0005b02001007387 */ /* 0x000fe20000100a00 */
[C---:B-1----:R-:W-:Y:S03]  /*2bb80*/  HMMA.1688.F32.TF32 R76, R236.reuse, R14, R164 ;  /* 0x0000000eec4c723c */ /* 0x042fe600000810a4 */
[----:B------:R1:W-:Y:S04]  /*2bb90*/  STL.64 [R1+0x5b8], R34 ;  /* 0x0005b82201007387 */ /* 0x0003e80000100a00 */
[----:B------:R-:W-:Y:S04]  /*2bba0*/  STL.64 [R1+0x5f0], R56 ;  /* 0x0005f03801007387 */ /* 0x000fe80000100a00 */
[----:B------:R2:W-:Y:S01]  /*2bbb0*/  STL.64 [R1+0x5f8], R58 ;  /* 0x0005f83a01007387 */ /* 0x0005e20000100a00 */
[C---:B-1----:R-:W-:Y:S06]  /*2bbc0*/  HMMA.1688.F32.TF32 R32, R236.reuse, R18, R180 ;  /* 0x00000012ec20723c */ /* 0x042fec00000810b4 */
[C---:B--2---:R-:W-:Y:S05]  /*2bbd0*/  HMMA.1688.F32.TF32 R56, R236.reuse, R38, R196 ;  /* 0x00000026ec38723c */ /* 0x044fea00000810c4 */
[----:B------:R-:W-:Y:S04]  /*2bbe0*/  STL.64 [R1+0x6b0], R76 ;  /* 0x0006b04c01007387 */ /* 0x000fe80000100a00 */
[----:B------:R1:W-:Y:S08]  /*2bbf0*/  STL.64 [R1+0x6b8], R78 ;  /* 0x0006b84e01007387 */ /* 0x0003f00000100a00 */
[----:B------:R-:W-:Y:S01]  /*2bc00*/  STL.64 [R1+0x7b0], R32 ;  /* 0x0007b02001007387 */ /* 0x000fe20000100a00 */
[C---:B-1----:R-:W-:Y:S03]  /*2bc10*/  HMMA.1688.F32.TF32 R76, R236.reuse, R42, R212 ;  /* 0x0000002aec4c723c */ /* 0x042fe600000810d4 */
[----:B------:R1:W-:Y:S04]  /*2bc20*/  STL.64 [R1+0x7b8], R34 ;  /* 0x0007b82201007387 */ /* 0x0003e80000100a00 */
[----:B------:R-:W-:Y:S04]  /*2bc30*/  STL.64 [R1+0x810], R56 ;  /* 0x0008103801007387 */ /* 0x000fe80000100a00 */
[----:B------:R2:W-:Y:S01]  /*2bc40*/  STL.64 [R1+0x818], R58 ;  /* 0x0008183a01007387 */ /* 0x0005e20000100a00 */
[C---:B-1----:R-:W-:Y:S06]  /*2bc50*/  HMMA.1688.F32.TF32 R32, R236.reuse, R46, R228 ;  /* 0x0000002eec20723c */ /* 0x042fec00000810e4 */
[----:B--2---:R-:W-:Y:S06]  /*2bc60*/  HMMA.1688.F32.TF32 R56, R236, R50, R24 ;  /* 0x00000032ec38723c */ /* 0x004fec0000081018 */
[C---:B------:R-:W-:Y:S01]  /*2bc70*/  HMMA.1688.F32.TF32 R24, R240.reuse, R54, R68 ;  /* 0x00000036f018723c */ /* 0x040fe20000081044 */
[----:B------:R-:W-:Y:S04]  /*2bc80*/  STL.64 [R1+0x840], R76 ;  /* 0x0008404c01007387 */ /* 0x000fe80000100a00 */
[----:B------:R-:W-:Y:S06]  /*2bc90*/  STL.64 [R1+0x848], R78 ;  /* 0x0008484e01007387 */ /* 0x000fec0000100a00 */
[----:B------:R-:W-:Y:S04]  /*2bca0*/  STL.64 [R1+0x870], R32 ;  /* 0x0008702001007387 */ /* 0x000fe80000100a00 */
[----:B------:R1:W-:Y:S04]  /*2bcb0*/  STL.64 [R1+0x878], R34 ;  /* 0x0008782201007387 */ /* 0x0003e80000100a00 */
[----:B------:R-:W-:Y:S04]  /*2bcc0*/  STL.64 [R1+0x980], R56 ;  /* 0x0009803801007387 */ /* 0x000fe80000100a00 */
[----:B------:R2:W-:Y:S01]  /*2bcd0*/  STL.64 [R1+0x988], R58 ;  /* 0x0009883a01007387 */ /* 0x0005e20000100a00 */
[C---:B-1----:R-:W-:Y:S03]  /*2bce0*/  HMMA.1688.F32.TF32 R32, R240.reuse, R66, R72 ;  /* 0x00000042f020723c */ /* 0x042fe60000081048 */
[----:B------:R-:W-:Y:S04]  /*2bcf0*/  STL.64 [R1+0x70], R24 ;  /* 0x0000701801007387 */ /* 0x000fe80000100a00 */
[----:B------:R1:W-:Y:S01]  /*2bd00*/  STL.64 [R1+0x78], R26 ;  /* 0x0000781a01007387 */ /* 0x0003e20000100a00 */
[C---:B--2---:R-:W-:Y:S06]  /*2bd10*/  HMMA.1688.F32.TF32 R56, R240.reuse, R86, R92 ;  /* 0x00000056f038723c */ /* 0x044fec000008105c */
[C---:B-1----:R-:W-:Y:S09]  /*2bd20*/  HMMA.1688.F32.TF32 R24, R240.reuse, R106, R112 ;  /* 0x0000006af018723c */ /* 0x042ff20000081070 */
        /* <DEDUP_REMOVED lines=19> */
[----:B------:R1:W-:Y:S01]  /*2be60*/  STL.64 [R1+0x638], R34 ;  /* 0x0006382201007387 */ /* 0x0003e20000100a00 */
[C---:B------:R-:W-:Y:S03]  /*2be70*/  HMMA.1688.F32.TF32 R28, R240.reuse, R50, R28 ;  /* 0x00000032f01c723c */ /* 0x040fe6000008101c */
[----:B------:R-:W-:Y:S04]  /*2be80*/  STL.64 [R1+0x740], R56 ;  /* 0x0007403801007387 */ /* 0x000fe80000100a00 */
[----:B------:R-:W-:Y:S01]  /*2be90*/  STL.64 [R1+0x748], R58 ;  /* 0x0007483a01007387 */ /* 0x000fe20000100a00 */
[----:B-1----:R-:W-:Y:S03]  /*2bea0*/  HMMA.1688.F32.TF32 R32, R240, R46, R224 ;  /* 0x0000002ef020723c */ /* 0x002fe600000810e0 */
[----:B------:R-:W-:Y:S04]  /*2beb0*/  STL.64 [R1+0x7e0], R24 ;  /* 0x0007e01801007387 */ /* 0x000fe80000100a00 */
[----:B------:R1:W-:Y:S02]  /*2bec0*/  STL.64 [R1+0x7e8], R26 ;  /* 0x0007e81a01007387 */ /* 0x0003e40000100a00 */
[----:B-1----:R-:W-:-:S14]  /*2bed0*/  HMMA.1688.F32.TF32 R24, R244, R54, R60 ;  /* 0x00000036f418723c */ /* 0x002fdc000008103c */
[----:B------:R-:W-:Y:S04]  /*2bee0*/  STL.64 [R1+0x820], R32 ;  /* 0x0008202001007387 */ /* 0x000fe80000100a00 */
[----:B------:R1:W-:Y:S04]  /*2bef0*/  STL.64 [R1+0x828], R34 ;  /* 0x0008282201007387 */ /* 0x0003e80000100a00 */
[----:B------:R-:W2:Y:S04]  /*2bf00*/  LDL.LU R17, [R1+0x12b0] ;  /* 0x0012b00001117983 */ /* 0x000ea80000300800 */
[----:B------:R-:W-:Y:S01]  /*2bf10*/  STL.64 [R1+0x850], R28 ;  /* 0x0008501c01007387 */ /* 0x000fe20000100a00 */
[C---:B-1----:R-:W-:Y:S03]  /*2bf20*/  HMMA.1688.F32.TF32 R32, R244.reuse, R66, R80 ;  /* 0x00000042f420723c */ /* 0x042fe60000081050 */
[----:B------:R1:W-:Y:S04]  /*2bf30*/  STL.64 [R1+0x858], R30 ;  /* 0x0008581e01007387 */ /* 0x0003e80000100a00 */
[----:B------:R-:W-:Y:S04]  /*2bf40*/  STL.64 [R1+0x230], R24 ;  /* 0x0002301801007387 */ /* 0x000fe80000100a00 */
[----:B------:R3:W-:Y:S01]  /*2bf50*/  STL.64 [R1+0x238], R26 ;  /* 0x0002381a01007387 */ /* 0x0007e20000100a00 */
[C---:B-1----:R-:W-:Y:S06]  /*2bf60*/  HMMA.1688.F32.TF32 R28, R244.reuse, R86, R100 ;  /* 0x00000056f41c723c */ /* 0x042fec0000081064 */
[C---:B---3--:R-:W-:Y:S05]  /*2bf70*/  HMMA.1688.F32.TF32 R24, R244.reuse, R106, R120 ;  /* 0x0000006af418723c */ /* 0x048fea0000081078 */
[----:B------:R-:W-:Y:S04]  /*2bf80*/  STL.64 [R1+0x240], R32 ;  /* 0x0002402001007387 */ /* 0x000fe80000100a00 */
[----:B------:R-:W-:Y:S01]  /*2bf90*/  STL.64 [R1+0x248], R34 ;  /* 0x0002482201007387 */ /* 0x000fe20000100a00 */
[C---:B------:R-:W-:Y:S07]  /*2bfa0*/  HMMA.1688.F32.TF32 R4, R244.reuse, R6, R136 ;  /* 0x00000006f404723c */ /* 0x040fee0000081088 */
[----:B------:R-:W-:Y:S04]  /*2bfb0*/  STL.64 [R1+0x250], R28 ;  /* 0x0002501c01007387 */ /* 0x000fe80000100a00 */
[----:B------:R-:W-:Y:S04]  /*2bfc0*/  STL.64 [R1+0x258], R30 ;  /* 0x0002581e01007387 */ /* 0x000fe80000100a00 */
[----:B------:R-:W3:Y:S04]  /*2bfd0*/  LDL.LU R9, [R1+0x9d0] ;  /* 0x0009d00001097983 */ /* 0x000ee80000300800 */
[----:B------:R-:W-:Y:S04]  /*2bfe0*/  STL.64 [R1+0x260], R24 ;  /* 0x0002601801007387 */ /* 0x000fe80000100a00 */
[----:B------:R1:W-:Y:S02]  /*2bff0*/  STL.64 [R1+0x268], R26 ;  /* 0x0002681a01007387 */ /* 0x0003e40000100a00 */
[----:B-1----:R-:W-:Y:S02]  /*2c000*/  HMMA.1688.F32.TF32 R24, R244, R10, R152 ;  /* 0x0000000af418723c */ /* 0x002fe40000081098 */
[----:B------:R-:W-:Y:S04]  /*2c010*/  STL.64 [R1+0x270], R4 ;  /* 0x0002700401007387 */ /* 0x000fe80000100a00 */
[----:B------:R1:W-:Y:S04]  /*2c020*/  STL.64 [R1+0x278], R6 ;  /* 0x0002780601007387 */ /* 0x0003e80000100a00 */
[----:B-1----:R-:W4:-:S13]  /*2c030*/  LDL.LU R6, [R1+0x12ac] ;  /* 0x0012ac0001067983 */ /* 0x002f1a0000300800 */
[----:B------:R-:W-:Y:S04]  /*2c040*/  STL.64 [R1+0x280], R24 ;  /* 0x0002801801007387 */ /* 0x000fe80000100a00 */
[----:B------:R1:W-:Y:S04]  /*2c050*/  STL.64 [R1+0x288], R26 ;  /* 0x0002881a01007387 */ /* 0x0003e80000100a00 */
[----:B------:R-:W4:Y:S01]  /*2c060*/  LDL.LU R10, [R1+0x9cc] ;  /* 0x0009cc00010a7983 */ /* 0x000f220000300800 */
[C---:B------:R-:W-:Y:S06]  /*2c070*/  HMMA.1688.F32.TF32 R12, R244.reuse, R14, R168 ;  /* 0x0000000ef40c723c */ /* 0x040fec00000810a8 */
[C---:B-1----:R-:W-:Y:S06]  /*2c080*/  HMMA.1688.F32.TF32 R24, R244.reuse, R18, R184 ;  /* 0x00000012f418723c */ /* 0x042fec00000810b8 */
[C---:B------:R-:W-:Y:S11]  /*2c090*/  HMMA.1688.F32.TF32 R28, R244.reuse, R38, R200 ;  /* 0x00000026f41c723c */ /* 0x040ff600000810c8 */
[----:B------:R-:W-:Y:S04]  /*2c0a0*/  STL.64 [R1+0x2a0], R12 ;  /* 0x0002a00c01007387 */ /* 0x000fe80000100a00 */
[----:B------:R1:W-:Y:S04]  /*2c0b0*/  STL.64 [R1+0x2a8], R14 ;  /* 0x0002a80e01007387 */ /* 0x0003e80000100a00 */
[----:B------:R-:W-:Y:S04]  /*2c0c0*/  STL.64 [R1+0x560], R24 ;  /* 0x0005601801007387 */ /* 0x000fe80000100a00 */
[----:B------:R1:W-:Y:S02]  /*2c0d0*/  STL.64 [R1+0x568], R26 ;  /* 0x0005681a01007387 */ /* 0x0003e40000100a00 */
[C---:B-1----:R-:W-:Y:S06]  /*2c0e0*/  HMMA.1688.F32.TF32 R12, R244.reuse, R42, R216 ;  /* 0x0000002af40c723c */ /* 0x042fec00000810d8 */
[C---:B------:R-:W-:Y:S06]  /*2c0f0*/  HMMA.1688.F32.TF32 R24, R244.reuse, R46, R248 ;  /* 0x0000002ef418723c */ /* 0x040fec00000810f8 */
[----:B------:R-:W-:Y:S01]  /*2c100*/  HMMA.1688.F32.TF32 R20, R244, R50, R20 ;  /* 0x00000032f414723c */ /* 0x000fe20000081014 */
[----:B------:R-:W-:Y:S04]  /*2c110*/  STL.64 [R1+0x5a0], R28 ;  /* 0x0005a01c01007387 */ /* 0x000fe80000100a00 */
[----:B------:R-:W-:Y:S06]  /*2c120*/  STL.64 [R1+0x5a8], R30 ;  /* 0x0005a81e01007387 */ /* 0x000fec0000100a00 */
[----:B------:R1:W-:Y:S04]  /*2c130*/  STL.64 [R1+0x5e0], R12 ;  /* 0x0005e00c01007387 */ /* 0x0003e80000100a00 */
[----:B------:R-:W-:Y:S01]  /*2c140*/  STL.64 [R1+0x5e8], R14 ;  /* 0x0005e80e01007387 */ /* 0x000fe20000100a00 */
[----:B------:R-:W1:Y:S03]  /*2c150*/  S2R R52, SR_TID.X ;  /* 0x0000000000347919 */ /* 0x000e660000002100 */
[----:B-1----:R-:W4:Y:S04]  /*2c160*/  LDL.LU R13, [R1+0x9ec] ;  /* 0x0009ec00010d7983 */ /* 0x002f280000300800 */
[----:B------:R-:W-:Y:S04]  /*2c170*/  STL.64 [R1+0x670], R24 ;  /* 0x0006701801007387 */ /* 0x000fe80000100a00 */
[----:B------:R-:W-:Y:S04]  /*2c180*/  STL.64 [R1+0x678], R26 ;  /* 0x0006781a01007387 */ /* 0x000fe80000100a00 */
[----:B------:R-:W4:Y:S04]  /*2c190*/  LDL.LU R12, [R1+0x9f0] ;  /* 0x0009f000010c7983 */ /* 0x000f280000300800 */
[----:B------:R-:W-:Y:S04]  /*2c1a0*/  STL.64 [R1+0x730], R20 ;  /* 0x0007301401007387 */ /* 0x000fe80000100a00 */
[----:B------:R-:W-:Y:S04]  /*2c1b0*/  STL.64 [R1+0x738], R22 ;  /* 0x0007381601007387 */ /* 0x000fe80000100a00 */
[----:B------:R-:W4:Y:S04]  /*2c1c0*/  LDL.LU R8, [R1+0xa0c] ;  /* 0x000a0c0001087983 */ /* 0x000f280000300800 */
[----:B------:R-:W4:Y:S01]  /*2c1d0*/  LDL.LU R5, [R1+0xa10] ;  /* 0x000a100001057983 */ /* 0x000f220000300800 */
[----:B------:R-:W-:-:S04]  /*2c1e0*/  UIMAD UR18, UR4, -0x20, UR5 ;  /* 0xffffffe0041278a4 */ /* 0x000fc8000f8e0205 */
[----:B------:R-:W-:Y:S02]  /*2c1f0*/  UISETP.GT.AND UP2, UPT, UR18, URZ, UPT ;  /* 0x0000003f1200728c */ /* 0x000fe4000bf44270 */
[----:B------:R-:W-:Y:S02]  /*2c200*/  UIADD3 UR12, UR12, 0x1, URZ ;  /* 0x000000010c0c7890 */ /* 0x000fe4000fffe03f */
[----:B------:R-:W-:Y:S02]  /*2c210*/  UISETP.GE.AND UP0, UPT, UR4, UR17, UPT ;  /* 0x000000110400728c */ /* 0x000fe4000bf06270 */
[----:B------:R-:W-:Y:S02]  /*2c220*/  USEL UR13, URZ, 0x4, !UP2 ;  /* 0x000000043f0d7887 */ /* 0x000fe4000d000000 */
[----:B------:R-:W-:Y:S02]  /*2c230*/  UISETP.GT.AND UP1, UPT, UR12, 0x1, UPT ;  /* 0x000000010c00788c */ /* 0x000fe4000bf24270 */
[----:B------:R-:W-:Y:S01]  /*2c240*/  USEL UR13, UR13, URZ, !UP0 ;  /* 0x0000003f0d0d7287 */ /* 0x000fe2000c000000 */
[----:B------:R-:W-:Y:S01]  /*2c250*/  LOP3.LUT R53, R52, 0x3f, RZ, 0xc0, !PT ;  /* 0x0000003f34357812 */ /* 0x000fe200078ec0ff */
[----:B------:R-:W-:-:S04]  /*2c260*/  USEL UR12, UR12, URZ, !UP1 ;  /* 0x0000003f0c0c7287 */ /* 0x000fc8000c800000 */
[----:B------:R-:W-:Y:S01]  /*2c270*/  ISETP.NE.U32.AND P0, PT, RZ, UR13, PT ;  /* 0x0000000dff007c0c */ /* 0x000fe2000bf05070 */
[----:B------:R-:W-:Y:S01]  /*2c280*/  ULEA UR19, UR12, UR6, 0xd ;  /* 0x000000060c137291 */ /* 0x000fe2000f8e683f */
[----:B------:R-:W-:-:S05]  /*2c290*/  IMAD.SHL.U32 R16, R53, 0x4, RZ ;  /* 0x0000000435107824 */ /* 0x000fca00078e00ff */
[----:B------:R-:W-:Y:S01]  /*2c2a0*/  VIADD R4, R16, UR19 ;  /* 0x0000001310047c36 */ /* 0x000fe20008000000 */
[----:B--2---:R-:W-:-:S05]  /*2c2b0*/  IADD3 R17, P2, R17, UR15, RZ ;  /* 0x0000000f11117c10 */ /* 0x004fca000ff5e0ff */
[----:B------:R-:W-:Y:S01]  /*2c2c0*/  STL [R1+0x12b0], R17 ;  /* 0x0012b01101007387 */ /* 0x000fe20000100800 */
[----:B---3--:R-:W-:-:S05]  /*2c2d0*/  IADD3 R9, P3, R9, UR15, RZ ;  /* 0x0000000f09097c10 */ /* 0x008fca000ff7e0ff */
[----:B------:R-:W-:Y:S01]  /*2c2e0*/  STL [R1+0x9d0], R9 ;  /* 0x0009d00901007387 */ /* 0x000fe20000100800 */
[----:B----4-:R-:W-:-:S05]  /*2c2f0*/  IADD3.X R6, R6, UR8, RZ, P2, !PT ;  /* 0x0000000806067c10 */ /* 0x010fca00097fe4ff */
[----:B------:R1:W-:Y:S01]  /*2c300*/  STL [R1+0x12ac], R6 ;  /* 0x0012ac0601007387 */ /* 0x0003e20000100800 */
[----:B------:R-:W-:Y:S01]  /*2c310*/  IMAD.MOV.U32 R7, RZ, RZ, R6 ;  /* 0x000000ffff077224 */ /* 0x000fe200078e0006 */
[----:B------:R-:W-:Y:S01]  /*2c320*/  IADD3.X R10, R10, UR8, RZ, P3, !PT ;  /* 0x000000080a0a7c10 */ /* 0x000fe20009ffe4ff */
[----:B-1----:R-:W-:Y:S01]  /*2c330*/  IMAD.MOV.U32 R6, RZ, RZ, R17 ;  /* 0x000000ffff067224 */ /* 0x002fe200078e0011 */
[----:B------:R-:W-:Y:S06]  /*2c340*/  BAR.SYNC.DEFER_BLOCKING 0x0 ;  /* 0x0000000000007b1d */ /* 0x000fec0000010000 */
[----:B------:R1:W-:Y:S04]  /*2c350*/  STL [R1+0x9cc], R10 ;  /* 0x0009cc0a01007387 */ /* 0x0003e80000100800 */
[----:B------:R-:W2:Y:S04]  /*2c360*/  LDL.LU R14, [R1+0xa2c] ;  /* 0x000a2c00010e7983 */ /* 0x000ea80000300800 */
[----:B------:R-:W3:Y:S04]  /*2c370*/  LDL.LU R11, [R1+0xa30] ;  /* 0x000a3000010b7983 */ /* 0x000ee80000300800 */
[----:B------:R-:W-:Y:S01]  /*2c380*/  @!PT LDS RZ, [RZ] ;  /* 0x00000000fffff984 */ /* 0x000fe20000000800 */
[----:B------:R-:W-:Y:S01]  /*2c390*/  @!PT LDS RZ, [RZ] ;  /* 0x00000000fffff984 */ /* 0x000fe20000000800 */
[----:B------:R-:W-:Y:S01]  /*2c3a0*/  @!PT LDS RZ, [RZ] ;  /* 0x00000000fffff984 */ /* 0x000fe20000000800 */
[----:B------:R4:W-:Y:S02]  /*2c3b0*/  LDGSTS.E [R4+0x20000], desc[UR32][R6.64], P0 ;  /* 0x2000000006047fae */ /* 0x0009e40008121860 */
[----:B----4-:R-:W-:-:S02]  /*2c3c0*/  IMAD.MOV.U32 R7, RZ, RZ, R10 ;  /* 0x000000ffff077224 */ /* 0x010fc400078e000a */
[----:B------:R-:W-:Y:S01]  /*2c3d0*/  IMAD.MOV.U32 R6, RZ, RZ, R9 ;  /* 0x000000ffff067224 */ /* 0x000fe200078e0009 */
[----:B-1----:R-:W4:Y:S04]  /*2c3e0*/  LDL.LU R10, [R1+0xa4c] ;  /* 0x000a4c00010a7983 */ /* 0x002f280000300800 */
[----:B------:R-:W4:Y:S01]  /*2c3f0*/  LDL.LU R9, [R1+0xa50] ;  /* 0x000a500001097983 */ /* 0x000f220000300800 */
[----:B------:R-:W-:Y:S02]  /*2c400*/  UISETP.GT.AND UP3, UPT, UR18, 0x4, UPT ;  /* 0x000000041200788c */ /* 0x000fe4000bf64270 */
[----:B------:R-:W-:Y:S02]  /*2c410*/  UISETP.GT.AND UP1, UPT, UR18, 0x8, UPT ;  /* 0x000000081200788c */ /* 0x000fe4000bf24270 */
[----:B------:R-:W-:-:S02]  /*2c420*/  USEL UR14, URZ, 0x4, !UP3 ;  /* 0x000000043f0e7887 */ /* 0x000fc4000d800000 */
[----:B------:R-:W-:Y:S02]  /*2c430*/  USEL UR13, URZ, 0x4, !UP1 ;  /* 0x000000043f0d7887 */ /* 0x000fe4000c800000 */
[----:B------:R-:W-:Y:S02]  /*2c440*/  USEL UR14, UR14, URZ, !UP0 ;  /* 0x0000003f0e0e7287 */ /* 0x000fe4000c000000 */
[----:B------:R-:W-:-:S04]  /*2c450*/  USEL UR13, UR13, URZ, !UP0 ;  /* 0x0000003f0d0d7287 */ /* 0x000fc8000c000000 */
[----:B------:R-:W-:Y:S02]  /*2c460*/  ISETP.NE.U32.AND P1, PT, RZ, UR14, PT ;  /* 0x0000000eff007c0c */ /* 0x000fe4000bf25070 */
[----:B------:R-:W-:-:S11]  /*2c470*/  ISETP.NE.U32.AND P0, PT, RZ, UR13, PT ;  /* 0x0000000dff007c0c */ /* 0x000fd6000bf05070 */
[----:B------:R1:W-:Y:S01]  /*2c480*/  LDGSTS.E [R4+0x20400], desc[UR32][R6.64], P1 ;  /* 0x2040000006047fae */ /* 0x0003e20008921860 */
[----:B------:R-:W-:-:S04]  /*2c490*/  IADD3 R12, P2, R12, UR15, RZ ;  /* 0x0000000f0c0c7c10 */ /* 0x000fc8000ff5e0ff */
[----:B------:R-:W-:Y:S01]  /*2c4a0*/  IADD3.X R13, R13, UR8, RZ, P2, !PT ;  /* 0x000000080d0d7c10 */ /* 0x000fe200097fe4ff */
[----:B-1----:R-:W-:Y:S01]  /*2c4b0*/  IMAD.MOV.U32 R6, RZ, RZ, R12 ;  /* 0x000000ffff067224 */ /* 0x002fe200078e000c */
[----:B------:R-:W-:Y:S03]  /*2c4c0*/  STL [R1+0x9f0], R12 ;  /* 0x0009f00c01007387 */ /* 0x000fe60000100800 */
[----:B------:R-:W-:Y:S01]  /*2c4d0*/  IMAD.MOV.U32 R7, RZ, RZ, R13 ;  /* 0x000000ffff077224 */ /* 0x000fe200078e000d */
[----:B------:R-:W-:Y:S01]  /*2c4e0*/  IADD3 R5, P3, R5, UR15, RZ ;  /* 0x0000000f05057c10 */ /* 0x000fe2000ff7e0ff */
[----:B------:R1:W-:Y:S03]  /*2c4f0*/  STL [R1+0x9ec], R13 ;  /* 0x0009ec0d01007387 */ /* 0x0003e60000100800 */
[----:B------:R-:W-:Y:S01]  /*2c500*/  IADD3.X R8, R8, UR8, RZ, P3, !PT ;  /* 0x0000000808087c10 */ /* 0x000fe20009ffe4ff */
[----:B------:R-:W-:Y:S04]  /*2c510*/  STL [R1+0xa10], R5 ;  /* 0x000a100501007387 */ /* 0x000fe80000100800 */
[----:B------:R1:W-:Y:S04]  /*2c520*/  STL [R1+0xa0c], R8 ;  /* 0x000a0c0801007387 */ /* 0x0003e80000100800 */
[----:B------:R1:W-:Y:S04]  /*2c530*/  LDGSTS.E [R4+0x20800], desc[UR32][R6.64], P0 ;  /* 0x2080000006047fae */ /* 0x0003e80008121860 */
[----:B-1----:R-:W4:Y:S04]  /*2c540*/  LDL.LU R13, [R1+0xa6c] ;  /* 0x000a6c00010d7983 */ /* 0x002f280000300800 */
[----:B------:R-:W4:Y:S01]  /*2c550*/  LDL.LU R12, [R1+0xa70] ;  /* 0x000a7000010c7983 */ /* 0x000f220000300800 */
[----:B------:R-:W-:-:S02]  /*2c560*/  IMAD.MOV.U32 R7, RZ, RZ, R8 ;  /* 0x000000ffff077224 */ /* 0x000fc400078e0008 */
[----:B------:R-:W-:Y:S01]  /*2c570*/  IMAD.MOV.U32 R6, RZ, RZ, R5 ;  /* 0x000000ffff067224 */ /* 0x000fe200078e0005 */
[----:B------:R-:W4:Y:S04]  /*2c580*/  LDL.LU R8, [R1+0xa8c] ;  /* 0x000a8c0001087983 */ /* 0x000f280000300800 */
        /* <DEDUP_REMOVED lines=10> */
[----:B---3--:R-:W-:-:S04]  /*2c630*/  IADD3 R11, P2, R11, UR15, RZ ;  /* 0x0000000f0b0b7c10 */ /* 0x008fc8000ff5e0ff */
[----:B--2---:R-:W-:Y:S01]  /*2c640*/  IADD3.X R14, R14, UR8, RZ, P2, !PT ;  /* 0x000000080e0e7c10 */ /* 0x004fe200097fe4ff */
[----:B-1----:R-:W-:Y:S01]  /*2c650*/  IMAD.MOV.U32 R6, RZ, RZ, R11 ;  /* 0x000000ffff067224 */ /* 0x002fe200078e000b */
[----:B------:R-:W-:Y:S03]  /*2c660*/  STL [R1+0xa30], R11 ;  /* 0x000a300b01007387 */ /* 0x000fe60000100800 */
[----:B------:R-:W-:Y:S01]  /*2c670*/  IMAD.MOV.U32 R7, RZ, RZ, R14 ;  /* 0x000000ffff077224 */ /* 0x000fe200078e000e */
[----:B------:R1:W-:Y:S04]  /*2c680*/  STL [R1+0xa2c], R14 ;  /* 0x000a2c0e01007387 */ /* 0x0003e80000100800 */
[----:B------:R2:W-:Y:S01]  /*2c690*/  LDGSTS.E [R4+0x21000], desc[UR32][R6.64], P0 ;  /* 0x2100000006047fae */ /* 0x0005e20008121860 */
[----:B----4-:R-:W-:-:S04]  /*2c6a0*/  IADD3 R9, P3, R9, UR15, RZ ;  /* 0x0000000f09097c10 */ /* 0x010fc8000ff7e0ff */
[----:B------:R-:W-:Y:S01]  /*2c6b0*/  IADD3.X R10, R10, UR8, RZ, P3, !PT ;  /* 0x000000080a0a7c10 */ /* 0x000fe20009ffe4ff */
[----:B------:R-:W-:Y:S01]  /*2c6c0*/  STL [R1+0xa50], R9 ;  /* 0x000a500901007387 */ /* 0x000fe20000100800 */
[----:B--2---:R-:W-:-:S03]  /*2c6d0*/  IMAD.MOV.U32 R6, RZ, RZ, R9 ;  /* 0x000000ffff067224 */ /* 0x004fc600078e0009 */
[----:B------:R2:W-:Y:S01]  /*2c6e0*/  STL [R1+0xa4c], R10 ;  /* 0x000a4c0a01007387 */ /* 0x0005e20000100800 */
[----:B------:R-:W-:-:S03]  /*2c6f0*/  IMAD.MOV.U32 R7, RZ, RZ, R10 ;  /* 0x000000ffff077224 */ /* 0x000fc600078e000a */
[----:B-1----:R-:W3:Y:S04]  /*2c700*/  LDL.LU R14, [R1+0x9b4] ;  /* 0x0009b400010e7983 */ /* 0x002ee80000300800 */
[----:B------:R-:W4:Y:S04]  /*2c710*/  LDL.LU R11, [R1+0x9b8] ;  /* 0x0009b800010b7983 */ /* 0x000f280000300800 */
[----:B--2---:R-:W2:Y:S04]  /*2c720*/  LDL.LU R10, [R1+0x9d4] ;  /* 0x0009d400010a7983 */ /* 0x004ea80000300800 */
[----:B------:R-:W2:Y:S01]  /*2c730*/  LDL.LU R9, [R1+0x9d8] ;  /* 0x0009d80001097983 */ /* 0x000ea20000300800 */
[----:B------:R-:W-:-:S02]  /*2c740*/  UISETP.GT.AND UP2, UPT, UR18, 0x14, UPT ;  /* 0x000000141200788c */ /* 0x000fc4000bf44270 */
[----:B------:R-:W-:Y:S02]  /*2c750*/  UISETP.GT.AND UP1, UPT, UR18, 0x18, UPT ;  /* 0x000000181200788c */ /* 0x000fe4000bf24270 */
[----:B------:R-:W-:Y:S02]  /*2c760*/  USEL UR14, URZ, 0x4, !UP2 ;  /* 0x000000043f0e7887 */ /* 0x000fe4000d000000 */
[----:B------:R-:W-:Y:S02]  /*2c770*/  USEL UR13, URZ, 0x4, !UP1 ;  /* 0x000000043f0d7887 */ /* 0x000fe4000c800000 */
[----:B------:R-:W-:Y:S02]  /*2c780*/  USEL UR14, UR14, URZ, !UP0 ;  /* 0x0000003f0e0e7287 */ /* 0x000fe4000c000000 */
[----:B------:R-:W-:-:S04]  /*2c790*/  USEL UR13, UR13, URZ, !UP0 ;  /* 0x0000003f0d0d7287 */ /* 0x000fc8000c000000 */
[----:B------:R-:W-:Y:S02]  /*2c7a0*/  ISETP.NE.U32.AND P1, PT, RZ, UR14, PT ;  /* 0x0000000eff007c0c */ /* 0x000fe4000bf25070 */
[----:B------:R-:W-:-:S11]  /*2c7b0*/  ISETP.NE.U32.AND P0, PT, RZ, UR13, PT ;  /* 0x0000000dff007c0c */ /* 0x000fd6000bf05070 */
[----:B------:R1:W-:Y:S01]  /*2c7c0*/  LDGSTS.E [R4+0x21400], desc[UR32][R6.64], P1 ;  /* 0x2140000006047fae */ /* 0x0003e20008921860 */
[----:B------:R-:W-:Y:S01]  /*2c7d0*/  UISETP.GT.AND UP2, UPT, UR18, 0x1c, UPT ;  /* 0x0000001c1200788c */ /* 0x000fe2000bf44270 */
[----:B------:R-:W-:-:S04]  /*2c7e0*/  IADD3 R12, P2, R12, UR15, RZ ;  /* 0x0000000f0c0c7c10 */ /* 0x000fc8000ff5e0ff */
[----:B------:R-:W-:Y:S01]  /*2c7f0*/  IADD3.X R13, R13, UR8, RZ, P2, !PT ;  /* 0x000000080d0d7c10 */ /* 0x000fe200097fe4ff */
[----:B------:R-:W-:Y:S01]  /*2c800*/  STL [R1+0xa70], R12 ;  /* 0x000a700c01007387 */ /* 0x000fe20000100800 */
[----:B------:R-:W-:-:S03]  /*2c810*/  IADD3 R5, P3, R5, UR15, RZ ;  /* 0x0000000f05057c10 */ /* 0x000fc6000ff7e0ff */
[----:B------:R1:W-:Y:S01]  /*2c820*/  STL [R1+0xa6c], R13 ;  /* 0x000a6c0d01007387 */ /* 0x0003e20000100800 */
[----:B------:R-:W-:Y:S01]  /*2c830*/  IADD3.X R8, R8, UR8, RZ, P3, !PT ;  /* 0x0000000808087c10 */ /* 0x000fe20009ffe4ff */
[----:B-1----:R-:W-:Y:S02]  /*2c840*/  IMAD.MOV.U32 R6, RZ, RZ, R12 ;  /* 0x000000ffff067224 */ /* 0x002fe400078e000c */
[----:B------:R-:W-:Y:S01]  /*2c850*/  STL [R1+0xa90], R5 ;  /* 0x000a900501007387 */ /* 0x000fe20000100800 */
[----:B------:R-:W-:-:S03]  /*2c860*/  IMAD.MOV.U32 R7, RZ, RZ, R13 ;  /* 0x000000ffff077224 */ /* 0x000fc600078e000d */
[----:B------:R1:W-:Y:S04]  /*2c870*/  STL [R1+0xa8c], R8 ;  /* 0x000a8c0801007387 */ /* 0x0003e80000100800 */
[----:B------:R-:W2:Y:S04]  /*2c880*/  LDL.LU R13, [R1+0x9f4] ;  /* 0x0009f400010d7983 */ /* 0x000ea80000300800 */
[----:B------:R-:W2:Y:S04]  /*2c890*/  LDL.LU R12, [R1+0x9f8] ;  /* 0x0009f800010c7983 */ /* 0x000ea80000300800 */
[----:B------:R1:W-:Y:S01]  /*2c8a0*/  LDGSTS.E [R4+0x21800], desc[UR32][R6.64], P0 ;  /* 0x2180000006047fae */ /* 0x0003e20008121860 */
[----:B------:R-:W-:Y:S01]  /*2c8b0*/  USEL UR14, URZ, 0x4, !UP2 ;  /* 0x000000043f0e7887 */ /* 0x000fe2000d000000 */
[----:B-1----:R-:W-:-:S02]  /*2c8c0*/  IMAD.MOV.U32 R7, RZ, RZ, R8 ;  /* 0x000000ffff077224 */ /* 0x002fc400078e0008 */
[----:B------:R-:W-:Y:S01]  /*2c8d0*/  IMAD.MOV.U32 R6, RZ, RZ, R5 ;  /* 0x000000ffff067224 */ /* 0x000fe200078e0005 */
[----:B------:R-:W2:Y:S04]  /*2c8e0*/  LDL.LU R8, [R1+0xa14] ;  /* 0x000a140001087983 */ /* 0x000ea80000300800 */
[----:B------:R-:W2:Y:S01]  /*2c8f0*/  LDL.LU R5, [R1+0xa18] ;  /* 0x000a180001057983 */ /* 0x000ea20000300800 */
[----:B------:R-:W-:Y:S02]  /*2c900*/  UISETP.GT.AND UP1, UPT, UR18, 0x1, UPT ;  /* 0x000000011200788c */ /* 0x000fe4000bf24270 */
[----:B------:R-:W-:Y:S02]  /*2c910*/  USEL UR14, UR14, URZ, !UP0 ;  /* 0x0000003f0e0e7287 */ /* 0x000fe4000c000000 */
[----:B------:R-:W-:Y:S01]  /*2c920*/  USEL UR13, URZ, 0x4, !UP1 ;  /* 0x000000043f0d7887 */ /* 0x000fe2000c800000 */
[----:B------:R-:W-:-:S03]  /*2c930*/  LOP3.LUT R52, R52, 0x3f, RZ, 0xc0, !PT ;  /* 0x0000003f34347812 */ /* 0x000fc600078ec0ff */
[----:B------:R-:W-:Y:S01]  /*2c940*/  ISETP.NE.U32.AND P1, PT, RZ, UR14, PT ;  /* 0x0000000eff007c0c */ /* 0x000fe2000bf25070 */
[----:B------:R-:W-:Y:S01]  /*2c950*/  USEL UR13, UR13, URZ, !UP0 ;  /* 0x0000003f0d0d7287 */ /* 0x000fe2000c000000 */
[----:B------:R-:W-:-:S05]  /*2c960*/  IMAD.SHL.U32 R52, R52, 0x4, RZ ;  /* 0x0000000434347824 */ /* 0x000fca00078e00ff */
[----:B------:R-:W-:Y:S02]  /*2c970*/  ISETP.NE.U32.AND P0, PT, RZ, UR13, PT ;  /* 0x0000000dff007c0c */ /* 0x000fe4000bf05070 */
[----:B------:R-:W-:-:S04]  /*2c980*/  LOP3.LUT R15, R52, 0x20, RZ, 0x3c, !PT ;  /* 0x00000020340f7812 */ /* 0x000fc800078e3cff */
[----:B------:R1:W-:Y:S02]  /*2c990*/  LDGSTS.E [R4+0x21c00], desc[UR32][R6.64], P1 ;  /* 0x21c0000006047fae */ /* 0x0003e40008921860 */
[----:B-1----:R-:W-:Y:S01]  /*2c9a0*/  VIADD R4, R15, UR19 ;  /* 0x000000130f047c36 */ /* 0x002fe20008000000 */
[----:B----4-:R-:W-:-:S04]  /*2c9b0*/  IADD3 R11, P2, R11, UR15, RZ ;  /* 0x0000000f0b0b7c10 */ /* 0x010fc8000ff5e0ff */
[----:B---3--:R-:W-:Y:S02]  /*2c9c0*/  IADD3.X R14, R14, UR8, RZ, P2, !PT ;  /* 0x000000080e0e7c10 */ /* 0x008fe400097fe4ff */
[----:B--2---:R-:W-:Y:S01]  /*2c9d0*/  IADD3 R9, P3, R9, UR15, RZ ;  /* 0x0000000f09097c10 */ /* 0x004fe2000ff7e0ff */
[----:B------:R-:W-:Y:S03]  /*2c9e0*/  STL [R1+0x9b8], R11 ;  /* 0x0009b80b01007387 */ /* 0x000fe60000100800 */
[----:B------:R-:W-:Y:S01]  /*2c9f0*/  IADD3.X R10, R10, UR8, RZ, P3, !PT ;  /* 0x000000080a0a7c10 */ /* 0x000fe20009ffe4ff */
[----:B------:R1:W-:Y:S01]  /*2ca00*/  STL [R1+0x9b4], R14 ;  /* 0x0009b40e01007387 */ /* 0x0003e20000100800 */
[----:B------:R-:W-:Y:S02]  /*2ca10*/  IMAD.MOV.U32 R6, RZ, RZ, R11 ;  /* 0x000000ffff067224 */ /* 0x000fe400078e000b */
[----:B------:R-:W-:Y:S01]  /*2ca20*/  IMAD.MOV.U32 R7, RZ, RZ, R14 ;  /* 0x000000ffff077224 */ /* 0x000fe200078e000e */
[----:B------:R-:W-:Y:S04]  /*2ca30*/  STL [R1+0x9d8], R9 ;  /* 0x0009d80901007387 */ /* 0x000fe80000100800 */
[----:B------:R2:W-:Y:S04]  /*2ca40*/  STL [R1+0x9d4], R10 ;  /* 0x0009d40a01007387 */ /* 0x0005e80000100800 */
[----:B-1----:R-:W3:Y:S04]  /*2ca50*/  LDL.LU R14, [R1+0xa34] ;  /* 0x000a3400010e7983 */ /* 0x002ee80000300800 */
[----:B------:R-:W4:Y:S04]  /*2ca60*/  LDL.LU R11, [R1+0xa38] ;  /* 0x000a3800010b7983 */ /* 0x000f280000300800 */
[----:B------:R1:W-:Y:S02]  /*2ca70*/  LDGSTS.E [R4+0x20100], desc[UR32][R6.64], P0 ;  /* 0x2010000006047fae */ /* 0x0003e40008121860 */
[----:B-1----:R-:W-:-:S02]  /*2ca80*/  IMAD.MOV.U32 R7, RZ, RZ, R10 ;  /* 0x000000ffff077224 */ /* 0x002fc400078e000a */
[----:B------:R-:W-:Y:S01]  /*2ca90*/  IMAD.MOV.U32 R6, RZ, RZ, R9 ;  /* 0x000000ffff067224 */ /* 0x000fe200078e0009 */
[----:B--2---:R-:W2:Y:S04]  /*2caa0*/  LDL.LU R10, [R1+0xa54] ;  /* 0x000a5400010a7983 */ /* 0x004ea80000300800 */
[----:B------:R-:W2:Y:S01]  /*2cab0*/  LDL.LU R9, [R1+0xa58] ;  /* 0x000a580001097983 */ /* 0x000ea20000300800 */
        /* <DEDUP_REMOVED lines=14> */
[----:B------:R1:W-:Y:S04]  /*2cba0*/  STL [R1+0x9f4], R13 ;  /* 0x0009f40d01007387 */ /* 0x0003e80000100800 */
[----:B------:R1:W-:Y:S01]  /*2cbb0*/  LDGSTS.E [R4+0x20900], desc[UR32][R6.64], P0 ;  /* 0x2090000006047fae */ /* 0x0003e20008121860 */
[----:B------:R-:W-:-:S04]  /*2cbc0*/  IADD3 R5, P3, R5, UR15, RZ ;  /* 0x0000000f05057c10 */ /* 0x000fc8000ff7e0ff */
[----:B------:R-:W-:Y:S01]  /*2cbd0*/  IADD3.X R8, R8, UR8, RZ, P3, !PT ;  /* 0x0000000808087c10 */ /* 0x000fe20009ffe4ff */
[----:B------:R-:W-:Y:S01]  /*2cbe0*/  STL [R1+0xa18], R5 ;  /* 0x000a180501007387 */ /* 0x000fe20000100800 */
[----:B-1----:R-:W-:-:S03]  /*2cbf0*/  IMAD.MOV.U32 R6, RZ, RZ, R5 ;  /* 0x000000ffff067224 */ /* 0x002fc600078e0005 */
[----:B------:R1:W-:Y:S01]  /*2cc00*/  STL [R1+0xa14], R8 ;  /* 0x000a140801007387 */ /* 0x0003e20000100800 */
[----:B------:R-:W-:-:S03]  /*2cc10*/  IMAD.MOV.U32 R7, RZ, RZ, R8 ;  /* 0x000000ffff077224 */ /* 0x000fc600078e0008 */
[----:B------:R-:W2:Y:S04]  /*2cc20*/  LDL.LU R13, [R1+0xa74] ;  /* 0x000a7400010d7983 */ /* 0x000ea80000300800 */
[----:B------:R-:W2:Y:S04]  /*2cc30*/  LDL.LU R12, [R1+0xa78] ;  /* 0x000a7800010c7983 */ /* 0x000ea80000300800 */
[----:B-1----:R-:W2:Y:S04]  /*2cc40*/  LDL.LU R8, [R1+0xa94] ;  /* 0x000a940001087983 */ /* 0x002ea80000300800 */
        /* <DEDUP_REMOVED lines=10> */
[----:B----4-:R-:W-:-:S04]  /*2ccf0*/  IADD3 R11, P2, R11, UR15, RZ ;  /* 0x0000000f0b0b7c10 */ /* 0x010fc8000ff5e0ff */
[----:B---3--:R-:W-:Y:S01]  /*2cd00*/  IADD3.X R14, R14, UR8, RZ, P2, !PT ;  /* 0x000000080e0e7c10 */ /* 0x008fe200097fe4ff */
[----:B-1----:R-:W-:Y:S01]  /*2cd10*/  IMAD.MOV.U32 R6, RZ, RZ, R11 ;  /* 0x000000ffff067224 */ /* 0x002fe200078e000b */
[----:B------:R-:W-:Y:S03]  /*2cd20*/  STL [R1+0xa38], R11 ;  /* 0x000a380b01007387 */ /* 0x000fe60000100800 */
[----:B------:R-:W-:Y:S01]  /*2cd30*/  IMAD.MOV.U32 R7, RZ, RZ, R14 ;  /* 0x000000ffff077224 */ /* 0x000fe200078e000e */
[----:B------:R1:W-:Y:S04]  /*2cd40*/  STL [R1+0xa34], R14 ;  /* 0x000a340e01007387 */ /* 0x0003e80000100800 */
[----:B------:R3:W-:Y:S01]  /*2cd50*/  LDGSTS.E [R4+0x21100], desc[UR32][R6.64], P0 ;  /* 0x2110000006047fae */ /* 0x0007e20008121860 */
[----:B--2---:R-:W-:-:S04]  /*2cd60*/  IADD3 R9, P3, R9, UR15, RZ ;  /* 0x0000000f09097c10 */ /* 0x004fc8000ff7e0ff */
[----:B------:R-:W-:Y:S01]  /*2cd70*/  IADD3.X R10, R10, UR8, RZ, P3, !PT ;  /* 0x000000080a0a7c10 */ /* 0x000fe20009ffe4ff */
[----:B------:R-:W-:Y:S01]  /*2cd80*/  STL [R1+0xa58], R9 ;  /* 0x000a580901007387 */ /* 0x000fe20000100800 */
[----:B---3--:R-:W-:-:S03]  /*2cd90*/  IMAD.MOV.U32 R6, RZ, RZ, R9 ;  /* 0x000000ffff067224 */ /* 0x008fc600078e0009 */
        /* <DEDUP_REMOVED lines=17> */
[----:B------:R-:W-:Y:S02]  /*2ceb0*/  IADD3.X R13, R13, UR8, RZ, P2, !PT ;  /* 0x000000080d0d7c10 */ /* 0x000fe400097fe4ff */
[----:B------:R-:W-:Y:S01]  /*2cec0*/  IADD3 R5, P3, R5, UR15, RZ ;  /* 0x0000000f05057c10 */ /* 0x000fe2000ff7e0ff */
[----:B------:R-:W-:Y:S03]  /*2ced0*/  STL [R1+0xa78], R12 ;  /* 0x000a780c01007387 */ /* 0x000fe60000100800 */
[----:B------:R-:W-:Y:S01]  /*2cee0*/  IADD3.X R8, R8, UR8, RZ, P3, !PT ;  /* 0x0000000808087c10 */ /* 0x000fe20009ffe4ff */
[----:B------:R1:W-:Y:S02]  /*2cef0*/  STL [R1+0xa74], R13 ;  /* 0x000a740d01007387 */ /* 0x0003e40000100800 */
[----:B-1----:R-:W-:Y:S02]  /*2cf00*/  IMAD.MOV.U32 R6, RZ, RZ, R12 ;  /* 0x000000ffff067224 */ /* 0x002fe400078e000c */
[----:B------:R-:W-:Y:S01]  /*2cf10*/  IMAD.MOV.U32 R7, RZ, RZ, R13 ;  /* 0x000000ffff077224 */ /* 0x000fe200078e000d */
[----:B------:R-:W-:Y:S04]  /*2cf20*/  STL [R1+0xa98], R5 ;  /* 0x000a980501007387 */ /* 0x000fe80000100800 */
        /* <DEDUP_REMOVED lines=11> */
[----:B------:R-:W-:-:S04]  /*2cfe0*/  USEL UR13, URZ, 0x4, !UP1 ;  /* 0x000000043f0d7887 */ /* 0x000fc8000c800000 */
        /* <DEDUP_REMOVED lines=109> */
[----:B------:R-:W-:-:S05]  /*2d6c0*/  LOP3.LUT R15, R16, 0x60, RZ, 0x3c, !PT ;  /* 0x00000060100f7812 */ /* 0x000fca00078e3cff */
[----:B------:R-:W-:-:S06]  /*2d6d0*/  ISETP.NE.U32.AND P0, PT, RZ, UR13, PT ;  /* 0x0000000dff007c0c */ /* 0x000fcc000bf05070 */
        /* <DEDUP_REMOVED lines=37> */
[----:B------:R1:W-:Y:S02]  /*2d930*/  STL [R1+0xa28], R5 ;  /* 0x000a280501007387 */ /* 0x0003e40000100800 */
[----:B-1----:R-:W-:Y:S02]  /*2d940*/  IMAD.MOV.U32 R6, RZ, RZ, R5 ;  /* 0x000000ffff067224 */ /* 0x002fe400078e0005 */
[----:B------:R1:W-:Y:S01]  /*2d950*/  STL [R1+0xa24], R8 ;  /* 0x000a240801007387 */ /* 0x0003e20000100800 */
[----:B------:R-:W-:-:S03]  /*2d960*/  IMAD.MOV.U32 R7, RZ, RZ, R8 ;  /* 0x000000ffff077224 */ /* 0x000fc600078e0008 */
[----:B------:R-:W2:Y:S04]  /*2d970*/  LDL.LU R13, [R1+0xa84] ;  /* 0x000a8400010d7983 */ /* 0x000ea80000300800 */
[----:B------:R-:W2:Y:S04]  /*2d980*/  LDL.LU R5, [R1+0xa88] ;  /* 0x000a880001057983 */ /* 0x000ea80000300800 */
[----:B------:R-:W2:Y:S04]  /*2d990*/  LDL.LU R12, [R1+0xaa4] ;  /* 0x000aa400010c7983 */ /* 0x000ea80000300800 */
[----:B-1----:R-:W2:Y:S01]  /*2d9a0*/  LDL.LU R8, [R1+0xaa8] ;  /* 0x000aa80001087983 */ /* 0x002ea20000300800 */
        /* <DEDUP_REMOVED lines=12> */
[----:B------:R1:W-:Y:S03]  /*2da70*/  STL [R1+0xa48], R11 ;  /* 0x000a480b01007387 */ /* 0x0003e60000100800 */
[----:B------:R-:W-:Y:S01]  /*2da80*/  IMAD.MOV.U32 R7, RZ, RZ, R14 ;  /* 0x000000ffff077224 */ /* 0x000fe200078e000e */
[----:B------:R-:W-:Y:S04]  /*2da90*/  STL [R1+0xa44], R14 ;  /* 0x000a440e01007387 */ /* 0x000fe80000100800 */
[----:B------:R3:W-:Y:S01]  /*2daa0*/  LDGSTS.E [R4+0x21300], desc[UR32][R6.64], P0 ;  /* 0x2130000006047fae */ /* 0x0007e20008121860 */
[----:B--2---:R-:W-:-:S04]  /*2dab0*/  IADD3 R9, P3, R9, UR15, RZ ;  /* 0x0000000f09097c10 */ /* 0x004fc8000ff7e0ff */
[----:B------:R-:W-:Y:S01]  /*2dac0*/  IADD3.X R10, R10, UR8, RZ, P3, !PT ;  /* 0x000000080a0a7c10 */ /* 0x000fe20009ffe4ff */
[----:B------:R2:W-:Y:S01]  /*2dad0*/  STL [R1+0xa68], R9 ;  /* 0x000a680901007387 */ /* 0x0005e20000100800 */
[----:B---3--:R-:W-:-:S03]  /*2dae0*/  IMAD.MOV.U32 R6, RZ, RZ, R9 ;  /* 0x000000ffff067224 */ /* 0x008fc600078e0009 */
[----:B------:R3:W-:Y:S01]  /*2daf0*/  STL [R1+0xa64], R10 ;  /* 0x000a640a01007387 */ /* 0x0007e20000100800 */
[----:B------:R-:W-:-:S03]  /*2db00*/  IMAD.MOV.U32 R7, RZ, RZ, R10 ;  /* 0x000000ffff077224 */ /* 0x000fc600078e000a */
[----:B-1----:R-:W4:Y:S04]  /*2db10*/  LDL.LU R11, [R1+0x1200] ;  /* 0x00120000010b7983 */ /* 0x002f280000300800 */
[----:B--2---:R-:W2:Y:S04]  /*2db20*/  LDL.LU R9, [R1+0x1204] ;  /* 0x0012040001097983 */ /* 0x004ea80000300800 */
[----:B------:R-:W4:Y:S04]  /*2db30*/  LDL.LU R18, [R1+0x1208] ;  /* 0x0012080001127983 */ /* 0x000f280000300800 */
[----:B---3--:R-:W3:Y:S01]  /*2db40*/  LDL.LU R10, [R1+0x120c] ;  /* 0x00120c00010a7983 */ /* 0x008ee20000300800 */
[----:B------:R-:W-:-:S04]  /*2db50*/  UISETP.GT.AND UP2, UPT, UR18, 0x17, UPT ;  /* 0x000000171200788c */ /* 0x000fc8000bf44270 */
[----:B------:R-:W-:Y:S01]  /*2db60*/  USEL UR14, URZ, 0x4, !UP2 ;  /* 0x000000043f0e7887 */ /* 0x000fe2000d000000 */
[----:B------:R-:W1:Y:S03]  /*2db70*/  S2R R53, SR_TID.X ;  /* 0x0000000000357919 */ /* 0x000e660000002100 */
[----:B------:R-:W-:Y:S02]  /*2db80*/  USEL UR14, UR14, URZ, !UP0 ;  /* 0x0000003f0e0e7287 */ /* 0x000fe4000c000000 */
[----:B------:R-:W-:-:S04]  /*2db90*/  UISETP.GT.AND UP1, UPT, UR18, 0x1b, UPT ;  /* 0x0000001b1200788c */ /* 0x000fc8000bf24270 */
[----:B------:R-:W-:Y:S01]  /*2dba0*/  ISETP.NE.U32.AND P1, PT, RZ, UR14, PT ;  /* 0x0000000eff007c0c */ /* 0x000fe2000bf25070 */
[----:B------:R-:W1:Y:S01]  /*2dbb0*/  S2R R65, SR_TID.X ;  /* 0x0000000000417919 */ /* 0x000e620000002100 */
[----:B------:R-:W-:Y:S02]  /*2dbc0*/  USEL UR13, URZ, 0x4, !UP1 ;  /* 0x000000043f0d7887 */ /* 0x000fe4000c800000 */
[----:B------:R-:W-:Y:S02]  /*2dbd0*/  UISETP.GT.AND UP2, UPT, UR18, 0x1f, UPT ;  /* 0x0000001f1200788c */ /* 0x000fe4000bf44270 */
[----:B------:R-:W-:Y:S02]  /*2dbe0*/  USEL UR13, UR13, URZ, !UP0 ;  /* 0x0000003f0d0d7287 */ /* 0x000fe4000c000000 */
[----:B------:R-:W-:-:S05]  /*2dbf0*/  USEL UR14, URZ, 0x4, !UP2 ;  /* 0x000000043f0e7887 */ /* 0x000fca000d000000 */
[----:B------:R1:W-:Y:S01]  /*2dc00*/  LDGSTS.E [R4+0x21700], desc[UR32][R6.64], P1 ;  /* 0x2170000006047fae */ /* 0x0003e20008921860 */
[----:B------:R-:W-:Y:S01]  /*2dc10*/  USEL UR14, UR14, URZ, !UP0 ;  /* 0x0000003f0e0e7287 */ /* 0x000fe2000c000000 */
[----:B------:R-:W-:Y:S02]  /*2dc20*/  ISETP.NE.U32.AND P0, PT, RZ, UR13, PT ;  /* 0x0000000dff007c0c */ /* 0x000fe4000bf05070 */
[----:B------:R-:W-:-:S04]  /*2dc30*/  IADD3 R5, P2, R5, UR15, RZ ;  /* 0x0000000f05057c10 */ /* 0x000fc8000ff5e0ff */
[----:B------:R-:W-:Y:S02]  /*2dc40*/  IADD3.X R13, R13, UR8, RZ, P2, !PT ;  /* 0x000000080d0d7c10 */ /* 0x000fe400097fe4ff */
[----:B------:R-:W-:Y:S01]  /*2dc50*/  IADD3 R8, P3, R8, UR15, RZ ;  /* 0x0000000f08087c10 */ /* 0x000fe2000ff7e0ff */
[----:B------:R1:W-:Y:S03]  /*2dc60*/  STL [R1+0xa88], R5 ;  /* 0x000a880501007387 */ /* 0x0003e60000100800 */
[----:B------:R-:W-:Y:S01]  /*2dc70*/  IADD3.X R12, R12, UR8, RZ, P3, !PT ;  /* 0x000000080c0c7c10 */ /* 0x000fe20009ffe4ff */
[----:B------:R-:W-:Y:S01]  /*2dc80*/  STL [R1+0xaa8], R8 ;  /* 0x000aa80801007387 */ /* 0x000fe20000100800 */
[----:B-1----:R-:W-:-:S03]  /*2dc90*/  IMAD.MOV.U32 R6, RZ, RZ, R5 ;  /* 0x000000ffff067224 */ /* 0x002fc600078e0005 */
[----:B------:R-:W-:Y:S04]  /*2dca0*/  STL [R1+0xa84], R13 ;  /* 0x000a840d01007387 */ /* 0x000fe80000100800 */
[----:B------:R-:W3:Y:S04]  /*2dcb0*/  LDL.LU R15, [R1+0x1210] ;  /* 0x00121000010f7983 */ /* 0x000ee80000300800 */
[----:B------:R1:W-:Y:S04]  /*2dcc0*/  STL [R1+0xaa4], R12 ;  /* 0x000aa40c01007387 */ /* 0x0003e80000100800 */
[----:B------:R-:W3:Y:S04]  /*2dcd0*/  LDL.LU R5, [R1+0x1214] ;  /* 0x0012140001057983 */ /* 0x000ee80000300800 */
[----:B------:R-:W3:Y:S01]  /*2dce0*/  LDL.LU R16, [R1+0x1218] ;  /* 0x0012180001107983 */ /* 0x000ee20000300800 */
[----:B------:R-:W-:-:S03]  /*2dcf0*/  ISETP.NE.U32.AND P1, PT, RZ, UR14, PT ;  /* 0x0000000eff007c0c */ /* 0x000fc6000bf25070 */
[----:B------:R-:W3:Y:S01]  /*2dd00*/  LDL.LU R14, [R1+0x121c] ;  /* 0x00121c00010e7983 */ /* 0x000ee20000300800 */
[----:B------:R-:W-:Y:S01]  /*2dd10*/  IMAD.MOV.U32 R7, RZ, RZ, R13 ;  /* 0x000000ffff077224 */ /* 0x000fe200078e000d */
[----:B------:R-:W-:Y:S02]  /*2dd20*/  LOP3.LUT R19, R53, 0x1f, RZ, 0xc0, !PT ;  /* 0x0000001f35137812 */ /* 0x000fe400078ec0ff */
[----:B------:R-:W3:Y:S04]  /*2dd30*/  LDL.LU R17, [R1+0x1220] ;  /* 0x0012200001117983 */ /* 0x000ee80000300800 */
[----:B------:R1:W-:Y:S01]  /*2dd40*/  LDGSTS.E [R4+0x21b00], desc[UR32][R6.64], P0 ;  /* 0x21b0000006047fae */ /* 0x0003e20008121860 */
[----:B------:R-:W-:Y:S02]  /*2dd50*/  ISETP.GE.AND P0, PT, R19, UR18, PT ;  /* 0x0000001213007c0c */ /* 0x000fe4000bf06270 */
[----:B------:R-:W-:-:S02]  /*2dd60*/  SHF.R.S32.HI R52, RZ, 0x5, R65 ;  /* 0x00000005ff347819 */ /* 0x000fc40000011441 */
[----:B------:R-:W-:Y:S01]  /*2dd70*/  LOP3.LUT R65, R65, 0x1f, RZ, 0xc0, !PT ;  /* 0x0000001f41417812 */ /* 0x000fe200078ec0ff */
[----:B-1----:R-:W-:Y:S02]  /*2dd80*/  IMAD.MOV.U32 R6, RZ, RZ, R8 ;  /* 0x000000ffff067224 */ /* 0x002fe400078e0008 */
[----:B------:R-:W-:Y:S02]  /*2dd90*/  IMAD.MOV.U32 R7, RZ, RZ, R12 ;  /* 0x000000ffff077224 */ /* 0x000fe400078e000c */
[----:B------:R-:W3:Y:S04]  /*2dda0*/  LDL.LU R12, [R1+0x1224] ;  /* 0x00122400010c7983 */ /* 0x000ee80000300800 */
[----:B------:R1:W-:Y:S01]  /*2ddb0*/  LDGSTS.E [R4+0x21f00], desc[UR32][R6.64], P1 ;  /* 0x21f0000006047fae */ /* 0x0003e20008921860 */
[----:B------:R-:W-:-:S03]  /*2ddc0*/  PLOP3.LUT P1, PT, PT, PT, UP0, 0x40, 0x0 ;  /* 0x000000000000781c */ /* 0x000fc60003f2e808 */
[----:B------:R-:W3:Y:S01]  /*2ddd0*/  LDL.LU R13, [R1+0x1228] ;  /* 0x00122800010d7983 */ /* 0x000ee20000300800 */
[----:B------:R-:W-:-:S03]  /*2dde0*/  IMAD.SHL.U32 R20, R65, 0x4, RZ ;  /* 0x0000000441147824 */ /* 0x000fc600078e00ff */
[----:B------:R-:W3:Y:S01]  /*2ddf0*/  LDL.LU R8, [R1+0x122c] ;  /* 0x00122c0001087983 */ /* 0x000ee20000300800 */
[----:B-1----:R-:W-:Y:S01]  /*2de00*/  SEL R4, RZ, 0x4, P0 ;  /* 0x00000004ff047807 */ /* 0x002fe20000000000 */
[----:B------:R-:W-:Y:S01]  /*2de10*/  ULEA UR13, UR12, UR6, 0x10 ;  /* 0x000000060c0d7291 */ /* 0x000fe2000f8e803f */
[----:B------:R-:W-:Y:S01]  /*2de20*/  SGXT R52, R52, 0x1 ;  /* 0x000000013434781a */ /* 0x000fe20000000200 */
[----:B------:R-:W0:Y:S01]  /*2de30*/  LDGDEPBAR ;  /* 0x00000000000079af */ /* 0x000e220000000000 */
[----:B------:R-:W-:-:S04]  /*2de40*/  SEL R4, R4, RZ, P1 ;  /* 0x000000ff04047207 */ /* 0x000fc80000800000 */
[----:B------:R-:W-:Y:S02]  /*2de50*/  ISETP.NE.U32.AND P0, PT, R4, RZ, PT ;  /* 0x000000ff0400720c */ /* 0x000fe40003f05070 */
[----:B------:R-:W-:-:S05]  /*2de60*/  LOP3.LUT R20, R20, 0x90, R52, 0x78, !PT ;  /* 0x0000009014147812 */ /* 0x000fca00078e7834 */
[----:B------:R-:W-:Y:S01]  /*2de70*/  VIADD R4, R20, UR13 ;  /* 0x0000000d14047c36 */ /* 0x000fe20008000000 */
[----:B--2---:R-:W-:-:S04]  /*2de80*/  IADD3 R9, P1, R9, UR16, RZ ;  /* 0x0000001009097c10 */ /* 0x004fc8000ff3e0ff */
[----:B----4-:R-:W-:Y:S02]  /*2de90*/  IADD3.X R11, R11, UR10, RZ, P1, !PT ;  /* 0x0000000a0b0b7c10 */ /* 0x010fe40008ffe4ff */
[----:B---3--:R-:W-:Y:S01]  /*2dea0*/  IADD3 R10, P2, R10, UR16, RZ ;  /* 0x000000100a0a7c10 */ /* 0x008fe2000ff5e0ff */
        /* <DEDUP_REMOVED lines=8> */
[----:B------:R1:W-:Y:S04]  /*2df30*/  LDGSTS.E [R4], desc[UR32][R6.64], P0 ;  /* 0x0000000006047fae */ /* 0x0003e80008121860 */
[----:B------:R-:W4:Y:S01]  /*2df40*/  LDL.LU R9, [R1+0x123c] ;  /* 0x00123c0001097983 */ /* 0x000f220000300800 */
[----:B-1----:R-:W-:-:S03]  /*2df50*/  IMAD.MOV.U32 R7, RZ, RZ, R18 ;  /* 0x000000ffff077224 */ /* 0x002fc600078e0012 */
[----:B--2---:R-:W2:Y:S01]  /*2df60*/  LDL.LU R18, [R1+0x1230] ;  /* 0x0012300001127983 */ /* 0x004ea20000300800 */
[----:B------:R-:W-:-:S03]  /*2df70*/  IMAD.MOV.U32 R6, RZ, RZ, R10 ;  /* 0x000000ffff067224 */ /* 0x000fc600078e000a */
[----:B------:R-:W2:Y:S04]  /*2df80*/  LDL.LU R10, [R1+0x1238] ;  /* 0x00123800010a7983 */ /* 0x000ea80000300800 */
[----:B------:R1:W-:Y:S01]  /*2df90*/  LDGSTS.E [R4+0x400], desc[UR32][R6.64], P0 ;  /* 0x0040000006047fae */ /* 0x0003e20008121860 */
[----:B------:R-:W-:-:S04]  /*2dfa0*/  IADD3 R5, P1, R5, UR16, RZ ;  /* 0x0000001005057c10 */ /* 0x000fc8000ff3e0ff */
[----:B------:R-:W-:Y:S02]  /*2dfb0*/  IADD3.X R15, R15, UR10, RZ, P1, !PT ;  /* 0x0000000a0f0f7c10 */ /* 0x000fe40008ffe4ff */
[----:B------:R-:W-:Y:S01]  /*2dfc0*/  IADD3 R14, P2, R14, UR16, RZ ;  /* 0x000000100e0e7c10 */ /* 0x000fe2000ff5e0ff */
[----:B------:R-:W-:Y:S01]  /*2dfd0*/  STL [R1+0x1214], R5 ;  /* 0x0012140501007387 */ /* 0x000fe20000100800 */
[----:B-1----:R-:W-:Y:S02]  /*2dfe0*/  IMAD.MOV.U32 R6, RZ, RZ, R5 ;  /* 0x000000ffff067224 */ /* 0x002fe400078e0005 */
[----:B------:R-:W-:Y:S01]  /*2dff0*/  IADD3.X R16, R16, UR10, RZ, P2, !PT ;  /* 0x0000000a10107c10 */ /* 0x000fe200097fe4ff */
[----:B------:R-:W-:Y:S01]  /*2e000*/  IMAD.MOV.U32 R7, RZ, RZ, R15 ;  /* 0x000000ffff077224 */ /* 0x000fe200078e000f */
[----:B------:R1:W-:Y:S04]  /*2e010*/  STL [R1+0x1210], R15 ;  /* 0x0012100f01007387 */ /* 0x0003e80000100800 */
[----:B------:R-:W-:Y:S04]  /*2e020*/  STL [R1+0x121c], R14 ;  /* 0x00121c0e01007387 */ /* 0x000fe80000100800 */
[----:B------:R1:W-:Y:S04]  /*2e030*/  LDGSTS.E [R4+0x800], desc[UR32][R6.64], P0 ;  /* 0x0080000006047fae */ /* 0x0003e80008121860 */
[----:B-1----:R-:W2:Y:S04]  /*2e040*/  LDL.LU R15, [R1+0x1244] ;  /* 0x00124400010f7983 */ /* 0x002ea80000300800 */
[----:B------:R1:W-:Y:S04]  /*2e050*/  STL [R1+0x1218], R16 ;  /* 0x0012181001007387 */ /* 0x0003e80000100800 */
[----:B------:R-:W2:Y:S01]  /*2e060*/  LDL.LU R5, [R1+0x124c] ;  /* 0x00124c0001057983 */ /* 0x000ea20000300800 */
[----:B------:R-:W-:-:S03]  /*2e070*/  IMAD.MOV.U32 R7, RZ, RZ, R16 ;  /* 0x000000ffff077224 */ /* 0x000fc600078e0010 */
[----:B-1----:R-:W2:Y:S01]  /*2e080*/  LDL.LU R16, [R1+0x1240] ;  /* 0x0012400001107983 */ /* 0x002ea20000300800 */
[----:B------:R-:W-:Y:S01]  /*2e090*/  IMAD.MOV.U32 R6, RZ, RZ, R14 ;  /* 0x000000ffff067224 */ /* 0x000fe200078e000e */
[----:B------:R-:W-:Y:S02]  /*2e0a0*/  IADD3 R12, P1, R12, UR16, RZ ;  /* 0x000000100c0c7c10 */ /* 0x000fe4000ff3e0ff */
[----:B------:R-:W2:Y:S01]  /*2e0b0*/  LDL.LU R14, [R1+0x1248] ;  /* 0x00124800010e7983 */ /* 0x000ea20000300800 */
[----:B------:R-:W-:Y:S02]  /*2e0c0*/  IADD3 R8, P2, R8, UR16, RZ ;  /* 0x0000001008087c10 */ /* 0x000fe4000ff5e0ff */
[----:B------:R-:W-:Y:S01]  /*2e0d0*/  IADD3.X R17, R17, UR10, RZ, P1, !PT ;  /* 0x0000000a11117c10 */ /* 0x000fe20008ffe4ff */
[----:B------:R1:W-:Y:S01]  /*2e0e0*/  STL [R1+0x1224], R12 ;  /* 0x0012240c01007387 */ /* 0x0003e20000100800 */
[----:B------:R-:W-:-:S03]  /*2e0f0*/  IADD3.X R13, R13, UR10, RZ, P2, !PT ;  /* 0x0000000a0d0d7c10 */ /* 0x000fc600097fe4ff */
[----:B------:R1:W-:Y:S04]  /*2e100*/  LDGSTS.E [R4+0xc00], desc[UR32][R6.64], P0 ;  /* 0x00c0000006047fae */ /* 0x0003e80008121860 */
[----:B------:R1:W-:Y:S04]  /*2e110*/  STL [R1+0x1220], R17 ;  /* 0x0012201101007387 */ /* 0x0003e80000100800 */
[----:B------:R1:W-:Y:S02]  /*2e120*/  STL [R1+0x122c], R8 ;  /* 0x00122c0801007387 */ /* 0x0003e40000100800 */
[----:B-1----:R-:W-:-:S02]  /*2e130*/  IMAD.MOV.U32 R6, RZ, RZ, R12 ;  /* 0x000000ffff067224 */ /* 0x002fc400078e000c */
[----:B------:R-:W2:Y:S01]  /*2e140*/  LDL.LU R12, [R1+0x1254] ;  /* 0x00125400010c7983 */ /* 0x000ea20000300800 */
[----:B------:R-:W-:-:S03]  /*2e150*/  IMAD.MOV.U32 R7, RZ, RZ, R17 ;  /* 0x000000ffff077224 */ /* 0x000fc600078e0011 */
[----:B------:R1:W-:Y:S04]  /*2e160*/  STL [R1+0x1228], R13 ;  /* 0x0012280d01007387 */ /* 0x0003e80000100800 */
[----:B------:R-:W2:Y:S04]  /*2e170*/  LDL.LU R20, [R1+0x125c] ;  /* 0x00125c0001147983 */ /* 0x000ea80000300800 */
[----:B------:R-:W2:Y:S04]  /*2e180*/  LDL.LU R17, [R1+0x1250] ;  /* 0x0012500001117983 */ /* 0x000ea80000300800 */
[----:B------:R-:W2:Y:S04]  /*2e190*/  LDL.LU R21, [R1+0x1258] ;  /* 0x0012580001157983 */ /* 0x000ea80000300800 */
[----:B------:R1:W-:Y:S02]  /*2e1a0*/  LDGSTS.E [R4+0x1000], desc[UR32][R6.64], P0 ;  /* 0x0100000006047fae */ /* 0x0003e40008121860 */
[----:B-1----:R-:W-:-:S02]  /*2e1b0*/  IMAD.MOV.U32 R6, RZ, RZ, R8 ;  /* 0x000000ffff067224 */ /* 0x002fc400078e0008 */
[----:B------:R-:W-:Y:S01]  /*2e1c0*/  IMAD.MOV.U32 R7, RZ, RZ, R13 ;  /* 0x000000ffff077224 */ /* 0x000fe200078e000d */
[----:B------:R-:W2:Y:S04]  /*2e1d0*/  LDL.LU R8, [R1+0x1264] ;  /* 0x0012640001087983 */ /* 0x000ea80000300800 */
[----:B------:R-:W2:Y:S04]  /*2e1e0*/  LDL.LU R13, [R1+0x126c] ;  /* 0x00126c00010d7983 */ /* 0x000ea80000300800 */
[----:B------:R1:W-:Y:S01]  /*2e1f0*/  LDGSTS.E [R4+0x1400], desc[UR32][R6.64], P0 ;  /* 0x0140000006047fae */ /* 0x0003e20008121860 */
[----:B---3--:R-:W-:-:S05]  /*2e200*/  IADD3 R11, P1, R11, UR16, RZ ;  /* 0x000000100b0b7c10 */ /* 0x008fca000ff3e0ff */
[----:B------:R3:W-:Y:S01]  /*2e210*/  STL [R1+0x1234], R11 ;  /* 0x0012340b01007387 */ /* 0x0007e20000100800 */
[----:B----4-:R-:W-:Y:S01]  /*2e220*/  IADD3 R9, P2, R9, UR16, RZ ;  /* 0x0000001009097c10 */ /* 0x010fe2000ff5e0ff */
[----:B-1----:R-:W-:Y:S01]  /*2e230*/  IMAD.MOV.U32 R6, RZ, RZ, R11 ;  /* 0x000000ffff067224 */ /* 0x002fe200078e000b */
[----:B--2---:R-:W-:Y:S02]  /*2e240*/  IADD3.X R18, R18, UR10, RZ, P1, !PT ;  /* 0x0000000a12127c10 */ /* 0x004fe40008ffe4ff */
[----:B------:R-:W-:-:S03]  /*2e250*/  IADD3.X R10, R10, UR10, RZ, P2, !PT ;  /* 0x0000000a0a0a7c10 */ /* 0x000fc600097fe4ff */
[----:B------:R1:W-:Y:S04]  /*2e260*/  STL [R1+0x1230], R18 ;  /* 0x0012301201007387 */ /* 0x0003e80000100800 */
[----:B------:R2:W-:Y:S04]  /*2e270*/  STL [R1+0x123c], R9 ;  /* 0x00123c0901007387 */ /* 0x0005e80000100800 */
[----:B---3--:R-:W3:Y:S01]  /*2e280*/  LDL.LU R11, [R1+0x1260] ;  /* 0x00126000010b7983 */ /* 0x008ee20000300800 */
[----:B------:R-:W-:-:S03]  /*2e290*/  IMAD.MOV.U32 R7, RZ, RZ, R18 ;  /* 0x000000ffff077224 */ /* 0x000fc600078e0012 */
[----:B------:R4:W-:Y:S04]  /*2e2a0*/  STL [R1+0x1238], R10 ;  /* 0x0012380a01007387 */ /* 0x0009e80000100800 */
[----:B-1----:R-:W3:Y:S04]  /*2e2b0*/  LDL.LU R18, [R1+0x1268] ;  /* 0x0012680001127983 */ /* 0x002ee80000300800 */
[----:B------:R1:W-:Y:S02]  /*2e2c0*/  LDGSTS.E [R4+0x1800], desc[UR32][R6.64], P0 ;  /* 0x0180000006047fae */ /* 0x0003e40008121860 */
[----:B-1----:R-:W-:-:S02]  /*2e2d0*/  IMAD.MOV.U32 R6, RZ, RZ, R9 ;  /* 0x000000ffff067224 */ /* 0x002fc400078e0009 */
[----:B------:R-:W-:Y:S01]  /*2e2e0*/  IMAD.MOV.U32 R7, RZ, RZ, R10 ;  /* 0x000000ffff077224 */ /* 0x000fe200078e000a */
[----:B--2---:R-:W2:Y:S04]  /*2e2f0*/  LDL.LU R9, [R1+0x1274] ;  /* 0x0012740001097983 */ /* 0x004ea80000300800 */
[----:B----4-:R-:W4:Y:S04]  /*2e300*/  LDL.LU R10, [R1+0x127c] ;  /* 0x00127c00010a7983 */ /* 0x010f280000300800 */
[----:B------:R1:W-:Y:S01]  /*2e310*/  LDGSTS.E [R4+0x1c00], desc[UR32][R6.64], P0 ;  /* 0x01c0000006047fae */ /* 0x0003e20008121860 */
[----:B------:R-:W-:-:S05]  /*2e320*/  IADD3 R15, P1, R15, UR16, RZ ;  /* 0x000000100f0f7c10 */ /* 0x000fca000ff3e0ff */
[----:B------:R1:W-:Y:S01]  /*2e330*/  STL [R1+0x1244], R15 ;  /* 0x0012440f01007387 */ /* 0x0003e20000100800 */
[----:B------:R-:W-:Y:S02]  /*2e340*/  IADD3 R5, P2, R5, UR16, RZ ;  /* 0x0000001005057c10 */ /* 0x000fe4000ff5e0ff */
[----:B------:R-:W-:Y:S01]  /*2e350*/  IADD3.X R16, R16, UR10, RZ, P1, !PT ;  /* 0x0000000a10107c10 */ /* 0x000fe20008ffe4ff */
[----:B-1----:R-:W-:Y:S01]  /*2e360*/  IMAD.MOV.U32 R6, RZ, RZ, R15 ;  /* 0x000000ffff067224 */ /* 0x002fe200078e000f */
[----:B------:R-:W-:-:S03]  /*2e370*/  IADD3.X R14, R14, UR10, RZ, P2, !PT ;  /* 0x0000000a0e0e7c10 */ /* 0x000fc600097fe4ff */
[----:B------:R1:W-:Y:S04]  /*2e380*/  STL [R1+0x1240], R16 ;  /* 0x0012401001007387 */ /* 0x0003e80000100800 */
[----:B------:R-:W-:Y:S04]  /*2e390*/  STL [R1+0x124c], R5 ;  /* 0x00124c0501007387 */ /* 0x000fe80000100800 */
[----:B------:R-:W4:Y:S01]  /*2e3a0*/  LDL.LU R15, [R1+0x1270] ;  /* 0x00127000010f7983 */ /* 0x000f220000300800 */
[----:B------:R-:W-:-:S03]  /*2e3b0*/  IMAD.MOV.U32 R7, RZ, RZ, R16 ;  /* 0x000000ffff077224 */ /* 0x000fc600078e0010 */
[----:B------:R1:W-:Y:S04]  /*2e3c0*/  STL [R1+0x1248], R14 ;  /* 0x0012480e01007387 */ /* 0x0003e80000100800 */
[----:B-1----:R-:W4:Y:S04]  /*2e3d0*/  LDL.LU R16, [R1+0x1278] ;  /* 0x0012780001107983 */ /* 0x002f280000300800 */
[----:B------:R1:W-:Y:S01]  /*2e3e0*/  LDGSTS.E [R4+0x2000], desc[UR32][R6.64], P0 ;  /* 0x0200000006047fae */ /* 0x0003e20008121860 */
[----:B------:R-:W-:Y:S02]  /*2e3f0*/  IADD3 R12, P1, R12, UR16, RZ ;  /* 0x000000100c0c7c10 */ /* 0x000fe4000ff3e0ff */
[----:B------:R-:W-:Y:S01]  /*2e400*/  IADD3 R20, P2, R20, UR16, RZ ;  /* 0x0000001014147c10 */ /* 0x000fe2000ff5e0ff */
[----:B-1----:R-:W-:Y:S01]  /*2e410*/  IMAD.MOV.U32 R6, RZ, RZ, R5 ;  /* 0x000000ffff067224 */ /* 0x002fe200078e0005 */
[----:B------:R-:W-:Y:S01]  /*2e420*/  IADD3.X R17, R17, UR10, RZ, P1, !PT ;  /* 0x0000000a11117c10 */ /* 0x000fe20008ffe4ff */
[----:B------:R-:W-:-:S02]  /*2e430*/  IMAD.MOV.U32 R7, RZ, RZ, R14 ;  /* 0x000000ffff077224 */ /* 0x000fc400078e000e */
[----:B------:R-:W4:Y:S01]  /*2e440*/  LDL.LU R14, [R1+0x1284] ;  /* 0x00128400010e7983 */ /* 0x000f220000300800 */
[----:B------:R-:W-:-:S03]  /*2e450*/  IADD3.X R21, R21, UR10, RZ, P2, !PT ;  /* 0x0000000a15157c10 */ /* 0x000fc600097fe4ff */
[----:B------:R-:W4:Y:S04]  /*2e460*/  LDL.LU R5, [R1+0x128c] ;  /* 0x00128c0001057983 */ /* 0x000f280000300800 */
[----:B------:R-:W-:Y:S04]  /*2e470*/  STL [R1+0x1254], R12 ;  /* 0x0012540c01007387 */ /* 0x000fe80000100800 */
[----:B------:R1:W-:Y:S04]  /*2e480*/  LDGSTS.E [R4+0x2400], desc[UR32][R6.64], P0 ;  /* 0x0240000006047fae */ /* 0x0003e80008121860 */
[----:B------:R1:W-:Y:S04]  /*2e490*/  STL [R1+0x1250], R17 ;  /* 0x0012501101007387 */ /* 0x0003e80000100800 */
[----:B------:R-:W-:Y:S01]  /*2e4a0*/  STL [R1+0x125c], R20 ;  /* 0x00125c1401007387 */ /* 0x000fe20000100800 */
[----:B-1----:R-:W-:-:S03]  /*2e4b0*/  IMAD.MOV.U32 R7, RZ, RZ, R17 ;  /* 0x000000ffff077224 */ /* 0x002fc600078e0011 */
[----:B------:R-:W4:Y:S01]  /*2e4c0*/  LDL.LU R17, [R1+0x1280] ;  /* 0x0012800001117983 */ /* 0x000f220000300800 */
[----:B------:R-:W-:Y:S01]  /*2e4d0*/  IMAD.MOV.U32 R6, RZ, RZ, R12 ;  /* 0x000000ffff067224 */ /* 0x000fe200078e000c */
[----:B------:R-:W-:Y:S02]  /*2e4e0*/  IADD3 R8, P1, R8, UR16, RZ ;  /* 0x0000001008087c10 */ /* 0x000fe4000ff3e0ff */
[----:B------:R-:W-:Y:S04]  /*2e4f0*/  STL [R1+0x1258], R21 ;  /* 0x0012581501007387 */ /* 0x000fe80000100800 */
[----:B------:R-:W4:Y:S01]  /*2e500*/  LDL.LU R12, [R1+0x1288] ;  /* 0x00128800010c7983 */ /* 0x000f220000300800 */
[----:B------:R-:W-:-:S03]  /*2e510*/  IADD3 R13, P2, R13, UR16, RZ ;  /* 0x000000100d0d7c10 */ /* 0x000fc6000ff5e0ff */
[----:B------:R1:W-:Y:S04]  /*2e520*/  LDGSTS.E [R4+0x2800], desc[UR32][R6.64], P0 ;  /* 0x0280000006047fae */ /* 0x0003e80008121860 */
[----:B------:R-:W-:Y:S01]  /*2e530*/  STL [R1+0x1264], R8 ;  /* 0x0012640801007387 */ /* 0x000fe20000100800 */
[----:B-1----:R-:W-:Y:S02]  /*2e540*/  IMAD.MOV.U32 R6, RZ, RZ, R20 ;  /* 0x000000ffff067224 */ /* 0x002fe400078e0014 */
[----:B------:R-:W-:-:S05]  /*2e550*/  IMAD.MOV.U32 R7, RZ, RZ, R21 ;  /* 0x000000ffff077224 */ /* 0x000fca00078e0015 */
[----:B------:R1:W-:Y:S02]  /*2e560*/  LDGSTS.E [R4+0x2c00], desc[UR32][R6.64], P0 ;  /* 0x02c0000006047fae */ /* 0x0003e40008121860 */
[----:B-1----:R-:W-:Y:S01]  /*2e570*/  IMAD.MOV.U32 R6, RZ, RZ, R8 ;  /* 0x000000ffff067224 */ /* 0x002fe200078e0008 */
[----:B---3--:R-:W-:-:S05]  /*2e580*/  IADD3.X R11, R11, UR10, RZ, P1, !PT ;  /* 0x0000000a0b0b7c10 */ /* 0x008fca0008ffe4ff */
[----:B------:R-:W-:Y:S01]  /*2e590*/  IMAD.MOV.U32 R7, RZ, RZ, R11 ;  /* 0x000000ffff077224 */ /* 0x000fe200078e000b */
[----:B------:R1:W-:Y:S01]  /*2e5a0*/  STL [R1+0x1260], R11 ;  /* 0x0012600b01007387 */ /* 0x0003e20000100800 */
[----:B------:R-:W-:-:S03]  /*2e5b0*/  IADD3.X R18, R18, UR10, RZ, P2, !PT ;  /* 0x0000000a12127c10 */ /* 0x000fc600097fe4ff */
[----:B------:R-:W-:Y:S04]  /*2e5c0*/  STL [R1+0x126c], R13 ;  /* 0x00126c0d01007387 */ /* 0x000fe80000100800 */
[----:B------:R3:W-:Y:S04]  /*2e5d0*/  LDGSTS.E [R4+0x3000], desc[UR32][R6.64], P0 ;  /* 0x0300000006047fae */ /* 0x0007e80008121860 */
[----:B-1----:R-:W4:Y:S04]  /*2e5e0*/  LDL.LU R11, [R1+0x1294] ;  /* 0x00129400010b7983 */ /* 0x002f280000300800 */
[----:B------:R1:W-:Y:S04]  /*2e5f0*/  STL [R1+0x1268], R18 ;  /* 0x0012681201007387 */ /* 0x0003e80000100800 */
[----:B------:R-:W4:Y:S01]  /*2e600*/  LDL.LU R8, [R1+0x129c] ;  /* 0x00129c0001087983 */ /* 0x000f220000300800 */
[----:B---3--:R-:W-:-:S03]  /*2e610*/  IMAD.MOV.U32 R7, RZ, RZ, R18 ;  /* 0x000000ffff077224 */ /* 0x008fc600078e0012 */
[----:B-1----:R-:W3:Y:S01]  /*2e620*/  LDL.LU R18, [R1+0x1290] ;  /* 0x0012900001127983 */ /* 0x002ee20000300800 */
[----:B------:R-:W-:-:S03]  /*2e630*/  IMAD.MOV.U32 R6, RZ, RZ, R13 ;  /* 0x000000ffff067224 */ /* 0x000fc600078e000d */
[----:B------:R-:W3:Y:S01]  /*2e640*/  LDL.LU R13, [R1+0x1298] ;  /* 0x00129800010d7983 */ /* 0x000ee20000300800 */
[----:B--2---:R-:W-:Y:S02]  /*2e650*/  IADD3 R9, P1, R9, UR16, RZ ;  /* 0x0000001009097c10 */ /* 0x004fe4000ff3e0ff */
[----:B----4-:R-:W-:Y:S01]  /*2e660*/  IADD3 R10, P2, R10, UR16, RZ ;  /* 0x000000100a0a7c10 */ /* 0x010fe2000ff5e0ff */
[----:B------:R1:W-:Y:S04]  /*2e670*/  LDGSTS.E [R4+0x3400], desc[UR32][R6.64], P0 ;  /* 0x0340000006047fae */ /* 0x0003e80008121860 */
[----:B------:R-:W-:Y:S01]  /*2e680*/  STL [R1+0x1274], R9 ;  /* 0x0012740901007387 */ /* 0x000fe20000100800 */
[----:B-1----:R-:W-:Y:S01]  /*2e690*/  IMAD.MOV.U32 R6, RZ, RZ, R9 ;  /* 0x000000ffff067224 */ /* 0x002fe200078e0009 */
[----:B------:R-:W-:-:S05]  /*2e6a0*/  IADD3.X R15, R15, UR10, RZ, P1, !PT ;  /* 0x0000000a0f0f7c10 */ /* 0x000fca0008ffe4ff */
        /* <DEDUP_REMOVED lines=8> */
[----:B--2---:R-:W-:Y:S01]  /*2e730*/  IMAD.MOV.U32 R7, RZ, RZ, R16 ;  /* 0x000000ffff077224 */ /* 0x004fe200078e0010 */
[----:B------:R-:W-:-:S02]  /*2e740*/  IADD3 R14, P1, R14, UR16, RZ ;  /* 0x000000100e0e7c10 */ /* 0x000fc4000ff3e0ff */
[----:B-1----:R-:W2:Y:S01]  /*2e750*/  LDL.LU R16, [R1+0x12a0] ;  /* 0x0012a00001107983 */ /* 0x002ea20000300800 */
[----:B------:R-:W-:Y:S01]  /*2e760*/  IMAD.MOV.U32 R6, RZ, RZ, R10 ;  /* 0x000000ffff067224 */ /* 0x000fe200078e000a */
[----:B------:R-:W-:Y:S02]  /*2e770*/  IADD3 R5, P2, R5, UR16, RZ ;  /* 0x0000001005057c10 */ /* 0x000fe4000ff5e0ff */
[----:B------:R-:W2:Y:S04]  /*2e780*/  LDL.LU R10, [R1+0x11f8] ;  /* 0x0011f800010a7983 */ /* 0x000ea80000300800 */
[----:B------:R1:W-:Y:S04]  /*2e790*/  STL [R1+0x1284], R14 ;  /* 0x0012840e01007387 */ /* 0x0003e80000100800 */
[----:B------:R1:W-:Y:S01]  /*2e7a0*/  LDGSTS.E [R4+0x3c00], desc[UR32][R6.64], P0 ;  /* 0x03c0000006047fae */ /* 0x0003e20008121860 */
[----:B------:R-:W-:Y:S01]  /*2e7b0*/  IADD3.X R17, R17, UR10, RZ, P1, !PT ;  /* 0x0000000a11117c10 */ /* 0x000fe20008ffe4ff */
[----:B-1----:R-:W-:-:S04]  /*2e7c0*/  IMAD.MOV.U32 R6, RZ, RZ, R14 ;  /* 0x000000ffff067224 */ /* 0x002fc800078e000e */
[----:B------:R1:W-:Y:S01]  /*2e7d0*/  STL [R1+0x1280], R17 ;  /* 0x0012801101007387 */ /* 0x0003e20000100800 */
[----:B------:R-:W-:-:S03]  /*2e7e0*/  IADD3.X R12, R12, UR10, RZ, P2, !PT ;  /* 0x0000000a0c0c7c10 */ /* 0x000fc600097fe4ff */
[----:B------:R1:W-:Y:S01]  /*2e7f0*/  STL [R1+0x128c], R5 ;  /* 0x00128c0501007387 */ /* 0x0003e20000100800 */
[----:B------:R-:W-:-:S03]  /*2e800*/  IMAD.MOV.U32 R7, RZ, RZ, R17 ;  /* 0x000000ffff077224 */ /* 0x000fc600078e0011 */
[----:B------:R-:W2:Y:S04]  /*2e810*/  LDL.LU R14, [R1+0x11fc] ;  /* 0x0011fc00010e7983 */ /* 0x000ea80000300800 */
[----:B------:R1:W-:Y:S04]  /*2e820*/  STL [R1+0x1288], R12 ;  /* 0x0012880c01007387 */ /* 0x0003e80000100800 */
[----:B------:R-:W2:Y:S04]  /*2e830*/  LDL.LU R20, [R1+0x11f4] ;  /* 0x0011f40001147983 */ /* 0x000ea80000300800 */
[----:B-1----:R-:W2:Y:S04]  /*2e840*/  LDL.LU R17, [R1+0x11f0] ;  /* 0x0011f00001117983 */ /* 0x002ea80000300800 */
[----:B------:R-:W2:Y:S04]  /*2e850*/  LDL.LU R21, [R1+0x11e8] ;  /* 0x0011e80001157983 */ /* 0x000ea80000300800 */
[----:B------:R1:W-:Y:S02]  /*2e860*/  LDGSTS.E [R4+0x4000], desc[UR32][R6.64], P0 ;  /* 0x0400000006047fae */ /* 0x0003e40008121860 */
[----:B-1----:R-:W-:-:S02]  /*2e870*/  IMAD.MOV.U32 R6, RZ, RZ, R5 ;  /* 0x000000ffff067224 */ /* 0x002fc400078e0005 */
[----:B------:R-:W-:Y:S01]  /*2e880*/  IMAD.MOV.U32 R7, RZ, RZ, R12 ;  /* 0x000000ffff077224 */ /* 0x000fe200078e000c */
[----:B------:R-:W2:Y:S04]  /*2e890*/  LDL.LU R5, [R1+0x11ec] ;  /* 0x0011ec0001057983 */ /* 0x000ea80000300800 */
[----:B------:R-:W2:Y:S04]  /*2e8a0*/  LDL.LU R12, [R1+0x11e4] ;  /* 0x0011e400010c7983 */ /* 0x000ea80000300800 */
[----:B------:R1:W-:Y:S01]  /*2e8b0*/  LDGSTS.E [R4+0x4400], desc[UR32][R6.64], P0 ;  /* 0x0440000006047fae */ /* 0x0003e20008121860 */
[----:B------:R-:W-:-:S05]  /*2e8c0*/  IADD3 R11, P1, R11, UR16, RZ ;  /* 0x000000100b0b7c10 */ /* 0x000fca000ff3e0ff */
[----:B------:R1:W-:Y:S01]  /*2e8d0*/  STL [R1+0x1294], R11 ;  /* 0x0012940b01007387 */ /* 0x0003e20000100800 */
[----:B------:R-:W-:Y:S02]  /*2e8e0*/  IADD3 R8, P2, R8, UR16, RZ ;  /* 0x0000001008087c10 */ /* 0x000fe4000ff5e0ff */
[----:B---3--:R-:W-:Y:S01]  /*2e8f0*/  IADD3.X R18, R18, UR10, RZ, P1, !PT ;  /* 0x0000000a12127c10 */ /* 0x008fe20008ffe4ff */
[----:B-1----:R-:W-:Y:S01]  /*2e900*/  IMAD.MOV.U32 R6, RZ, RZ, R11 ;  /* 0x000000ffff067224 */ /* 0x002fe200078e000b */
[----:B------:R-:W-:-:S03]  /*2e910*/  IADD3.X R13, R13, UR10, RZ, P2, !PT ;  /* 0x0000000a0d0d7c10 */ /* 0x000fc600097fe4ff */
[----:B------:R1:W-:Y:S04]  /*2e920*/  STL [R1+0x1290], R18 ;  /* 0x0012901201007387 */ /* 0x0003e80000100800 */
[----:B------:R3:W-:Y:S04]  /*2e930*/  STL [R1+0x129c], R8 ;  /* 0x00129c0801007387 */ /* 0x0007e80000100800 */
[----:B------:R-:W2:Y:S01]  /*2e940*/  LDL.LU R11, [R1+0x11e0] ;  /* 0x0011e000010b7983 */ /* 0x000ea20000300800 */
[----:B------:R-:W-:-:S03]  /*2e950*/  IMAD.MOV.U32 R7, RZ, RZ, R18 ;  /* 0x000000ffff077224 */ /* 0x000fc600078e0012 */
[----:B------:R3:W-:Y:S04]  /*2e960*/  STL [R1+0x1298], R13 ;  /* 0x0012980d01007387 */ /* 0x0007e80000100800 */
[----:B-1----:R-:W2:Y:S04]  /*2e970*/  LDL.LU R18, [R1+0x11d8] ;  /* 0x0011d80001127983 */ /* 0x002ea80000300800 */
[----:B------:R1:W-:Y:S02]  /*2e980*/  LDGSTS.E [R4+0x4800], desc[UR32][R6.64], P0 ;  /* 0x0480000006047fae */ /* 0x0003e40008121860 */
[----:B-1----:R-:W-:-:S02]  /*2e990*/  IMAD.MOV.U32 R6, RZ, RZ, R8 ;  /* 0x000000ffff067224 */ /* 0x002fc400078e0008 */
[----:B------:R-:W-:Y:S01]  /*2e9a0*/  IMAD.MOV.U32 R7, RZ, RZ, R13 ;  /* 0x000000ffff077224 */ /* 0x000fe200078e000d */
[----:B---3--:R-:W3:Y:S04]  /*2e9b0*/  LDL.LU R8, [R1+0x11dc] ;  /* 0x0011dc0001087983 */ /* 0x008ee80000300800 */
[----:B------:R-:W3:Y:S04]  /*2e9c0*/  LDL.LU R13, [R1+0xf94] ;  /* 0x000f9400010d7983 */ /* 0x000ee80000300800 */
[----:B------:R1:W-:Y:S01]  /*2e9d0*/  LDGSTS.E [R4+0x4c00], desc[UR32][R6.64], P0 ;  /* 0x04c0000006047fae */ /* 0x0003e20008121860 */
[----:B----4-:R-:W-:-:S05]  /*2e9e0*/  IADD3 R15, P1, R15, UR16, RZ ;  /* 0x000000100f0f7c10 */ /* 0x010fca000ff3e0ff */
[----:B------:R4:W-:Y:S01]  /*2e9f0*/  STL [R1+0x12a4], R15 ;  /* 0x0012a40f01007387 */ /* 0x0009e20000100800 */
[----:B------:R-:W-:Y:S02]  /*2ea00*/  IADD3 R9, P2, R9, UR16, RZ ;  /* 0x0000001009097c10 */ /* 0x000fe4000ff5e0ff */
[----:B--2---:R-:W-:Y:S01]  /*2ea10*/  IADD3.X R16, R16, UR10, RZ, P1, !PT ;  /* 0x0000000a10107c10 */ /* 0x004fe20008ffe4ff */
[----:B-1----:R-:W-:Y:S01]  /*2ea20*/  IMAD.MOV.U32 R6, RZ, RZ, R15 ;  /* 0x000000ffff067224 */ /* 0x002fe200078e000f */
[----:B------:R-:W-:-:S03]  /*2ea30*/  IADD3.X R10, R10, UR10, RZ, P2, !PT ;  /* 0x0000000a0a0a7c10 */ /* 0x000fc600097fe4ff */
[----:B------:R1:W-:Y:S04]  /*2ea40*/  STL [R1+0x12a0], R16 ;  /* 0x0012a01001007387 */ /* 0x0003e80000100800 */
[----:B------:R-:W-:Y:S04]  /*2ea50*/  STL [R1+0x12a8], R9 ;  /* 0x0012a80901007387 */ /* 0x000fe80000100800 */
[----:B----4-:R-:W2:Y:S01]  /*2ea60*/  LDL.LU R15, [R1+0xf84] ;  /* 0x000f8400010f7983 */ /* 0x010ea20000300800 */
[----:B------:R-:W-:-:S03]  /*2ea70*/  IMAD.MOV.U32 R7, RZ, RZ, R16 ;  /* 0x000000ffff077224 */ /* 0x000fc600078e0010 */
[----:B------:R4:W-:Y:S04]  /*2ea80*/  STL [R1+0x11f8], R10 ;  /* 0x0011f80a01007387 */ /* 0x0009e80000100800 */
[----:B-1----:R-:W2:Y:S04]  /*2ea90*/  LDL.LU R16, [R1+0xf90] ;  /* 0x000f900001107983 */ /* 0x002ea80000300800 */
[----:B------:R1:W-:Y:S01]  /*2eaa0*/  LDGSTS.E [R4+0x5000], desc[UR32][R6.64], P0 ;  /* 0x0500000006047fae */ /* 0x0003e20008121860 */
[----:B------:R-:W-:Y:S01]  /*2eab0*/  IADD3 R14, P1, R14, UR16, RZ ;  /* 0x000000100e0e7c10 */ /* 0x000fe2000ff3e0ff */
[----:B-1----:R-:W-:-:S02]  /*2eac0*/  IMAD.MOV.U32 R6, RZ, RZ, R9 ;  /* 0x000000ffff067224 */ /* 0x002fc400078e0009 */
[----:B------:R-:W-:Y:S02]  /*2ead0*/  IMAD.MOV.U32 R7, RZ, RZ, R10 ;  /* 0x000000ffff077224 */ /* 0x000fe400078e000a */
[----:B----4-:R-:W4:Y:S01]  /*2eae0*/  LDL.LU R10, [R1+0xfa4] ;  /* 0x000fa400010a7983 */ /* 0x010f220000300800 */
[----:B------:R-:W-:-:S03]  /*2eaf0*/  IADD3 R20, P2, R20, UR16, RZ ;  /* 0x0000001014147c10 */ /* 0x000fc6000ff5e0ff */
[----:B------:R-:W4:Y:S01]  /*2eb00*/  LDL.LU R9, [R1+0xfb4] ;  /* 0x000fb40001097983 */ /* 0x000f220000300800 */
[----:B------:R-:W-:-:S03]  /*2eb10*/  IADD3.X R17, R17, UR10, RZ, P1, !PT ;  /* 0x0000000a11117c10 */ /* 0x000fc60008ffe4ff */
[----:B------:R-:W-:Y:S01]  /*2eb20*/  STL [R1+0x11fc], R14 ;  /* 0x0011fc0e01007387 */ /* 0x000fe20000100800 */
[----:B------:R-:W-:-:S03]  /*2eb30*/  IADD3.X R21, R21, UR10, RZ, P2, !PT ;  /* 0x0000000a15157c10 */ /* 0x000fc600097fe4ff */
[----:B------:R1:W-:Y:S04]  /*2eb40*/  LDGSTS.E [R4+0x5400], desc[UR32][R6.64], P0 ;  /* 0x0540000006047fae */ /* 0x0003e80008121860 */
[----:B------:R1:W-:Y:S04]  /*2eb50*/  STL [R1+0x11f0], R17 ;  /* 0x0011f01101007387 */ /* 0x0003e80000100800 */
[----:B------:R-:W-:Y:S01]  /*2eb60*/  STL [R1+0x11f4], R20 ;  /* 0x0011f41401007387 */ /* 0x000fe20000100800 */
[----:B-1----:R-:W-:-:S03]  /*2eb70*/  IMAD.MOV.U32 R7, RZ, RZ, R17 ;  /* 0x000000ffff077224 */ /* 0x002fc600078e0011 */
[----:B------:R-:W4:Y:S01]  /*2eb80*/  LDL.LU R17, [R1+0xfa0] ;  /* 0x000fa00001117983 */ /* 0x000f220000300800 */
[----:B------:R-:W-:-:S03]  /*2eb90*/  IMAD.MOV.U32 R6, RZ, RZ, R14 ;  /* 0x000000ffff067224 */ /* 0x000fc600078e000e */
[----:B------:R-:W-:Y:S01]  /*2eba0*/  STL [R1+0x11e8], R21 ;  /* 0x0011e81501007387 */ /* 0x000fe20000100800 */
[----:B------:R-:W-:-:S03]  /*2ebb0*/  IADD3 R5, P1, R5, UR16, RZ ;  /* 0x0000001005057c10 */ /* 0x000fc6000ff3e0ff */
        /* <DEDUP_REMOVED lines=21> */
[----:B------:R-:W-:Y:S02]  /*2ed10*/  IADD3 R8, P1, R8, UR16, RZ ;  /* 0x0000001008087c10 */ /* 0x000fe4000ff3e0ff */
[----:B------:R-:W-:Y:S01]  /*2ed20*/  IADD3 R13, P2, R13, UR16, RZ ;  /* 0x000000100d0d7c10 */ /* 0x000fe2000ff5e0ff */
[----:B------:R1:W-:Y:S04]  /*2ed30*/  LDGSTS.E [R4+0x6400], desc[UR32][R6.64], P0 ;  /* 0x0640000006047fae */ /* 0x0003e80008121860 */
[----:B------:R-:W-:Y:S01]  /*2ed40*/  STL [R1+0x11dc], R8 ;  /* 0x0011dc0801007387 */ /* 0x000fe20000100800 */
[----:B-1----:R-:W-:Y:S01]  /*2ed50*/  IMAD.MOV.U32 R6, RZ, RZ, R8 ;  /* 0x000000ffff067224 */ /* 0x002fe200078e0008 */
[----:B--2---:R-:W-:-:S05]  /*2ed60*/  IADD3.X R15, R15, UR10, RZ, P1, !PT ;  /* 0x0000000a0f0f7c10 */ /* 0x004fca0008ffe4ff */
[----:B------:R-:W-:Y:S01]  /*2ed70*/  IMAD.MOV.U32 R7, RZ, RZ, R15 ;  /* 0x000000ffff077224 */ /* 0x000fe200078e000f */
[----:B------:R1:W-:Y:S01]  /*2ed80*/  STL [R1+0xf84], R15 ;  /* 0x000f840f01007387 */ /* 0x0003e20000100800 */
[----:B------:R-:W-:-:S03]  /*2ed90*/  IADD3.X R16, R16, UR10, RZ, P2, !PT ;  /* 0x0000000a10107c10 */ /* 0x000fc600097fe4ff */
[----:B------:R-:W-:Y:S04]  /*2eda0*/  STL [R1+0xf94], R13 ;  /* 0x000f940d01007387 */ /* 0x000fe80000100800 */
[----:B------:R2:W-:Y:S04]  /*2edb0*/  LDGSTS.E [R4+0x6800], desc[UR32][R6.64], P0 ;  /* 0x0680000006047fae */ /* 0x0005e80008121860 */
[----:B-1----:R-:W3:Y:S04]  /*2edc0*/  LDL.LU R15, [R1+0xfe4] ;  /* 0x000fe400010f7983 */ /* 0x002ee80000300800 */
[----:B------:R1:W-:Y:S04]  /*2edd0*/  STL [R1+0xf90], R16 ;  /* 0x000f901001007387 */ /* 0x0003e80000100800 */
[----:B------:R-:W3:Y:S01]  /*2ede0*/  LDL.LU R8, [R1+0xff4] ;  /* 0x000ff40001087983 */ /* 0x000ee20000300800 */
[----:B--2---:R-:W-:Y:S01]  /*2edf0*/  IMAD.MOV.U32 R7, RZ, RZ, R16 ;  /* 0x000000ffff077224 */ /* 0x004fe200078e0010 */
[----:B----4-:R-:W-:-:S02]  /*2ee00*/  IADD3 R10, P1, R10, UR16, RZ ;  /* 0x000000100a0a7c10 */ /* 0x010fc4000ff3e0ff */
[----:B-1----:R-:W2:Y:S01]  /*2ee10*/  LDL.LU R16, [R1+0xfe0] ;  /* 0x000fe00001107983 */ /* 0x002ea20000300800 */
[----:B------:R-:W-:Y:S01]  /*2ee20*/  IMAD.MOV.U32 R6, RZ, RZ, R13 ;  /* 0x000000ffff067224 */ /* 0x000fe200078e000d */
[----:B------:R-:W-:Y:S02]  /*2ee30*/  IADD3 R9, P2, R9, UR16, RZ ;  /* 0x0000001009097c10 */ /* 0x000fe4000ff5e0ff */
[----:B------:R-:W4:Y:S04]  /*2ee40*/  LDL.LU R13, [R1+0xff0] ;  /* 0x000ff000010d7983 */ /* 0x000f280000300800 */
        /* <DEDUP_REMOVED lines=8> */
[----:B------:R-:W4:Y:S04]  /*2eed0*/  LDL.LU R10, [R1+0x1004] ;  /* 0x00100400010a7983 */ /* 0x000f280000300800 */
[----:B------:R1:W-:Y:S04]  /*2eee0*/  STL [R1+0xfb0], R14 ;  /* 0x000fb00e01007387 */ /* 0x0003e80000100800 */
[----:B------:R-:W4:Y:S04]  /*2eef0*/  LDL.LU R20, [R1+0x1014] ;  /* 0x0010140001147983 */ /* 0x000f280000300800 */
[----:B-1----:R-:W4:Y:S04]  /*2ef00*/  LDL.LU R17, [R1+0x1000] ;  /* 0x0010000001117983 */ /* 0x002f280000300800 */
[----:B------:R-:W4:Y:S04]  /*2ef10*/  LDL.LU R21, [R1+0x1010] ;  /* 0x0010100001157983 */ /* 0x000f280000300800 */
[----:B------:R1:W-:Y:S02]  /*2ef20*/  LDGSTS.E [R4+0x7000], desc[UR32][R6.64], P0 ;  /* 0x0700000006047fae */ /* 0x0003e40008121860 */
[----:B-1----:R-:W-:-:S02]  /*2ef30*/  IMAD.MOV.U32 R6, RZ, RZ, R9 ;  /* 0x000000ffff067224 */ /* 0x002fc400078e0009 */
[----:B------:R-:W-:Y:S01]  /*2ef40*/  IMAD.MOV.U32 R7, RZ, RZ, R14 ;  /* 0x000000ffff077224 */ /* 0x000fe200078e000e */
[----:B------:R-:W4:Y:S04]  /*2ef50*/  LDL.LU R9, [R1+0x1024] ;  /* 0x0010240001097983 */ /* 0x000f280000300800 */
[----:B------:R-:W4:Y:S04]  /*2ef60*/  LDL.LU R14, [R1+0x1034] ;  /* 0x00103400010e7983 */ /* 0x000f280000300800 */
        /* <DEDUP_REMOVED lines=9> */
[----:B------:R-:W4:Y:S01]  /*2f000*/  LDL.LU R11, [R1+0x1020] ;  /* 0x00102000010b7983 */ /* 0x000f220000300800 */
[----:B------:R-:W-:-:S03]  /*2f010*/  IMAD.MOV.U32 R7, RZ, RZ, R18 ;  /* 0x000000ffff077224 */ /* 0x000fc600078e0012 */
[----:B------:R3:W-:Y:S04]  /*2f020*/  STL [R1+0xfd0], R12 ;  /* 0x000fd00c01007387 */ /* 0x0007e80000100800 */
[----:B-1----:R-:W4:Y:S04]  /*2f030*/  LDL.LU R18, [R1+0x1030] ;  /* 0x0010300001127983 */ /* 0x002f280000300800 */
[----:B------:R1:W-:Y:S02]  /*2f040*/  LDGSTS.E [R4+0x7800], desc[UR32][R6.64], P0 ;  /* 0x0780000006047fae */ /* 0x0003e40008121860 */
[----:B-1----:R-:W-:-:S02]  /*2f050*/  IMAD.MOV.U32 R6, RZ, RZ, R5 ;  /* 0x000000ffff067224 */ /* 0x002fc400078e0005 */
[----:B------:R-:W-:Y:S01]  /*2f060*/  IMAD.MOV.U32 R7, RZ, RZ, R12 ;  /* 0x000000ffff077224 */ /* 0x000fe200078e000c */
[----:B---3--:R-:W3:Y:S04]  /*2f070*/  LDL.LU R5, [R1+0x1044] ;  /* 0x0010440001057983 */ /* 0x008ee80000300800 */
[----:B------:R-:W3:Y:S04]  /*2f080*/  LDL.LU R12, [R1+0x1054] ;  /* 0x00105400010c7983 */ /* 0x000ee80000300800 */
[----:B------:R1:W-:Y:S01]  /*2f090*/  LDGSTS.E [R4+0x7c00], desc[UR32][R6.64], P0 ;  /* 0x07c0000006047fae */ /* 0x0003e20008121860 */
[----:B------:R-:W-:-:S05]  /*2f0a0*/  IADD3 R15, P1, R15, UR16, RZ ;  /* 0x000000100f0f7c10 */ /* 0x000fca000ff3e0ff */
[----:B------:R4:W-:Y:S01]  /*2f0b0*/  STL [R1+0xfe4], R15 ;  /* 0x000fe40f01007387 */ /* 0x0009e20000100800 */
[----:B------:R-:W-:Y:S02]  /*2f0c0*/  IADD3 R8, P2, R8, UR16, RZ ;  /* 0x0000001008087c10 */ /* 0x000fe4000ff5e0ff */
[----:B--2---:R-:W-:Y:S01]  /*2f0d0*/  IADD3.X R16, R16, UR10, RZ, P1, !PT ;  /* 0x0000000a10107c10 */ /* 0x004fe20008ffe4ff */
[----:B-1----:R-:W-:Y:S01]  /*2f0e0*/  IMAD.MOV.U32 R6, RZ, RZ, R15 ;  /* 0x000000ffff067224 */ /* 0x002fe200078e000f */
[----:B----4-:R-:W-:-:S03]  /*2f0f0*/  IADD3.X R13, R13, UR10, RZ, P2, !PT ;  /* 0x0000000a0d0d7c10 */ /* 0x010fc600097fe4ff */
[----:B------:R1:W-:Y:S04]  /*2f100*/  STL [R1+0xfe0], R16 ;  /* 0x000fe01001007387 */ /* 0x0003e80000100800 */
[----:B------:R-:W-:Y:S04]  /*2f110*/  STL [R1+0xff4], R8 ;  /* 0x000ff40801007387 */ /* 0x000fe80000100800 */
[----:B------:R-:W2:Y:S01]  /*2f120*/  LDL.LU R15, [R1+0x1040] ;  /* 0x00104000010f7983 */ /* 0x000ea20000300800 */
        /* <DEDUP_REMOVED lines=127> */
[----:B------:R-:W-:Y:S04]  /*2f920*/  STL [R1+0x10d0], R21 ;  /* 0x0010d01501007387 */ /* 0x000fe80000100800 */
[----:B------:R-:W4:Y:S01]  /*2f930*/  LDL.LU R13, [R1+0x1130] ;  /* 0x00113000010d7983 */ /* 0x000f220000300800 */
[----:B------:R-:W-:-:S03]  /*2f940*/  IADD3 R8, P1, R8, UR16, RZ ;  /* 0x0000001008087c10 */ /* 0x000fc6000ff3e0ff */
[----:B------:R1:W-:Y:S01]  /*2f950*/  LDGSTS.E [R4+0xb800], desc[UR32][R6.64], P0 ;  /* 0x0b80000006047fae */ /* 0x0003e20008121860 */
[----:B------:R-:W-:-:S03]  /*2f960*/  IADD3 R10, P2, R10, UR16, RZ ;  /* 0x000000100a0a7c10 */ /* 0x000fc6000ff5e0ff */
        /* <DEDUP_REMOVED lines=82> */
[----:B------:R2:W-:Y:S01]  /*2fe90*/  STL [R1+0x1174], R9 ;  /* 0x0011740901007387 */ /* 0x0005e20000100800 */
[----:B------:R-:W-:-:S03]  /*2fea0*/  IMAD.MOV.U32 R7, RZ, RZ, R16 ;  /* 0x000000ffff077224 */ /* 0x000fc600078e0010 */
[----:B------:R-:W4:Y:S04]  /*2feb0*/  LDL.LU R15, [R1+0x11c0] ;  /* 0x0011c000010f7983 */ /* 0x000f280000300800 */
[----:B------:R2:W-:Y:S04]  /*2fec0*/  STL [R1+0x1170], R14 ;  /* 0x0011700e01007387 */ /* 0x0005e80000100800 */
[----:B-1----:R-:W4:Y:S04]  /*2fed0*/  LDL.LU R16, [R1+0x11d0] ;  /* 0x0011d00001107983 */ /* 0x002f280000300800 */
[----:B------:R1:W-:Y:S01]  /*2fee0*/  LDGSTS.E [R4+0xe000], desc[UR32][R6.64], P0 ;  /* 0x0e00000006047fae */ /* 0x0003e20008121860 */
[----:B------:R-:W-:Y:S01]  /*2fef0*/  IADD3 R12, P1, R12, UR16, RZ ;  /* 0x000000100c0c7c10 */ /* 0x000fe2000ff3e0ff */
[----:B-1----:R-:W-:-:S02]  /*2ff00*/  IMAD.MOV.U32 R6, RZ, RZ, R9 ;  /* 0x000000ffff067224 */ /* 0x002fc400078e0009 */
[----:B------:R-:W-:Y:S01]  /*2ff10*/  IMAD.MOV.U32 R7, RZ, RZ, R14 ;  /* 0x000000ffff077224 */ /* 0x000fe200078e000e */
[----:B--2---:R-:W2:Y:S01]  /*2ff20*/  LDL.LU R9, [R1+0xeb8] ;  /* 0x000eb80001097983 */ /* 0x004ea20000300800 */
[----:B------:R-:W-:-:S03]  /*2ff30*/  IADD3 R20, P2, R20, UR16, RZ ;  /* 0x0000001014147c10 */ /* 0x000fc6000ff5e0ff */
[----:B------:R-:W2:Y:S01]  /*2ff40*/  LDL.LU R14, [R1+0xec0] ;  /* 0x000ec000010e7983 */ /* 0x000ea20000300800 */
[----:B------:R-:W-:-:S03]  /*2ff50*/  IADD3.X R17, R17, UR10, RZ, P1, !PT ;  /* 0x0000000a11117c10 */ /* 0x000fc60008ffe4ff */
[----:B------:R1:W-:Y:S01]  /*2ff60*/  STL [R1+0x1184], R12 ;  /* 0x0011840c01007387 */ /* 0x0003e20000100800 */
[----:B------:R-:W-:-:S03]  /*2ff70*/  IADD3.X R21, R21, UR10, RZ, P2, !PT ;  /* 0x0000000a15157c10 */ /* 0x000fc600097fe4ff */
[----:B------:R1:W-:Y:S04]  /*2ff80*/  LDGSTS.E [R4+0xe400], desc[UR32][R6.64], P0 ;  /* 0x0e40000006047fae */ /* 0x0003e80008121860 */
[----:B------:R1:W-:Y:S04]  /*2ff90*/  STL [R1+0x1180], R17 ;  /* 0x0011801101007387 */ /* 0x0003e80000100800 */
[----:B------:R-:W-:Y:S01]  /*2ffa0*/  STL [R1+0x1194], R20 ;  /* 0x0011941401007387 */ /* 0x000fe20000100800 */
[----:B-1----:R-:W-:-:S03]  /*2ffb0*/  IMAD.MOV.U32 R6, RZ, RZ, R12 ;  /* 0x000000ffff067224 */ /* 0x002fc600078e000c */
[----:B------:R-:W2:Y:S01]  /*2ffc0*/  LDL.LU R12, [R1+0xeb4] ;  /* 0x000eb400010c7983 */ /* 0x000ea20000300800 */
[----:B------:R-:W-:-:S03]  /*2ffd0*/  IMAD.MOV.U32 R7, RZ, RZ, R17 ;  /* 0x000000ffff077224 */ /* 0x000fc600078e0011 */
[----:B------:R-:W-:Y:S04]  /*2ffe0*/  STL [R1+0x1190], R21 ;  /* 0x0011901501007387 */ /* 0x000fe80000100800 */
[----:B------:R-:W2:Y:S01]  /*2fff0*/  LDL.LU R17, [R1+0xebc] ;  /* 0x000ebc0001117983 */ /* 0x000ea20000300800 */
[----:B------:R-:W-:-:S03]  /*30000*/  IADD3 R5, P1, R5, UR16, RZ ;  /* 0x0000001005057c10 */ /* 0x000fc6000ff3e0ff */
[----:B------:R1:W-:Y:S01]  /*30010*/  LDGSTS.E [R4+0xe800], desc[UR32][R6.64], P0 ;  /* 0x0e80000006047fae */ /* 0x0003e20008121860 */
[----:B------:R-:W-:-:S03]  /*30020*/  IADD3 R13, P2, R13, UR16, RZ ;  /* 0x000000100d0d7c10 */ /* 0x000fc6000ff5e0ff */
[----:B------:R1:W-:Y:S02]  /*30030*/  STL [R1+0x11a4], R5 ;  /* 0x0011a40501007387 */ /* 0x0003e40000100800 */
        /* <DEDUP_REMOVED lines=8> */
[----:B------:R3:W-:Y:S04]  /*300c0*/  STL [R1+0x11b4], R13 ;  /* 0x0011b40d01007387 */ /* 0x0007e80000100800 */
[----:B------:R-:W2:Y:S04]  /*300d0*/  LDL.LU R5, [R1+0xec8] ;  /* 0x000ec80001057983 */ /* 0x000ea80000300800 */
[----:B------:R3:W-:Y:S04]  /*300e0*/  STL [R1+0x11b0], R18 ;  /* 0x0011b01201007387 */ /* 0x0007e80000100800 */
[----:B------:R3:W-:Y:S04]  /*300f0*/  LDGSTS.E [R4+0xf000], desc[UR32][R6.64], P0 ;  /* 0x0f00000006047fae */ /* 0x0007e80008121860 */
[----:B-1----:R-:W2:Y:S01]  /*30100*/  LDL.LU R11, [R1+0xed0] ;  /* 0x000ed000010b7983 */ /* 0x002ea20000300800 */
[----:B---3--:R-:W-:-:S03]  /*30110*/  IMAD.MOV.U32 R6, RZ, RZ, R13 ;  /* 0x000000ffff067224 */ /* 0x008fc600078e000d */
[----:B------:R-:W3:Y:S01]  /*30120*/  LDL.LU R13, [R1+0xec4] ;  /* 0x000ec400010d7983 */ /* 0x000ee20000300800 */
[----:B------:R-:W-:-:S03]  /*30130*/  IMAD.MOV.U32 R7, RZ, RZ, R18 ;  /* 0x000000ffff077224 */ /* 0x000fc600078e0012 */
[----:B------:R-:W3:Y:S01]  /*30140*/  LDL.LU R18, [R1+0xecc] ;  /* 0x000ecc0001127983 */ /* 0x000ee20000300800 */
[----:B------:R-:W1:Y:S01]  /*30150*/  S2R R65, SR_TID.X ;  /* 0x0000000000417919 */ /* 0x000e620000002100 */
[----:B------:R-:W-:Y:S02]  /*30160*/  IADD3 R8, P1, R8, UR16, RZ ;  /* 0x0000001008087c10 */ /* 0x000fe4000ff3e0ff */
[----:B------:R-:W-:Y:S01]  /*30170*/  IADD3 R10, P2, R10, UR16, RZ ;  /* 0x000000100a0a7c10 */ /* 0x000fe2000ff5e0ff */
[----:B------:R1:W-:Y:S04]  /*30180*/  LDGSTS.E [R4+0xf400], desc[UR32][R6.64], P0 ;  /* 0x0f40000006047fae */ /* 0x0003e80008121860 */
[----:B------:R-:W-:Y:S01]  /*30190*/  STL [R1+0x11c4], R8 ;  /* 0x0011c40801007387 */ /* 0x000fe20000100800 */
[----:B-1----:R-:W-:Y:S01]  /*301a0*/  IMAD.MOV.U32 R6, RZ, RZ, R8 ;  /* 0x000000ffff067224 */ /* 0x002fe200078e0008 */
[----:B------:R-:W-:-:S02]  /*301b0*/  SHF.R.S32.HI R52, RZ, 0x5, R65 ;  /* 0x00000005ff347819 */ /* 0x000fc40000011441 */
[----:B------:R-:W-:Y:S02]  /*301c0*/  LOP3.LUT R65, R65, 0x1f, RZ, 0xc0, !PT ;  /* 0x0000001f41417812 */ /* 0x000fe400078ec0ff */
[----:B------:R-:W-:Y:S02]  /*301d0*/  SGXT R52, R52, 0x1 ;  /* 0x000000013434781a */ /* 0x000fe40000000200 */
[----:B----4-:R-:W-:Y:S01]  /*301e0*/  IADD3.X R15, R15, UR10, RZ, P1, !PT ;  /* 0x0000000a0f0f7c10 */ /* 0x010fe20008ffe4ff */
[----:B------:R-:W-:-:S04]  /*301f0*/  IMAD.SHL.U32 R20, R65, 0x4, RZ ;  /* 0x0000000441147824 */ /* 0x000fc800078e00ff */
[----:B------:R-:W-:Y:S01]  /*30200*/  IMAD.MOV.U32 R7, RZ, RZ, R15 ;  /* 0x000000ffff077224 */ /* 0x000fe200078e000f */
[----:B------:R1:W-:Y:S01]  /*30210*/  STL [R1+0x11c0], R15 ;  /* 0x0011c00f01007387 */ /* 0x0003e20000100800 */
[----:B------:R-:W-:-:S03]  /*30220*/  IADD3.X R16, R16, UR10, RZ, P2, !PT ;  /* 0x0000000a10107c10 */ /* 0x000fc600097fe4ff */
[----:B------:R-:W-:Y:S01]  /*30230*/  STL [R1+0x11d4], R10 ;  /* 0x0011d40a01007387 */ /* 0x000fe20000100800 */
[----:B------:R-:W-:-:S03]  /*30240*/  LOP3.LUT R20, R20, 0x90, R52, 0x78, !PT ;  /* 0x0000009014147812 */ /* 0x000fc600078e7834 */
[----:B------:R4:W-:Y:S04]  /*30250*/  LDGSTS.E [R4+0xf800], desc[UR32][R6.64], P0 ;  /* 0x0f80000006047fae */ /* 0x0009e80008121860 */
[----:B-1----:R-:W3:Y:S04]  /*30260*/  LDL.LU R15, [R1+0xed8] ;  /* 0x000ed800010f7983 */ /* 0x002ee80000300800 */
[----:B------:R1:W-:Y:S04]  /*30270*/  STL [R1+0x11d0], R16 ;  /* 0x0011d01001007387 */ /* 0x0003e80000100800 */
[----:B------:R-:W3:Y:S01]  /*30280*/  LDL.LU R8, [R1+0xee0] ;  /* 0x000ee00001087983 */ /* 0x000ee20000300800 */
[----:B----4-:R-:W-:Y:S01]  /*30290*/  IMAD.MOV.U32 R7, RZ, RZ, R16 ;  /* 0x000000ffff077224 */ /* 0x010fe200078e0010 */
[----:B--2---:R-:W-:Y:S01]  /*302a0*/  IADD3 R9, P1, R9, UR16, RZ ;  /* 0x0000001009097c10 */ /* 0x004fe2000ff3e0ff */
[----:B------:R-:W-:Y:S01]  /*302b0*/  IMAD.MOV.U32 R6, RZ, RZ, R10 ;  /* 0x000000ffff067224 */ /* 0x000fe200078e000a */
[----:B-1----:R-:W2:Y:S01]  /*302c0*/  LDL.LU R16, [R1+0xed4] ;  /* 0x000ed40001107983 */ /* 0x002ea20000300800 */
[----:B------:R-:W-:-:S02]  /*302d0*/  IADD3 R14, P2, R14, UR16, RZ ;  /* 0x000000100e0e7c10 */ /* 0x000fc4000ff5e0ff */
[----:B------:R-:W-:Y:S01]  /*302e0*/  LOP3.LUT R20, R20, 0x20, RZ, 0x3c, !PT ;  /* 0x0000002014147812 */ /* 0x000fe200078e3cff */
[----:B------:R-:W4:Y:S04]  /*302f0*/  LDL.LU R10, [R1+0xedc] ;  /* 0x000edc00010a7983 */ /* 0x000f280000300800 */
[----:B------:R1:W-:Y:S04]  /*30300*/  LDGSTS.E [R4+0xfc00], desc[UR32][R6.64], P0 ;  /* 0x0fc0000006047fae */ /* 0x0003e80008121860 */
[----:B------:R-:W-:Y:S01]  /*30310*/  STL [R1+0xeb8], R9 ;  /* 0x000eb80901007387 */ /* 0x000fe20000100800 */
[----:B------:R-:W-:Y:S01]  /*30320*/  IADD3.X R12, R12, UR10, RZ, P1, !PT ;  /* 0x0000000a0c0c7c10 */ /* 0x000fe20008ffe4ff */
[----:B-1----:R-:W-:-:S02]  /*30330*/  VIADD R4, R20, UR13 ;  /* 0x0000000d14047c36 */ /* 0x002fc40008000000 */
[----:B------:R-:W-:Y:S02]  /*30340*/  IMAD.MOV.U32 R6, RZ, RZ, R9 ;  /* 0x000000ffff067224 */ /* 0x000fe400078e0009 */
[----:B------:R1:W-:Y:S01]  /*30350*/  STL [R1+0xeb4], R12 ;  /* 0x000eb40c01007387 */ /* 0x0003e20000100800 */
[----:B------:R-:W-:Y:S01]  /*30360*/  IADD3.X R17, R17, UR10, RZ, P2, !PT ;  /* 0x0000000a11117c10 */ /* 0x000fe200097fe4ff */
[----:B------:R-:W-:Y:S02]  /*30370*/  IMAD.MOV.U32 R7, RZ, RZ, R12 ;  /* 0x000000ffff077224 */ /* 0x000fe400078e000c */
[----:B------:R-:W-:Y:S04]  /*30380*/  STL [R1+0xec0], R14 ;  /* 0x000ec00e01007387 */ /* 0x000fe80000100800 */
[----:B------:R1:W-:Y:S04]  /*30390*/  STL [R1+0xebc], R17 ;  /* 0x000ebc1101007387 */ /* 0x0003e80000100800 */
[----:B-1----:R-:W4:Y:S04]  /*303a0*/  LDL.LU R12, [R1+0xee8] ;  /* 0x000ee800010c7983 */ /* 0x002f280000300800 */
[----:B------:R1:W-:Y:S04]  /*303b0*/  LDGSTS.E [R4+0x100], desc[UR32][R6.64], P0 ;  /* 0x0010000006047fae */ /* 0x0003e80008121860 */
[----:B------:R-:W4:Y:S01]  /*303c0*/  LDL.LU R9, [R1+0xef0] ;  /* 0x000ef00001097983 */ /* 0x000f220000300800 */
[----:B-1----:R-:W-:-:S03]  /*303d0*/  IMAD.MOV.U32 R7, RZ, RZ, R17 ;  /* 0x000000ffff077224 */ /* 0x002fc600078e0011 */
[----:B------:R-:W4:Y:S01]  /*303e0*/  LDL.LU R17, [R1+0xee4] ;  /* 0x000ee40001117983 */ /* 0x000f220000300800 */
[----:B------:R-:W-:-:S03]  /*303f0*/  IMAD.MOV.U32 R6, RZ, RZ, R14 ;  /* 0x000000ffff067224 */ /* 0x000fc600078e000e */
[----:B------:R-:W4:Y:S04]  /*30400*/  LDL.LU R14, [R1+0xeec] ;  /* 0x000eec00010e7983 */ /* 0x000f280000300800 */
[----:B------:R1:W-:Y:S01]  /*30410*/  LDGSTS.E [R4+0x500], desc[UR32][R6.64], P0 ;  /* 0x0050000006047fae */ /* 0x0003e20008121860 */
[----:B------:R-:W-:-:S05]  /*30420*/  IADD3 R5, P1, R5, UR16, RZ ;  /* 0x0000001005057c10 */ /* 0x000fca000ff3e0ff */
[----:B------:R-:W-:Y:S01]  /*30430*/  STL [R1+0xec8], R5 ;  /* 0x000ec80501007387 */ /* 0x000fe20000100800 */
[----:B-1----:R-:W-:Y:S01]  /*30440*/  IMAD.MOV.U32 R6, RZ, RZ, R5 ;  /* 0x000000ffff067224 */ /* 0x002fe200078e0005 */
[----:B------:R-:W-:Y:S02]  /*30450*/  IADD3 R11, P2, R11, UR16, RZ ;  /* 0x000000100b0b7c10 */ /* 0x000fe4000ff5e0ff */
[----:B---3--:R-:W-:Y:S02]  /*30460*/  IADD3.X R13, R13, UR10, RZ, P1, !PT ;  /* 0x0000000a0d0d7c10 */ /* 0x008fe40008ffe4ff */
[----:B------:R-:W-:-:S03]  /*30470*/  IADD3.X R18, R18, UR10, RZ, P2, !PT ;  /* 0x0000000a12127c10 */ /* 0x000fc600097fe4ff */
[----:B------:R-:W-:Y:S01]  /*30480*/  IMAD.MOV.U32 R7, RZ, RZ, R13 ;  /* 0x000000ffff077224 */ /* 0x000fe200078e000d */
[----:B------:R1:W-:Y:S04]  /*30490*/  STL [R1+0xec4], R13 ;  /* 0x000ec40d01007387 */ /* 0x0003e80000100800 */
        /* <DEDUP_REMOVED lines=8> */
[----:B------:R-:W3:Y:S04]  /*30520*/  LDL.LU R11, [R1+0xefc] ;  /* 0x000efc00010b7983 */ /* 0x000ee80000300800 */
[----:B------:R1:W-:Y:S01]  /*30530*/  LDGSTS.E [R4+0xd00], desc[UR32][R6.64], P0 ;  /* 0x00d0000006047fae */ /* 0x0003e20008121860 */
[----:B------:R-:W-:Y:S02]  /*30540*/  IADD3 R15, P1, R15, UR16, RZ ;  /* 0x000000100f0f7c10 */ /* 0x000fe4000ff3e0ff */
[----:B------:R-:W-:-:S03]  /*30550*/  IADD3 R8, P2, R8, UR16, RZ ;  /* 0x0000001008087c10 */ /* 0x000fc6000ff5e0ff */
[----:B------:R4:W-:Y:S01]  /*30560*/  STL [R1+0xed8], R15 ;  /* 0x000ed80f01007387 */ /* 0x0009e20000100800 */
        /* <DEDUP_REMOVED lines=8> */
[----:B------:R-:W4:Y:S04]  /*305f0*/  LDL.LU R20, [R1+0xf10] ;  /* 0x000f100001147983 */ /* 0x000f280000300800 */
[----:B-1----:R-:W4:Y:S04]  /*30600*/  LDL.LU R16, [R1+0xf04] ;  /* 0x000f040001107983 */ /* 0x002f280000300800 */
[----:B------:R1:W-:Y:S04]  /*30610*/  LDGSTS.E [R4+0x1100], desc[UR32][R6.64], P0 ;  /* 0x0110000006047fae */ /* 0x0003e80008121860 */
[----:B------:R-:W4:Y:S01]  /*30620*/  LDL.LU R21, [R1+0xf0c] ;  /* 0x000f0c0001157983 */ /* 0x000f220000300800 */
[----:B------:R-:W-:Y:S01]  /*30630*/  IADD3 R12, P1, R12, UR16, RZ ;  /* 0x000000100c0c7c10 */ /* 0x000fe2000ff3e0ff */
[----:B-1----:R-:W-:-:S02]  /*30640*/  IMAD.MOV.U32 R6, RZ, RZ, R8 ;  /* 0x000000ffff067224 */ /* 0x002fc400078e0008 */
[----:B------:R-:W-:Y:S01]  /*30650*/  IMAD.MOV.U32 R7, RZ, RZ, R10 ;  /* 0x000000ffff077224 */ /* 0x000fe200078e000a */
[----:B--2---:R-:W2:Y:S01]  /*30660*/  LDL.LU R8, [R1+0xf18] ;  /* 0x000f180001087983 */ /* 0x004ea20000300800 */
[----:B------:R-:W-:-:S03]  /*30670*/  IADD3 R9, P2, R9, UR16, RZ ;  /* 0x0000001009097c10 */ /* 0x000fc6000ff5e0ff */
[----:B------:R-:W2:Y:S04]  /*30680*/  LDL.LU R10, [R1+0xf20] ;  /* 0x000f2000010a7983 */ /* 0x000ea80000300800 */
[----:B------:R1:W-:Y:S04]  /*30690*/  STL [R1+0xee8], R12 ;  /* 0x000ee80c01007387 */ /* 0x0003e80000100800 */
[----:B------:R1:W-:Y:S01]  /*306a0*/  LDGSTS.E [R4+0x1500], desc[UR32][R6.64], P0 ;  /* 0x0150000006047fae */ /* 0x0003e20008121860 */
[----:B------:R-:W-:Y:S02]  /*306b0*/  IADD3.X R17, R17, UR10, RZ, P1, !PT ;  /* 0x0000000a11117c10 */ /* 0x000fe40008ffe4ff */
[----:B------:R-:W-:-:S03]  /*306c0*/  IADD3.X R14, R14, UR10, RZ, P2, !PT ;  /* 0x0000000a0e0e7c10 */ /* 0x000fc600097fe4ff */
[----:B------:R1:W-:Y:S04]  /*306d0*/  STL [R1+0xee4], R17 ;  /* 0x000ee41101007387 */ /* 0x0003e80000100800 */
[----:B------:R1:W-:Y:S02]  /*306e0*/  STL [R1+0xef0], R9 ;  /* 0x000ef00901007387 */ /* 0x0003e40000100800 */
[----:B-1----:R-:W-:Y:S02]  /*306f0*/  IMAD.MOV.U32 R6, RZ, RZ, R12 ;  /* 0x000000ffff067224 */ /* 0x002fe400078e000c */
[----:B------:R-:W2:Y:S01]  /*30700*/  LDL.LU R12, [R1+0xf14] ;  /* 0x000f1400010c7983 */ /* 0x000ea20000300800 */
[----:B------:R-:W-:-:S03]  /*30710*/  IMAD.MOV.U32 R7, RZ, RZ, R17 ;  /* 0x000000ffff077224 */ /* 0x000fc600078e0011 */
[----:B------:R1:W-:Y:S04]  /*30720*/  STL [R1+0xeec], R14 ;  /* 0x000eec0e01007387 */ /* 0x0003e80000100800 */
        /* <DEDUP_REMOVED lines=14> */
[----:B------:R-:W-:Y:S04]  /*30810*/  STL [R1+0xf00], R5 ;  /* 0x000f000501007387 */ /* 0x000fe80000100800 */
[----:B------:R-:W3:Y:S01]  /*30820*/  LDL.LU R13, [R1+0xf24] ;  /* 0x000f2400010d7983 */ /* 0x000ee20000300800 */
[----:B------:R-:W-:-:S03]  /*30830*/  IMAD.MOV.U32 R7, RZ, RZ, R18 ;  /* 0x000000ffff077224 */ /* 0x000fc600078e0012 */
[----:B------:R1:W-:Y:S04]  /*30840*/  STL [R1+0xefc], R11 ;  /* 0x000efc0b01007387 */ /* 0x0003e80000100800 */
[----:B-1----:R-:W3:Y:S04]  /*30850*/  LDL.LU R18, [R1+0xf2c] ;  /* 0x000f2c0001127983 */ /* 0x002ee80000300800 */
[----:B------:R1:W-:Y:S02]  /*30860*/  LDGSTS.E [R4+0x2100], desc[UR32][R6.64], P0 ;  /* 0x0210000006047fae */ /* 0x0003e40008121860 */
[----:B-1----:R-:W-:-:S02]  /*30870*/  IMAD.MOV.U32 R6, RZ, RZ, R5 ;  /* 0x000000ffff067224 */ /* 0x002fc400078e0005 */
[----:B------:R-:W-:Y:S02]  /*30880*/  IMAD.MOV.U32 R7, RZ, RZ, R11 ;  /* 0x000000ffff077224 */ /* 0x000fe400078e000b */
[----:B------:R-:W3:Y:S04]  /*30890*/  LDL.LU R11, [R1+0xf38] ;  /* 0x000f3800010b7983 */ /* 0x000ee80000300800 */
[----:B------:R-:W3:Y:S04]  /*308a0*/  LDL.LU R5, [R1+0xf40] ;  /* 0x000f400001057983 */ /* 0x000ee80000300800 */
[----:B------:R1:W-:Y:S01]  /*308b0*/  LDGSTS.E [R4+0x2500], desc[UR32][R6.64], P0 ;  /* 0x0250000006047fae */ /* 0x0003e20008121860 */
[----:B----4-:R-:W-:-:S05]  /*308c0*/  IADD3 R15, P1, R15, UR16, RZ ;  /* 0x000000100f0f7c10 */ /* 0x010fca000ff3e0ff */
[----:B------:R-:W-:Y:S01]  /*308d0*/  STL [R1+0xf08], R15 ;  /* 0x000f080f01007387 */ /* 0x000fe20000100800 */
[----:B------:R-:W-:Y:S02]  /*308e0*/  IADD3 R20, P2, R20, UR16, RZ ;  /* 0x0000001014147c10 */ /* 0x000fe4000ff5e0ff */
[----:B------:R-:W-:Y:S01]  /*308f0*/  IADD3.X R16, R16, UR10, RZ, P1, !PT ;  /* 0x0000000a10107c10 */ /* 0x000fe20008ffe4ff */
[----:B-1----:R-:W-:-:S04]  /*30900*/  IMAD.MOV.U32 R6, RZ, RZ, R15 ;  /* 0x000000ffff067224 */ /* 0x002fc800078e000f */
[----:B------:R-:W-:Y:S01]  /*30910*/  IMAD.MOV.U32 R7, RZ, RZ, R16 ;  /* 0x000000ffff077224 */ /* 0x000fe200078e0010 */
[----:B------:R1:W-:Y:S01]  /*30920*/  STL [R1+0xf04], R16 ;  /* 0x000f041001007387 */ /* 0x0003e20000100800 */
[----:B------:R-:W-:-:S03]  /*30930*/  IADD3.X R21, R21, UR10, RZ, P2, !PT ;  /* 0x0000000a15157c10 */ /* 0x000fc600097fe4ff */
[----:B------:R-:W-:Y:S04]  /*30940*/  STL [R1+0xf10], R20 ;  /* 0x000f101401007387 */ /* 0x000fe80000100800 */
[----:B------:R4:W-:Y:S04]  /*30950*/  LDGSTS.E [R4+0x2900], desc[UR32][R6.64], P0 ;  /* 0x0290000006047fae */ /* 0x0009e80008121860 */
[----:B-1----:R-:W3:Y:S01]  /*30960*/  LDL.LU R16, [R1+0xf34] ;  /* 0x000f340001107983 */ /* 0x002ee20000300800 */
[----:B--2---:R-:W-:-:S03]  /*30970*/  IADD3 R8, P1, R8, UR16, RZ ;  /* 0x0000001008087c10 */ /* 0x004fc6000ff3e0ff */
[----:B------:R-:W-:Y:S01]  /*30980*/  STL [R1+0xf0c], R21 ;  /* 0x000f0c1501007387 */ /* 0x000fe20000100800 */
[----:B------:R-:W-:Y:S01]  /*30990*/  IADD3 R10, P2, R10, UR16, RZ ;  /* 0x000000100a0a7c10 */ /* 0x000fe2000ff5e0ff */
[----:B----4-:R-:W-:Y:S02]  /*309a0*/  IMAD.MOV.U32 R6, RZ, RZ, R20 ;  /* 0x000000ffff067224 */ /* 0x010fe400078e0014 */
[----:B------:R-:W2:Y:S01]  /*309b0*/  LDL.LU R15, [R1+0xf3c] ;  /* 0x000f3c00010f7983 */ /* 0x000ea20000300800 */
[----:B------:R-:W-:-:S03]  /*309c0*/  IMAD.MOV.U32 R7, RZ, RZ, R21 ;  /* 0x000000ffff077224 */ /* 0x000fc600078e0015 */
[----:B------:R-:W-:Y:S04]  /*309d0*/  STL [R1+0xf18], R8 ;  /* 0x000f180801007387 */ /* 0x000fe80000100800 */
[----:B------:R1:W-:Y:S01]  /*309e0*/  LDGSTS.E [R4+0x2d00], desc[UR32][R6.64], P0 ;  /* 0x02d0000006047fae */ /* 0x0003e20008121860 */
[----:B------:R-:W-:Y:S01]  /*309f0*/  IADD3.X R12, R12, UR10, RZ, P1, !PT ;  /* 0x0000000a0c0c7c10 */ /* 0x000fe20008ffe4ff */
[----:B-1----:R-:W-:-:S04]  /*30a00*/  IMAD.MOV.U32 R6, RZ, RZ, R8 ;  /* 0x000000ffff067224 */ /* 0x002fc800078e0008 */
[----:B------:R-:W-:Y:S01]  /*30a10*/  IMAD.MOV.U32 R7, RZ, RZ, R12 ;  /* 0x000000ffff077224 */ /* 0x000fe200078e000c */
[----:B------:R1:W-:Y:S01]  /*30a20*/  STL [R1+0xf14], R12 ;  /* 0x000f140c01007387 */ /* 0x0003e20000100800 */
[----:B------:R-:W-:-:S03]  /*30a30*/  IADD3.X R17, R17, UR10, RZ, P2, !PT ;  /* 0x0000000a11117c10 */ /* 0x000fc600097fe4ff */
[----:B------:R-:W-:Y:S04]  /*30a40*/  STL [R1+0xf20], R10 ;  /* 0x000f200a01007387 */ /* 0x000fe80000100800 */
[----:B------:R4:W-:Y:S04]  /*30a50*/  LDGSTS.E [R4+0x3100], desc[UR32][R6.64], P0 ;  /* 0x0310000006047fae */ /* 0x0009e80008121860 */
[----:B-1----:R-:W2:Y:S04]  /*30a60*/  LDL.LU R12, [R1+0xf48] ;  /* 0x000f4800010c7983 */ /* 0x002ea80000300800 */
[----:B------:R1:W-:Y:S04]  /*30a70*/  STL [R1+0xf1c], R17 ;  /* 0x000f1c1101007387 */ /* 0x0003e80000100800 */
[----:B------:R-:W2:Y:S01]  /*30a80*/  LDL.LU R8, [R1+0xf50] ;  /* 0x000f500001087983 */ /* 0x000ea20000300800 */
[----:B----4-:R-:W-:-:S03]  /*30a90*/  IMAD.MOV.U32 R7, RZ, RZ, R17 ;  /* 0x000000ffff077224 */ /* 0x010fc600078e0011 */
[----:B-1----:R-:W4:Y:S01]  /*30aa0*/  LDL.LU R17, [R1+0xf44] ;  /* 0x000f440001117983 */ /* 0x002f220000300800 */
[----:B------:R-:W-:-:S03]  /*30ab0*/  IMAD.MOV.U32 R6, RZ, RZ, R10 ;  /* 0x000000ffff067224 */ /* 0x000fc600078e000a */
[----:B------:R-:W4:Y:S01]  /*30ac0*/  LDL.LU R10, [R1+0xf4c] ;  /* 0x000f4c00010a7983 */ /* 0x000f220000300800 */
[----:B------:R-:W-:Y:S02]  /*30ad0*/  IADD3 R9, P1, R9, UR16, RZ ;  /* 0x0000001009097c10 */ /* 0x000fe4000ff3e0ff */
[----:B------:R-:W-:Y:S01]  /*30ae0*/  IADD3 R14, P2, R14, UR16, RZ ;  /* 0x000000100e0e7c10 */ /* 0x000fe2000ff5e0ff */
[----:B------:R1:W-:Y:S04]  /*30af0*/  LDGSTS.E [R4+0x3500], desc[UR32][R6.64], P0 ;  /* 0x0350000006047fae */ /* 0x0003e80008121860 */
[----:B------:R-:W-:Y:S01]  /*30b00*/  STL [R1+0xf28], R9 ;  /* 0x000f280901007387 */ /* 0x000fe20000100800 */
        /* <DEDUP_REMOVED lines=17> */
[----:B------:R2:W-:Y:S01]  /*30c20*/  STL [R1+0xf38], R11 ;  /* 0x000f380b01007387 */ /* 0x0005e20000100800 */
[----:B-1----:R-:W-:Y:S01]  /*30c30*/  IMAD.MOV.U32 R6, RZ, RZ, R11 ;  /* 0x000000ffff067224 */ /* 0x002fe200078e000b */
[----:B------:R-:W-:-:S05]  /*30c40*/  IADD3.X R16, R16, UR10, RZ, P1, !PT ;  /* 0x0000000a10107c10 */ /* 0x000fca0008ffe4ff */
[----:B------:R1:W-:Y:S01]  /*30c50*/  STL [R1+0xf34], R16 ;  /* 0x000f341001007387 */ /* 0x0003e20000100800 */
[----:B--2---:R-:W-:-:S03]  /*30c60*/  IADD3.X R15, R15, UR10, RZ, P2, !PT ;  /* 0x0000000a0f0f7c10 */ /* 0x004fc600097fe4ff */
[----:B------:R2:W-:Y:S01]  /*30c70*/  STL [R1+0xf40], R5 ;  /* 0x000f400501007387 */ /* 0x0005e20000100800 */
[----:B------:R-:W-:-:S03]  /*30c80*/  IMAD.MOV.U32 R7, RZ, RZ, R16 ;  /* 0x000000ffff077224 */ /* 0x000fc600078e0010 */
[----:B------:R-:W3:Y:S04]  /*30c90*/  LDL.LU R11, [R1+0xf68] ;  /* 0x000f6800010b7983 */ /* 0x000ee80000300800 */
[----:B------:R2:W-:Y:S04]  /*30ca0*/  STL [R1+0xf3c], R15 ;  /* 0x000f3c0f01007387 */ /* 0x0005e80000100800 */
[----:B------:R-:W3:Y:S04]  /*30cb0*/  LDL.LU R20, [R1+0xf70] ;  /* 0x000f700001147983 */ /* 0x000ee80000300800 */
[----:B-1----:R-:W3:Y:S04]  /*30cc0*/  LDL.LU R16, [R1+0xf64] ;  /* 0x000f640001107983 */ /* 0x002ee80000300800 */
[----:B------:R1:W-:Y:S04]  /*30cd0*/  LDGSTS.E [R4+0x4100], desc[UR32][R6.64], P0 ;  /* 0x0410000006047fae */ /* 0x0003e80008121860 */
[----:B------:R-:W3:Y:S01]  /*30ce0*/  LDL.LU R21, [R1+0xf6c] ;  /* 0x000f6c0001157983 */ /* 0x000ee20000300800 */
[----:B------:R-:W-:Y:S01]  /*30cf0*/  IADD3 R12, P1, R12, UR16, RZ ;  /* 0x000000100c0c7c10 */ /* 0x000fe2000ff3e0ff */
[----:B-1----:R-:W-:-:S02]  /*30d00*/  IMAD.MOV.U32 R6, RZ, RZ, R5 ;  /* 0x000000ffff067224 */ /* 0x002fc400078e0005 */
[----:B------:R-:W-:Y:S01]  /*30d10*/  IMAD.MOV.U32 R7, RZ, RZ, R15 ;  /* 0x000000ffff077224 */ /* 0x000fe200078e000f */
[----:B--2---:R-:W2:Y:S01]  /*30d20*/  LDL.LU R5, [R1+0xf78] ;  /* 0x000f780001057983 */ /* 0x004ea20000300800 */
[----:B------:R-:W-:-:S03]  /*30d30*/  IADD3 R8, P2, R8, UR16, RZ ;  /* 0x0000001008087c10 */ /* 0x000fc6000ff5e0ff */
[----:B------:R-:W2:Y:S01]  /*30d40*/  LDL.LU R15, [R1+0xf80] ;  /* 0x000f8000010f7983 */ /* 0x000ea20000300800 */
[----:B----4-:R-:W-:-:S03]  /*30d50*/  IADD3.X R17, R17, UR10, RZ, P1, !PT ;  /* 0x0000000a11117c10 */ /* 0x010fc60008ffe4ff */
[----:B------:R1:W-:Y:S01]  /*30d60*/  STL [R1+0xf48], R12 ;  /* 0x000f480c01007387 */ /* 0x0003e20000100800 */
[----:B------:R-:W-:-:S03]  /*30d70*/  IADD3.X R10, R10, UR10, RZ, P2, !PT ;  /* 0x0000000a0a0a7c10 */ /* 0x000fc600097fe4ff */
[----:B------:R4:W-:Y:S04]  /*30d80*/  LDGSTS.E [R4+0x4500], desc[UR32][R6.64], P0 ;  /* 0x0450000006047fae */ /* 0x0009e80008121860 */
[----:B------:R1:W-:Y:S04]  /*30d90*/  STL [R1+0xf44], R17 ;  /* 0x000f441101007387 */ /* 0x0003e80000100800 */
[----:B------:R1:W-:Y:S01]  /*30da0*/  STL [R1+0xf50], R8 ;  /* 0x000f500801007387 */ /* 0x0003e20000100800 */
[----:B----4-:R-:W-:-:S03]  /*30db0*/  IMAD.MOV.U32 R6, RZ, RZ, R12 ;  /* 0x000000ffff067224 */ /* 0x010fc600078e000c */
[----:B-1----:R-:W4:Y:S01]  /*30dc0*/  LDL.LU R12, [R1+0xf74] ;  /* 0x000f7400010c7983 */ /* 0x002f220000300800 */
[----:B------:R-:W-:-:S03]  /*30dd0*/  IMAD.MOV.U32 R7, RZ, RZ, R17 ;  /* 0x000000ffff077224 */ /* 0x000fc600078e0011 */
[----:B------:R1:W-:Y:S04]  /*30de0*/  STL [R1+0xf4c], R10 ;  /* 0x000f4c0a01007387 */ /* 0x0003e80000100800 */
        /* <DEDUP_REMOVED lines=25> */
[----:B------:R-:W-:-:S05]  /*30f80*/  IADD3 R11, P1, R11, UR16, RZ ;  /* 0x000000100b0b7c10 */ /* 0x000fca000ff3e0ff */
        /* <DEDUP_REMOVED lines=12> */
[----:B------:R-:W-:Y:S02]  /*31050*/  IMAD.MOV.U32 R6, RZ, RZ, R20 ;  /* 0x000000ffff067224 */ /* 0x000fe400078e0014 */
[----:B------:R-:W-:Y:S01]  /*31060*/  IMAD.MOV.U32 R7, RZ, RZ, R21 ;  /* 0x000000ffff077224 */ /* 0x000fe200078e0015 */
[----:B------:R-:W2:Y:S01]  /*31070*/  LDL.LU R11, [R1+0xfb8] ;  /* 0x000fb800010b7983 */ /* 0x000ea20000300800 */
[----:B------:R-:W-:-:S03]  /*31080*/  IADD3 R15, P2, R15, UR16, RZ ;  /* 0x000000100f0f7c10 */ /* 0x000fc6000ff5e0ff */
[----:B------:R1:W-:Y:S04]  /*31090*/  LDGSTS.E [R4+0x5d00], desc[UR32][R6.64], P0 ;  /* 0x05d0000006047fae */ /* 0x0003e80008121860 */
[----:B------:R-:W-:Y:S01]  /*310a0*/  STL [R1+0xf78], R5 ;  /* 0x000f780501007387 */ /* 0x000fe20000100800 */
[----:B-1----:R-:W-:Y:S01]  /*310b0*/  IMAD.MOV.U32 R6, RZ, RZ, R5 ;  /* 0x000000ffff067224 */ /* 0x002fe200078e0005 */
[----:B----4-:R-:W-:-:S05]  /*310c0*/  IADD3.X R12, R12, UR10, RZ, P1, !PT ;  /* 0x0000000a0c0c7c10 */ /* 0x010fca0008ffe4ff */
        /* <DEDUP_REMOVED lines=36> */
[----:B------:R1:W-:Y:S04]  /*31310*/  STL [R1+0xfa8], R16 ;  /* 0x000fa81001007387 */ /* 0x0003e80000100800 */
[----:B------:R1:W-:Y:S01]  /*31320*/  STL [R1+0xfbc], R9 ;  /* 0x000fbc0901007387 */ /* 0x0003e20000100800 */
[----:B--2---:R-:W-:-:S03]  /*31330*/  IADD3.X R11, R11, UR10, RZ, P2, !PT ;  /* 0x0000000a0b0b7c10 */ /* 0x004fc600097fe4ff */
[----:B------:R-:W2:Y:S01]  /*31340*/  LDL.LU R14, [R1+0x100c] ;  /* 0x00100c00010e7983 */ /* 0x000ea20000300800 */
[----:B------:R-:W-:-:S03]  /*31350*/  IMAD.MOV.U32 R7, RZ, RZ, R16 ;  /* 0x000000ffff077224 */ /* 0x000fc600078e0010 */
[----:B------:R1:W-:Y:S04]  /*31360*/  STL [R1+0xfb8], R11 ;  /* 0x000fb80b01007387 */ /* 0x0003e80000100800 */
[----:B------:R-:W2:Y:S04]  /*31370*/  LDL.LU R20, [R1+0x101c] ;  /* 0x00101c0001147983 */ /* 0x000ea80000300800 */
[----:B-1----:R-:W2:Y:S04]  /*31380*/  LDL.LU R16, [R1+0x1008] ;  /* 0x0010080001107983 */ /* 0x002ea80000300800 */
[----:B------:R1:W-:Y:S04]  /*31390*/  LDGSTS.E [R4+0x7100], desc[UR32][R6.64], P0 ;  /* 0x0710000006047fae */ /* 0x0003e80008121860 */
[----:B------:R-:W2:Y:S01]  /*313a0*/  LDL.LU R21, [R1+0x1018] ;  /* 0x0010180001157983 */ /* 0x000ea20000300800 */
[----:B-1----:R-:W-:-:S02]  /*313b0*/  IMAD.MOV.U32 R6, RZ, RZ, R9 ;  /* 0x000000ffff067224 */ /* 0x002fc400078e0009 */
[----:B------:R-:W-:Y:S01]  /*313c0*/  IMAD.MOV.U32 R7, RZ, RZ, R11 ;  /* 0x000000ffff077224 */ /* 0x000fe200078e000b */
[----:B------:R-:W2:Y:S04]  /*313d0*/  LDL.LU R9, [R1+0x102c] ;  /* 0x00102c0001097983 */ /* 0x000ea80000300800 */
[----:B------:R-:W2:Y:S01]  /*313e0*/  LDL.LU R11, [R1+0x103c] ;  /* 0x00103c00010b7983 */ /* 0x000ea20000300800 */
[----:B------:R-:W-:-:S03]  /*313f0*/  IADD3 R12, P1, R12, UR16, RZ ;  /* 0x000000100c0c7c10 */ /* 0x000fc6000ff3e0ff */
[----:B------:R1:W-:Y:S04]  /*31400*/  LDGSTS.E [R4+0x7500], desc[UR32][R6.64], P0 ;  /* 0x0750000006047fae */ /* 0x0003e80008121860 */
[----:B------:R1:W-:Y:S01]  /*31410*/  STL [R1+0xfcc], R12 ;  /* 0x000fcc0c01007387 */ /* 0x0003e20000100800 */
[----:B------:R-:W-:Y:S02]  /*31420*/  IADD3 R5, P2, R5, UR16, RZ ;  /* 0x0000001005057c10 */ /* 0x000fe4000ff5e0ff */
[----:B----4-:R-:W-:Y:S01]  /*31430*/  IADD3.X R17, R17, UR10, RZ, P1, !PT ;  /* 0x0000000a11117c10 */ /* 0x010fe20008ffe4ff */
        /* <DEDUP_REMOVED lines=11> */
[----:B----4-:R-:W4:Y:S04]  /*314f0*/  LDL.LU R5, [R1+0x104c] ;  /* 0x00104c0001057983 */ /* 0x010f280000300800 */
        /* <DEDUP_REMOVED lines=20> */
[----:B--2---:R-:W-:-:S05]  /*31640*/  IADD3 R14, P1, R14, UR16, RZ ;  /* 0x000000100e0e7c10 */ /* 0x004fca000ff3e0ff */
        /* <DEDUP_REMOVED lines=10> */
[----:B------:R-:W-:-:S03]  /*316f0*/  IADD3 R9, P1, R9, UR16, RZ ;  /* 0x0000001009097c10 */ /* 0x000fc6000ff3e0ff */
[----:B------:R-:W-:Y:S01]  /*31700*/  STL [R1+0x1018], R21 ;  /* 0x0010181501007387 */ /* 0x000fe20000100800 */
[----:B------:R-:W-:Y:S01]  /*31710*/  IADD3 R11, P2, R11, UR16, RZ ;  /* 0x000000100b0b7c10 */ /* 0x000fe2000ff5e0ff */
[----:B--2---:R-:W-:Y:S02]  /*31720*/  IMAD.MOV.U32 R6, RZ, RZ, R20 ;  /* 0x000000ffff067224 */ /* 0x004fe400078e0014 */
[----:B------:R-:W2:Y:S01]  /*31730*/  LDL.LU R14, [R1+0x1078] ;  /* 0x00107800010e7983 */ /* 0x000ea20000300800 */
[----:B------:R-:W-:-:S03]  /*31740*/  IMAD.MOV.U32 R7, RZ, RZ, R21 ;  /* 0x000000ffff077224 */ /* 0x000fc600078e0015 */
[----:B------:R-:W-:Y:S04]  /*31750*/  STL [R1+0x102c], R9 ;  /* 0x00102c0901007387 */ /* 0x000fe80000100800 */
        /* <DEDUP_REMOVED lines=49> */
[----:B-1----:R-:W-:-:S02]  /*31a70*/  IMAD.MOV.U32 R6, RZ, RZ, R8 ;  /* 0x000000ffff067224 */ /* 0x002fc400078e0008 */
[----:B------:R-:W-:Y:S01]  /*31a80*/  IMAD.MOV.U32 R7, RZ, RZ, R14 ;  /* 0x000000ffff077224 */ /* 0x000fe200078e000e */
[----:B--2---:R-:W2:Y:S04]  /*31a90*/  LDL.LU R8, [R1+0x10ec] ;  /* 0x0010ec0001087983 */ /* 0x004ea80000300800 */
[----:B------:R-:W2:Y:S04]  /*31aa0*/  LDL.LU R14, [R1+0x10fc] ;  /* 0x0010fc00010e7983 */ /* 0x000ea80000300800 */
[----:B------:R1:W-:Y:S01]  /*31ab0*/  LDGSTS.E [R4+0xa500], desc[UR32][R6.64], P0 ;  /* 0x0a50000006047fae */ /* 0x0003e20008121860 */
[----:B------:R-:W-:-:S05]  /*31ac0*/  IADD3 R12, P1, R12, UR16, RZ ;  /* 0x000000100c0c7c10 */ /* 0x000fca000ff3e0ff */
        /* <DEDUP_REMOVED lines=49> */
[----:B------:R-:W-:Y:S02]  /*31de0*/  IMAD.MOV.U32 R6, RZ, RZ, R20 ;  /* 0x000000ffff067224 */ /* 0x000fe400078e0014 */
        /* <DEDUP_REMOVED lines=91> */
[----:B------:R1:W-:Y:S04]  /*323a0*/  LDGSTS.E [R4+0xe500], desc[UR32][R6.64], P0 ;  /* 0x0e50000006047fae */ /* 0x0003e80008121860 */
[----:B------:R-:W3:Y:S01]  /*323b0*/  LDL.LU R11, [R1+0xcc0] ;  /* 0x000cc000010b7983 */ /* 0x000ee20000300800 */
[----:B------:R-:W-:-:S02]  /*323c0*/  IADD3 R15, P1, R15, UR16, RZ ;  /* 0x000000100f0f7c10 */ /* 0x000fc4000ff3e0ff */
[----:B------:R-:W-:Y:S02]  /*323d0*/  IADD3 R20, P2, R20, UR16, RZ ;  /* 0x0000001014147c10 */ /* 0x000fe4000ff5e0ff */
[----:B------:R-:W-:Y:S01]  /*323e0*/  IADD3.X R16, R16, UR10, RZ, P1, !PT ;  /* 0x0000000a10107c10 */ /* 0x000fe20008ffe4ff */
[----:B-1----:R-:W-:Y:S01]  /*323f0*/  IMAD.MOV.U32 R6, RZ, RZ, R15 ;  /* 0x000000ffff067224 */ /* 0x002fe200078e000f */
[----:B------:R1:W-:Y:S03]  /*32400*/  STL [R1+0x118c], R15 ;  /* 0x00118c0f01007387 */ /* 0x0003e60000100800 */
[----:B------:R-:W-:Y:S01]  /*32410*/  IMAD.MOV.U32 R7, RZ, RZ, R16 ;  /* 0x000000ffff077224 */ /* 0x000fe200078e0010 */
[----:B------:R2:W-:Y:S01]  /*32420*/  STL [R1+0x1188], R16 ;  /* 0x0011881001007387 */ /* 0x0005e20000100800 */
[----:B------:R-:W-:-:S03]  /*32430*/  IADD3.X R21, R21, UR10, RZ, P2, !PT ;  /* 0x0000000a15157c10 */ /* 0x000fc600097fe4ff */
[----:B------:R-:W-:Y:S04]  /*32440*/  STL [R1+0x119c], R20 ;  /* 0x00119c1401007387 */ /* 0x000fe80000100800 */
[----:B-1----:R-:W3:Y:S01]  /*32450*/  LDL.LU R15, [R1+0xcb4] ;  /* 0x000cb400010f7983 */ /* 0x002ee20000300800 */
[----:B--2---:R-:W-:-:S03]  /*32460*/  IADD3 R5, P1, R5, UR16, RZ ;  /* 0x0000001005057c10 */ /* 0x004fc6000ff3e0ff */
[----:B------:R-:W-:Y:S04]  /*32470*/  STL [R1+0x1198], R21 ;  /* 0x0011981501007387 */ /* 0x000fe80000100800 */
[----:B------:R1:W-:Y:S01]  /*32480*/  LDGSTS.E [R4+0xe900], desc[UR32][R6.64], P0 ;  /* 0x0e90000006047fae */ /* 0x0003e20008121860 */
[----:B------:R-:W-:-:S03]  /*32490*/  IADD3 R10, P2, R10, UR16, RZ ;  /* 0x000000100a0a7c10 */ /* 0x000fc6000ff5e0ff */
[----:B------:R-:W2:Y:S01]  /*324a0*/  LDL.LU R16, [R1+0xcbc] ;  /* 0x000cbc0001107983 */ /* 0x000ea20000300800 */
[----:B-1----:R-:W-:Y:S02]  /*324b0*/  IMAD.MOV.U32 R6, RZ, RZ, R20 ;  /* 0x000000ffff067224 */ /* 0x002fe400078e0014 */
[----:B------:R-:W-:Y:S01]  /*324c0*/  IMAD.MOV.U32 R7, RZ, RZ, R21 ;  /* 0x000000ffff077224 */ /* 0x000fe200078e0015 */
[----:B------:R1:W-:Y:S04]  /*324d0*/  STL [R1+0x11ac], R5 ;  /* 0x0011ac0501007387 */ /* 0x0003e80000100800 */
[----:B------:R1:W-:Y:S01]  /*324e0*/  LDGSTS.E [R4+0xed00], desc[UR32][R6.64], P0 ;  /* 0x0ed0000006047fae */ /* 0x0003e20008121860 */
[----:B------:R-:W-:Y:S01]  /*324f0*/  IADD3.X R12, R12, UR10, RZ, P1, !PT ;  /* 0x0000000a0c0c7c10 */ /* 0x000fe20008ffe4ff */
[----:B-1----:R-:W-:-:S04]  /*32500*/  IMAD.MOV.U32 R6, RZ, RZ, R5 ;  /* 0x000000ffff067224 */ /* 0x002fc800078e0005 */
        /* <DEDUP_REMOVED lines=8> */
[----:B----4-:R-:W-:-:S03]  /*32590*/  IMAD.MOV.U32 R6, RZ, RZ, R10 ;  /* 0x000000ffff067224 */ /* 0x010fc600078e000a */
[----:B------:R-:W4:Y:S01]  /*325a0*/  LDL.LU R10, [R1+0xcc4] ;  /* 0x000cc400010a7983 */ /* 0x000f220000300800 */
[----:B------:R-:W-:-:S03]  /*325b0*/  IMAD.MOV.U32 R7, RZ, RZ, R17 ;  /* 0x000000ffff077224 */ /* 0x000fc600078e0011 */
[----:B------:R-:W4:Y:S01]  /*325c0*/  LDL.LU R17, [R1+0xccc] ;  /* 0x000ccc0001117983 */ /* 0x000f220000300800 */
[----:B------:R-:W-:Y:S02]  /*325d0*/  IADD3 R8, P1, R8, UR16, RZ ;  /* 0x0000001008087c10 */ /* 0x000fe4000ff3e0ff */
[----:B------:R-:W-:Y:S01]  /*325e0*/  IADD3 R14, P2, R14, UR16, RZ ;  /* 0x000000100e0e7c10 */ /* 0x000fe2000ff5e0ff */
        /* <DEDUP_REMOVED lines=12> */
[----:B------:R-:W-:-:S02]  /*326b0*/  IMAD.MOV.U32 R7, RZ, RZ, R18 ;  /* 0x000000ffff077224 */ /* 0x000fc400078e0012 */
[----:B------:R-:W-:Y:S01]  /*326c0*/  IMAD.MOV.U32 R6, RZ, RZ, R14 ;  /* 0x000000ffff067224 */ /* 0x000fe200078e000e */
[----:B-1----:R-:W4:Y:S04]  /*326d0*/  LDL.LU R18, [R1+0xcd4] ;  /* 0x000cd40001127983 */ /* 0x002f280000300800 */
[----:B------:R-:W4:Y:S01]  /*326e0*/  LDL.LU R14, [R1+0xcdc] ;  /* 0x000cdc00010e7983 */ /* 0x000f220000300800 */
[----:B------:R-:W1:Y:S01]  /*326f0*/  S2R R65, SR_TID.X ;  /* 0x0000000000417919 */ /* 0x000e620000002100 */
[----:B---3--:R-:W-:Y:S02]  /*32700*/  IADD3 R9, P1, R9, UR16, RZ ;  /* 0x0000001009097c10 */ /* 0x008fe4000ff3e0ff */
[----:B------:R-:W-:Y:S01]  /*32710*/  IADD3 R11, P2, R11, UR16, RZ ;  /* 0x000000100b0b7c10 */ /* 0x000fe2000ff5e0ff */
[----:B------:R3:W-:Y:S04]  /*32720*/  LDGSTS.E [R4+0xfd00], desc[UR32][R6.64], P0 ;  /* 0x0fd0000006047fae */ /* 0x0007e80008121860 */
[----:B------:R-:W-:Y:S01]  /*32730*/  STL [R1+0xcb8], R9 ;  /* 0x000cb80901007387 */ /* 0x000fe20000100800 */
[----:B-1----:R-:W-:-:S02]  /*32740*/  SHF.R.S32.HI R52, RZ, 0x5, R65 ;  /* 0x00000005ff347819 */ /* 0x002fc40000011441 */
[----:B------:R-:W-:Y:S02]  /*32750*/  LOP3.LUT R65, R65, 0x1f, RZ, 0xc0, !PT ;  /* 0x0000001f41417812 */ /* 0x000fe400078ec0ff */
[----:B------:R-:W-:-:S03]  /*32760*/  SGXT R52, R52, 0x1 ;  /* 0x000000013434781a */ /* 0x000fc60000000200 */
[----:B------:R-:W-:Y:S01]  /*32770*/  IMAD.SHL.U32 R20, R65, 0x4, RZ ;  /* 0x0000000441147824 */ /* 0x000fe200078e00ff */
[----:B------:R-:W-:-:S04]  /*32780*/  IADD3.X R15, R15, UR10, RZ, P1, !PT ;  /* 0x0000000a0f0f7c10 */ /* 0x000fc80008ffe4ff */
[----:B------:R-:W-:-:S04]  /*32790*/  LOP3.LUT R20, R20, 0x90, R52, 0x78, !PT ;  /* 0x0000009014147812 */ /* 0x000fc800078e7834 */
[----:B------:R-:W-:Y:S02]  /*327a0*/  LOP3.LUT R20, R20, 0x40, RZ, 0x3c, !PT ;  /* 0x0000004014147812 */ /* 0x000fe400078e3cff */
[----:B--2---:R-:W-:Y:S01]  /*327b0*/  IADD3.X R16, R16, UR10, RZ, P2, !PT ;  /* 0x0000000a10107c10 */ /* 0x004fe200097fe4ff */
[----:B------:R1:W-:Y:S01]  /*327c0*/  STL [R1+0xcb4], R15 ;  /* 0x000cb40f01007387 */ /* 0x0003e20000100800 */
[----:B---3--:R-:W-:Y:S02]  /*327d0*/  IMAD.MOV.U32 R6, RZ, RZ, R9 ;  /* 0x000000ffff067224 */ /* 0x008fe400078e0009 */
[----:B------:R-:W-:Y:S01]  /*327e0*/  VIADD R4, R20, UR13 ;  /* 0x0000000d14047c36 */ /* 0x000fe20008000000 */
[----:B------:R-:W-:Y:S01]  /*327f0*/  STL [R1+0xcc0], R11 ;  /* 0x000cc00b01007387 */ /* 0x000fe20000100800 */
[----:B------:R-:W-:-:S03]  /*32800*/  IMAD.MOV.U32 R7, RZ, RZ, R15 ;  /* 0x000000ffff077224 */ /* 0x000fc600078e000f */
[----:B------:R2:W-:Y:S04]  /*32810*/  STL [R1+0xcbc], R16 ;  /* 0x000cbc1001007387 */ /* 0x0005e80000100800 */
[----:B-1----:R-:W3:Y:S04]  /*32820*/  LDL.LU R15, [R1+0xce8] ;  /* 0x000ce800010f7983 */ /* 0x002ee80000300800 */
[----:B------:R1:W-:Y:S04]  /*32830*/  LDGSTS.E [R4+0x200], desc[UR32][R6.64], P0 ;  /* 0x0020000006047fae */ /* 0x0003e80008121860 */
[----:B------:R-:W3:Y:S01]  /*32840*/  LDL.LU R9, [R1+0xcf0] ;  /* 0x000cf00001097983 */ /* 0x000ee20000300800 */
[----:B-1----:R-:W-:-:S03]  /*32850*/  IMAD.MOV.U32 R7, RZ, RZ, R16 ;  /* 0x000000ffff077224 */ /* 0x002fc600078e0010 */
[----:B--2---:R-:W2:Y:S01]  /*32860*/  LDL.LU R16, [R1+0xce4] ;  /* 0x000ce40001107983 */ /* 0x004ea20000300800 */
[----:B------:R-:W-:-:S03]  /*32870*/  IMAD.MOV.U32 R6, RZ, RZ, R11 ;  /* 0x000000ffff067224 */ /* 0x000fc600078e000b */
[----:B------:R-:W2:Y:S01]  /*32880*/  LDL.LU R11, [R1+0xcec] ;  /* 0x000cec00010b7983 */ /* 0x000ea20000300800 */
[----:B------:R-:W-:-:S03]  /*32890*/  IADD3 R5, P1, R5, UR16, RZ ;  /* 0x0000001005057c10 */ /* 0x000fc6000ff3e0ff */
[----:B------:R1:W-:Y:S04]  /*328a0*/  LDGSTS.E [R4+0x600], desc[UR32][R6.64], P0 ;  /* 0x0060000006047fae */ /* 0x0003e80008121860 */
[----:B------:R-:W-:Y:S01]  /*328b0*/  STL [R1+0xcc8], R5 ;  /* 0x000cc80501007387 */ /* 0x000fe20000100800 */
[----:B------:R-:W-:Y:S01]  /*328c0*/  IADD3 R12, P2, R12, UR16, RZ ;  /* 0x000000100c0c7c10 */ /* 0x000fe2000ff5e0ff */
[----:B-1----:R-:W-:Y:S01]  /*328d0*/  IMAD.MOV.U32 R6, RZ, RZ, R5 ;  /* 0x000000ffff067224 */ /* 0x002fe200078e0005 */
[----:B----4-:R-:W-:Y:S02]  /*328e0*/  IADD3.X R10, R10, UR10, RZ, P1, !PT ;  /* 0x0000000a0a0a7c10 */ /* 0x010fe40008ffe4ff */
[----:B------:R-:W-:-:S03]  /*328f0*/  IADD3.X R17, R17, UR10, RZ, P2, !PT ;  /* 0x0000000a11117c10 */ /* 0x000fc600097fe4ff */
[----:B------:R-:W-:Y:S01]  /*32900*/  IMAD.MOV.U32 R7, RZ, RZ, R10 ;  /* 0x000000ffff077224 */ /* 0x000fe200078e000a */
[----:B------:R1:W-:Y:S04]  /*32910*/  STL [R1+0xcc4], R10 ;  /* 0x000cc40a01007387 */ /* 0x0003e80000100800 */
        /* <DEDUP_REMOVED lines=8> */
[----:B------:R-:W4:Y:S04]  /*329a0*/  LDL.LU R12, [R1+0xcfc] ;  /* 0x000cfc00010c7983 */ /* 0x000f280000300800 */
[----:B------:R1:W-:Y:S01]  /*329b0*/  LDGSTS.E [R4+0xe00], desc[UR32][R6.64], P0 ;  /* 0x00e0000006047fae */ /* 0x0003e20008121860 */
[----:B------:R-:W-:Y:S02]  /*329c0*/  IADD3 R13, P1, R13, UR16, RZ ;  /* 0x000000100d0d7c10 */ /* 0x000fe4000ff3e0ff */
[----:B------:R-:W-:-:S03]  /*329d0*/  IADD3 R8, P2, R8, UR16, RZ ;  /* 0x0000001008087c10 */ /* 0x000fc6000ff5e0ff */
[----:B------:R1:W-:Y:S01]  /*329e0*/  STL [R1+0xcd8], R13 ;  /* 0x000cd80d01007387 */ /* 0x0003e20000100800 */
[----:B------:R-:W-:Y:S01]  /*329f0*/  IADD3.X R18, R18, UR10, RZ, P1, !PT ;  /* 0x0000000a12127c10 */ /* 0x000fe20008ffe4ff */
[----:B-1----:R-:W-:Y:S01]  /*32a00*/  IMAD.MOV.U32 R6, RZ, RZ, R13 ;  /* 0x000000ffff067224 */ /* 0x002fe200078e000d */
[----:B------:R-:W-:-:S03]  /*32a10*/  IADD3.X R14, R14, UR10, RZ, P2, !PT ;  /* 0x0000000a0e0e7c10 */ /* 0x000fc600097fe4ff */
[----:B------:R1:W-:Y:S04]  /*32a20*/  STL [R1+0xcd4], R18 ;  /* 0x000cd41201007387 */ /* 0x0003e80000100800 */
        /* <DEDUP_REMOVED lines=13> */
[----:B---3--:R-:W-:-:S05]  /*32b00*/  IADD3 R15, P1, R15, UR16, RZ ;  /* 0x000000100f0f7c10 */ /* 0x008fca000ff3e0ff */
[----:B------:R3:W-:Y:S01]  /*32b10*/  STL [R1+0xce8], R15 ;  /* 0x000ce80f01007387 */ /* 0x0007e20000100800 */
[----:B------:R-:W-:Y:S01]  /*32b20*/  IADD3 R9, P2, R9, UR16, RZ ;  /* 0x0000001009097c10 */ /* 0x000fe2000ff5e0ff */
[----:B-1----:R-:W-:Y:S01]  /*32b30*/  IMAD.MOV.U32 R6, RZ, RZ, R15 ;  /* 0x000000ffff067224 */ /* 0x002fe200078e000f */
[----:B--2---:R-:W-:Y:S02]  /*32b40*/  IADD3.X R16, R16, UR10, RZ, P1, !PT ;  /* 0x0000000a10107c10 */ /* 0x004fe40008ffe4ff */
[----:B------:R-:W-:-:S03]  /*32b50*/  IADD3.X R11, R11, UR10, RZ, P2, !PT ;  /* 0x0000000a0b0b7c10 */ /* 0x000fc600097fe4ff */
[----:B------:R1:W-:Y:S01]  /*32b60*/  STL [R1+0xce4], R16 ;  /* 0x000ce41001007387 */ /* 0x0003e20000100800 */
[----:B------:R-:W-:-:S03]  /*32b70*/  IMAD.MOV.U32 R7, RZ, RZ, R16 ;  /* 0x000000ffff077224 */ /* 0x000fc600078e0010 */
[----:B------:R2:W-:Y:S04]  /*32b80*/  STL [R1+0xcf0], R9 ;  /* 0x000cf00901007387 */ /* 0x0005e80000100800 */
[----:B---3--:R-:W3:Y:S04]  /*32b90*/  LDL.LU R15, [R1+0xd14] ;  /* 0x000d1400010f7983 */ /* 0x008ee80000300800 */
[----:B------:R2:W-:Y:S04]  /*32ba0*/  STL [R1+0xcec], R11 ;  /* 0x000cec0b01007387 */ /* 0x0005e80000100800 */
[----:B-1----:R-:W3:Y:S04]  /*32bb0*/  LDL.LU R16, [R1+0xd1c] ;  /* 0x000d1c0001107983 */ /* 0x002ee80000300800 */
[----:B------:R1:W-:Y:S02]  /*32bc0*/  LDGSTS.E [R4+0x1a00], desc[UR32][R6.64], P0 ;  /* 0x01a0000006047fae */ /* 0x0003e40008121860 */
[----:B-1----:R-:W-:-:S02]  /*32bd0*/  IMAD.MOV.U32 R6, RZ, RZ, R9 ;  /* 0x000000ffff067224 */ /* 0x002fc400078e0009 */
[----:B------:R-:W-:Y:S01]  /*32be0*/  IMAD.MOV.U32 R7, RZ, RZ, R11 ;  /* 0x000000ffff077224 */ /* 0x000fe200078e000b */
[----:B--2---:R-:W2:Y:S04]  /*32bf0*/  LDL.LU R9, [R1+0xd28] ;  /* 0x000d280001097983 */ /* 0x004ea80000300800 */
        /* <DEDUP_REMOVED lines=14> */
[----:B------:R1:W-:Y:S02]  /*32ce0*/  LDGSTS.E [R4+0x2200], desc[UR32][R6.64], P0 ;  /* 0x0220000006047fae */ /* 0x0003e40008121860 */
[----:B-1----:R-:W-:-:S02]  /*32cf0*/  IMAD.MOV.U32 R6, RZ, RZ, R5 ;  /* 0x000000ffff067224 */ /* 0x002fc400078e0005 */
[----:B------:R-:W-:Y:S02]  /*32d00*/  IMAD.MOV.U32 R7, RZ, RZ, R12 ;  /* 0x000000ffff077224 */ /* 0x000fe400078e000c */
[----:B------:R-:W4:Y:S04]  /*32d10*/  LDL.LU R12, [R1+0xd38] ;  /* 0x000d3800010c7983 */ /* 0x000f280000300800 */
[----:B------:R-:W4:Y:S04]  /*32d20*/  LDL.LU R5, [R1+0xd40] ;  /* 0x000d400001057983 */ /* 0x000f280000300800 */
[----:B------:R1:W-:Y:S01]  /*32d30*/  LDGSTS.E [R4+0x2600], desc[UR32][R6.64], P0 ;  /* 0x0260000006047fae */ /* 0x0003e20008121860 */
[----:B------:R-:W-:-:S05]  /*32d40*/  IADD3 R13, P1, R13, UR16, RZ ;  /* 0x000000100d0d7c10 */ /* 0x000fca000ff3e0ff */
[----:B------:R-:W-:Y:S01]  /*32d50*/  STL [R1+0xd08], R13 ;  /* 0x000d080d01007387 */ /* 0x000fe20000100800 */
[----:B------:R-:W-:Y:S02]  /*32d60*/  IADD3 R20, P2, R20, UR16, RZ ;  /* 0x0000001014147c10 */ /* 0x000fe4000ff5e0ff */
[----:B------:R-:W-:Y:S02]  /*32d70*/  IADD3.X R18, R18, UR10, RZ, P1, !PT ;  /* 0x0000000a12127c10 */ /* 0x000fe40008ffe4ff */
[----:B------:R-:W-:-:S03]  /*32d80*/  IADD3.X R21, R21, UR10, RZ, P2, !PT ;  /* 0x0000000a15157c10 */ /* 0x000fc600097fe4ff */
[----:B------:R1:W-:Y:S02]  /*32d90*/  STL [R1+0xd04], R18 ;  /* 0x000d041201007387 */ /* 0x0003e40000100800 */
[----:B-1----:R-:W-:Y:S02]  /*32da0*/  IMAD.MOV.U32 R7, RZ, RZ, R18 ;  /* 0x000000ffff077224 */ /* 0x002fe400078e0012 */
[----:B------:R-:W-:Y:S01]  /*32db0*/  STL [R1+0xd10], R20 ;  /* 0x000d101401007387 */ /* 0x000fe20000100800 */
[----:B------:R-:W-:-:S03]  /*32dc0*/  IMAD.MOV.U32 R6, RZ, RZ, R13 ;  /* 0x000000ffff067224 */ /* 0x000fc600078e000d */
[----:B------:R-:W4:Y:S04]  /*32dd0*/  LDL.LU R18, [R1+0xd34] ;  /* 0x000d340001127983 */ /* 0x000f280000300800 */
        /* <DEDUP_REMOVED lines=19> */
[----:B---3--:R-:W-:Y:S01]  /*32f10*/  IMAD.MOV.U32 R7, RZ, RZ, R16 ;  /* 0x000000ffff077224 */ /* 0x008fe200078e0010 */
[----:B--2---:R-:W-:Y:S01]  /*32f20*/  IADD3 R9, P1, R9, UR16, RZ ;  /* 0x0000001009097c10 */ /* 0x004fe2000ff3e0ff */
[----:B------:R-:W-:Y:S01]  /*32f30*/  IMAD.MOV.U32 R6, RZ, RZ, R14 ;  /* 0x000000ffff067224 */ /* 0x000fe200078e000e */
[----:B-1----:R-:W2:Y:S01]  /*32f40*/  LDL.LU R16, [R1+0xd44] ;  /* 0x000d440001107983 */ /* 0x002ea20000300800 */
[----:B------:R-:W-:-:S03]  /*32f50*/  IADD3 R11, P2, R11, UR16, RZ ;  /* 0x000000100b0b7c10 */ /* 0x000fc6000ff5e0ff */
[----:B------:R-:W3:Y:S04]  /*32f60*/  LDL.LU R14, [R1+0xd4c] ;  /* 0x000d4c00010e7983 */ /* 0x000ee80000300800 */
        /* <DEDUP_REMOVED lines=12> */
[----:B----4-:R-:W-:-:S03]  /*33030*/  IMAD.MOV.U32 R7, RZ, RZ, R17 ;  /* 0x000000ffff077224 */ /* 0x010fc600078e0011 */
[----:B-1----:R-:W4:Y:S01]  /*33040*/  LDL.LU R17, [R1+0xd54] ;  /* 0x000d540001117983 */ /* 0x002f220000300800 */
[----:B------:R-:W-:Y:S01]  /*33050*/  IMAD.MOV.U32 R6, RZ, RZ, R11 ;  /* 0x000000ffff067224 */ /* 0x000fe200078e000b */
[----:B------:R-:W-:Y:S02]  /*33060*/  IADD3 R12, P1, R12, UR16, RZ ;  /* 0x000000100c0c7c10 */ /* 0x000fe4000ff3e0ff */
[----:B------:R-:W4:Y:S01]  /*33070*/  LDL.LU R11, [R1+0xd5c] ;  /* 0x000d5c00010b7983 */ /* 0x000f220000300800 */
[----:B------:R-:W-:-:S03]  /*33080*/  IADD3 R5, P2, R5, UR16, RZ ;  /* 0x0000001005057c10 */ /* 0x000fc6000ff5e0ff */
[----:B------:R1:W-:Y:S04]  /*33090*/  STL [R1+0xd38], R12 ;  /* 0x000d380c01007387 */ /* 0x0003e80000100800 */
[----:B------:R1:W-:Y:S02]  /*330a0*/  LDGSTS.E [R4+0x3e00], desc[UR32][R6.64], P0 ;  /* 0x03e0000006047fae */ /* 0x0003e40008121860 */
[----:B-1----:R-:W-:Y:S01]  /*330b0*/  IMAD.MOV.U32 R6, RZ, RZ, R12 ;  /* 0x000000ffff067224 */ /* 0x002fe200078e000c */
[----:B------:R-:W-:-:S05]  /*330c0*/  IADD3.X R18, R18, UR10, RZ, P1, !PT ;  /* 0x0000000a12127c10 */ /* 0x000fca0008ffe4ff */
        /* <DEDUP_REMOVED lines=18> */
[----:B--2---:R-:W-:Y:S01]  /*331f0*/  IADD3.X R16, R16, UR10, RZ, P1, !PT ;  /* 0x0000000a10107c10 */ /* 0x004fe20008ffe4ff */
[----:B-1----:R-:W-:Y:S01]  /*33200*/  IMAD.MOV.U32 R6, RZ, RZ, R15 ;  /* 0x000000ffff067224 */ /* 0x002fe200078e000f */
[----:B---3--:R-:W-:-:S03]  /*33210*/  IADD3.X R14, R14, UR10, RZ, P2, !PT ;  /* 0x0000000a0e0e7c10 */ /* 0x008fc600097fe4ff */
[----:B------:R1:W-:Y:S01]  /*33220*/  STL [R1+0xd44], R16 ;  /* 0x000d441001007387 */ /* 0x0003e20000100800 */
[----:B------:R-:W-:-:S03]  /*33230*/  IMAD.MOV.U32 R7, RZ, RZ, R16 ;  /* 0x000000ffff077224 */ /* 0x000fc600078e0010 */
[----:B------:R2:W-:Y:S04]  /*33240*/  STL [R1+0xd50], R8 ;  /* 0x000d500801007387 */ /* 0x0005e80000100800 */
[----:B------:R-:W3:Y:S04]  /*33250*/  LDL.LU R15, [R1+0xd74] ;  /* 0x000d7400010f7983 */ /* 0x000ee80000300800 */
        /* <DEDUP_REMOVED lines=278> */
[----:B------:R4:W-:Y:S01]  /*343c0*/  STL [R1+0xe48], R9 ;  /* 0x000e480901007387 */ /* 0x0009e20000100800 */
[----:B-1----:R-:W-:Y:S01]  /*343d0*/  IMAD.MOV.U32 R6, RZ, RZ, R9 ;  /* 0x000000ffff067224 */ /* 0x002fe200078e0009 */
[----:B----4-:R-:W-:-:S05]  /*343e0*/  IADD3.X R10, R10, UR10, RZ, P1, !PT ;  /* 0x0000000a0a0a7c10 */ /* 0x010fca0008ffe4ff */
[----:B------:R-:W-:Y:S01]  /*343f0*/  IMAD.MOV.U32 R7, RZ, RZ, R10 ;  /* 0x000000ffff077224 */ /* 0x000fe200078e000a */
[----:B------:R1:W-:Y:S01]  /*34400*/  STL [R1+0xe44], R10 ;  /* 0x000e440a01007387 */ /* 0x0003e20000100800 */
[----:B------:R-:W-:-:S03]  /*34410*/  IADD3.X R17, R17, UR10, RZ, P2, !PT ;  /* 0x0000000a11117c10 */ /* 0x000fc600097fe4ff */
[----:B------:R-:W-:Y:S04]  /*34420*/  STL [R1+0xe50], R12 ;  /* 0x000e500c01007387 */ /* 0x000fe80000100800 */
[----:B------:R-:W4:Y:S04]  /*34430*/  LDL.LU R9, [R1+0xe78] ;  /* 0x000e780001097983 */ /* 0x000f280000300800 */
[----:B------:R1:W-:Y:S04]  /*34440*/  STL [R1+0xe4c], R17 ;  /* 0x000e4c1101007387 */ /* 0x0003e80000100800 */
[----:B------:R1:W-:Y:S04]  /*34450*/  LDGSTS.E [R4+0xca00], desc[UR32][R6.64], P0 ;  /* 0x0ca0000006047fae */ /* 0x0003e80008121860 */
[----:B-1----:R-:W4:Y:S01]  /*34460*/  LDL.LU R10, [R1+0xe80] ;  /* 0x000e8000010a7983 */ /* 0x002f220000300800 */
[----:B------:R-:W-:Y:S01]  /*34470*/  IADD3 R13, P1, R13, UR16, RZ ;  /* 0x000000100d0d7c10 */ /* 0x000fe2000ff3e0ff */
[----:B------:R-:W-:-:S02]  /*34480*/  IMAD.MOV.U32 R7, RZ, RZ, R17 ;  /* 0x000000ffff077224 */ /* 0x000fc400078e0011 */
[----:B------:R-:W4:Y:S01]  /*34490*/  LDL.LU R17, [R1+0xe74] ;  /* 0x000e740001117983 */ /* 0x000f220000300800 */
[----:B------:R-:W-:-:S03]  /*344a0*/  IMAD.MOV.U32 R6, RZ, RZ, R12 ;  /* 0x000000ffff067224 */ /* 0x000fc600078e000c */
        /* <DEDUP_REMOVED lines=29> */
[----:B------:R-:W-:Y:S04]  /*34680*/  STL [R1+0xe70], R8 ;  /* 0x000e700801007387 */ /* 0x000fe80000100800 */
[----:B------:R-:W2:Y:S04]  /*34690*/  LDL.LU R15, [R1+0xe94] ;  /* 0x000e9400010f7983 */ /* 0x000ea80000300800 */
[----:B------:R3:W-:Y:S04]  /*346a0*/  STL [R1+0xe6c], R11 ;  /* 0x000e6c0b01007387 */ /* 0x0007e80000100800 */
[----:B-1----:R-:W2:Y:S04]  /*346b0*/  LDL.LU R16, [R1+0xe9c] ;  /* 0x000e9c0001107983 */ /* 0x002ea80000300800 */
[----:B------:R1:W-:Y:S02]  /*346c0*/  LDGSTS.E [R4+0xda00], desc[UR32][R6.64], P0 ;  /* 0x0da0000006047fae */ /* 0x0003e40008121860 */
[----:B-1----:R-:W-:-:S02]  /*346d0*/  IMAD.MOV.U32 R6, RZ, RZ, R8 ;  /* 0x000000ffff067224 */ /* 0x002fc400078e0008 */
[----:B------:R-:W-:Y:S02]  /*346e0*/  IMAD.MOV.U32 R7, RZ, RZ, R11 ;  /* 0x000000ffff077224 */ /* 0x000fe400078e000b */
[----:B---3--:R-:W3:Y:S01]  /*346f0*/  LDL.LU R11, [R1+0xea8] ;  /* 0x000ea800010b7983 */ /* 0x008ee20000300800 */
[----:B----4-:R-:W-:-:S03]  /*34700*/  IADD3 R9, P1, R9, UR16, RZ ;  /* 0x0000001009097c10 */ /* 0x010fc6000ff3e0ff */
[----:B------:R-:W4:Y:S04]  /*34710*/  LDL.LU R8, [R1+0xcb0] ;  /* 0x000cb00001087983 */ /* 0x000f280000300800 */
[----:B------:R-:W-:Y:S04]  /*34720*/  STL [R1+0xe78], R9 ;  /* 0x000e780901007387 */ /* 0x000fe80000100800 */
[----:B------:R1:W-:Y:S01]  /*34730*/  LDGSTS.E [R4+0xde00], desc[UR32][R6.64], P0 ;  /* 0x0de0000006047fae */ /* 0x0003e20008121860 */
[----:B------:R-:W-:Y:S02]  /*34740*/  IADD3 R10, P2, R10, UR16, RZ ;  /* 0x000000100a0a7c10 */ /* 0x000fe4000ff5e0ff */
[----:B------:R-:W-:-:S02]  /*34750*/  IADD3.X R17, R17, UR10, RZ, P1, !PT ;  /* 0x0000000a11117c10 */ /* 0x000fc40008ffe4ff */
[----:B------:R-:W-:-:S03]  /*34760*/  IADD3.X R12, R12, UR10, RZ, P2, !PT ;  /* 0x0000000a0c0c7c10 */ /* 0x000fc600097fe4ff */
[----:B------:R1:W-:Y:S02]  /*34770*/  STL [R1+0xe74], R17 ;  /* 0x000e741101007387 */ /* 0x0003e40000100800 */
[----:B-1----:R-:W-:Y:S02]  /*34780*/  IMAD.MOV.U32 R7, RZ, RZ, R17 ;  /* 0x000000ffff077224 */ /* 0x002fe400078e0011 */
[----:B------:R1:W-:Y:S01]  /*34790*/  STL [R1+0xe80], R10 ;  /* 0x000e800a01007387 */ /* 0x0003e20000100800 */
[----:B------:R-:W-:-:S03]  /*347a0*/  IMAD.MOV.U32 R6, RZ, RZ, R9 ;  /* 0x000000ffff067224 */ /* 0x000fc600078e0009 */
[----:B------:R-:W4:Y:S04]  /*347b0*/  LDL.LU R17, [R1+0xea4] ;  /* 0x000ea40001117983 */ /* 0x000f280000300800 */
        /* <DEDUP_REMOVED lines=8> */
[----:B------:R-:W-:-:S02]  /*34840*/  IADD3 R13, P1, R13, UR16, RZ ;  /* 0x000000100d0d7c10 */ /* 0x000fc4000ff3e0ff */
[----:B------:R-:W-:Y:S02]  /*34850*/  IADD3 R20, P2, R20, UR16, RZ ;  /* 0x0000001014147c10 */ /* 0x000fe4000ff5e0ff */
[----:B------:R-:W-:Y:S01]  /*34860*/  IADD3.X R18, R18, UR10, RZ, P1, !PT ;  /* 0x0000000a12127c10 */ /* 0x000fe20008ffe4ff */
[----:B------:R1:W-:Y:S01]  /*34870*/  STL [R1+0xe88], R13 ;  /* 0x000e880d01007387 */ /* 0x0003e20000100800 */
        /* <DEDUP_REMOVED lines=16> */
[----:B------:R-:W-:Y:S01]  /*34980*/  SHF.R.S32.HI R53, RZ, 0x5, R53 ;  /* 0x00000005ff357819 */ /* 0x000fe20000011435 */
[----:B------:R-:W-:-:S03]  /*34990*/  IMAD.SHL.U32 R19, R19, 0x4, RZ ;  /* 0x0000000413137824 */ /* 0x000fc600078e00ff */
[----:B------:R-:W-:-:S04]  /*349a0*/  SGXT R53, R53, 0x1 ;  /* 0x000000013535781a */ /* 0x000fc80000000200 */
[----:B------:R-:W-:Y:S02]  /*349b0*/  LOP3.LUT R19, R19, 0x90, R53, 0x78, !PT ;  /* 0x0000009013137812 */ /* 0x000fe400078e7835 */
[----:B--2---:R-:W-:-:S05]  /*349c0*/  IADD3.X R15, R15, UR10, RZ, P1, !PT ;  /* 0x0000000a0f0f7c10 */ /* 0x004fca0008ffe4ff */
        /* <DEDUP_REMOVED lines=9> */
[----:B---3--:R-:W-:Y:S01]  /*34a60*/  IADD3 R11, P1, R11, UR16, RZ ;  /* 0x000000100b0b7c10 */ /* 0x008fe2000ff3e0ff */
[----:B------:R-:W-:Y:S01]  /*34a70*/  IMAD.MOV.U32 R6, RZ, RZ, R14 ;  /* 0x000000ffff067224 */ /* 0x000fe200078e000e */
[----:B-1----:R-:W2:Y:S01]  /*34a80*/  LDL.LU R16, [R1+0xac4] ;  /* 0x000ac40001107983 */ /* 0x002ea20000300800 */
[----:B----4-:R-:W-:-:S03]  /*34a90*/  IADD3 R8, P2, R8, UR16, RZ ;  /* 0x0000001008087c10 */ /* 0x010fc6000ff5e0ff */
[----:B------:R-:W3:Y:S04]  /*34aa0*/  LDL.LU R14, [R1+0xacc] ;  /* 0x000acc00010e7983 */ /* 0x000ee80000300800 */
[----:B------:R-:W-:Y:S04]  /*34ab0*/  STL [R1+0xea8], R11 ;  /* 0x000ea80b01007387 */ /* 0x000fe80000100800 */
[----:B------:R1:W-:Y:S02]  /*34ac0*/  LDGSTS.E [R4+0xf600], desc[UR32][R6.64], P0 ;  /* 0x0f60000006047fae */ /* 0x0003e40008121860 */
[----:B-1----:R-:W-:Y:S01]  /*34ad0*/  IMAD.MOV.U32 R6, RZ, RZ, R11 ;  /* 0x000000ffff067224 */ /* 0x002fe200078e000b */
[----:B------:R-:W-:-:S05]  /*34ae0*/  IADD3.X R17, R17, UR10, RZ, P1, !PT ;  /* 0x0000000a11117c10 */ /* 0x000fca0008ffe4ff */
[----:B------:R1:W-:Y:S01]  /*34af0*/  STL [R1+0xea4], R17 ;  /* 0x000ea41101007387 */ /* 0x0003e20000100800 */
[----:B------:R-:W-:Y:S01]  /*34b00*/  IADD3.X R9, R9, UR10, RZ, P2, !PT ;  /* 0x0000000a09097c10 */ /* 0x000fe200097fe4ff */
[----:B------:R-:W-:Y:S02]  /*34b10*/  IMAD.MOV.U32 R7, RZ, RZ, R17 ;  /* 0x000000ffff077224 */ /* 0x000fe400078e0011 */
[----:B------:R-:W-:Y:S04]  /*34b20*/  STL [R1+0xcb0], R8 ;  /* 0x000cb00801007387 */ /* 0x000fe80000100800 */
[----:B------:R4:W-:Y:S04]  /*34b30*/  STL [R1+0xcac], R9 ;  /* 0x000cac0901007387 */ /* 0x0009e80000100800 */
[----:B-1----:R-:W3:Y:S04]  /*34b40*/  LDL.LU R17, [R1+0xad4] ;  /* 0x000ad40001117983 */ /* 0x002ee80000300800 */
[----:B------:R-:W3:Y:S04]  /*34b50*/  LDL.LU R11, [R1+0xad8] ;  /* 0x000ad800010b7983 */ /* 0x000ee80000300800 */
[----:B------:R1:W-:Y:S01]  /*34b60*/  LDGSTS.E [R4+0xfa00], desc[UR32][R6.64], P0 ;  /* 0x0fa0000006047fae */ /* 0x0003e20008121860 */
[----:B------:R-:W-:-:S02]  /*34b70*/  IADD3 R10, P1, R10, UR16, RZ ;  /* 0x000000100a0a7c10 */ /* 0x000fc4000ff3e0ff */
[----:B------:R-:W-:Y:S02]  /*34b80*/  LOP3.LUT R19, R19, 0x60, RZ, 0x3c, !PT ;  /* 0x0000006013137812 */ /* 0x000fe400078e3cff */
[----:B------:R-:W-:Y:S01]  /*34b90*/  IADD3 R12, P2, R12, UR16, RZ ;  /* 0x000000100c0c7c10 */ /* 0x000fe2000ff5e0ff */
[----:B-1----:R-:W-:Y:S02]  /*34ba0*/  IMAD.MOV.U32 R7, RZ, RZ, R9 ;  /* 0x000000ffff077224 */ /* 0x002fe400078e0009 */
[----:B------:R-:W-:Y:S01]  /*34bb0*/  IMAD.MOV.U32 R6, RZ, RZ, R8 ;  /* 0x000000ffff067224 */ /* 0x000fe200078e0008 */
[----:B----4-:R-:W4:Y:S04]  /*34bc0*/  LDL.LU R9, [R1+0xadc] ;  /* 0x000adc0001097983 */ /* 0x010f280000300800 */
[----:B------:R-:W4:Y:S04]  /*34bd0*/  LDL.LU R8, [R1+0xae0] ;  /* 0x000ae00001087983 */ /* 0x000f280000300800 */
[----:B------:R1:W-:Y:S04]  /*34be0*/  LDGSTS.E [R4+0xfe00], desc[UR32][R6.64], P0 ;  /* 0x0fe0000006047fae */ /* 0x0003e80008121860 */
[----:B------:R-:W-:Y:S01]  /*34bf0*/  STL [R1+0xab8], R10 ;  /* 0x000ab80a01007387 */ /* 0x000fe20000100800 */
[----:B-1----:R-:W-:-:S02]  /*34c00*/  VIADD R4, R19, UR13 ;  /* 0x0000000d13047c36 */ /* 0x002fc40008000000 */
[----:B------:R-:W-:Y:S01]  /*34c10*/  IMAD.MOV.U32 R6, RZ, RZ, R10 ;  /* 0x000000ffff067224 */ /* 0x000fe200078e000a */
[----:B------:R-:W-:-:S05]  /*34c20*/  IADD3.X R13, R13, UR10, RZ, P1, !PT ;  /* 0x0000000a0d0d7c10 */ /* 0x000fca0008ffe4ff */
        /* <DEDUP_REMOVED lines=13> */
[----:B------:R-:W-:Y:S02]  /*34d00*/  IADD3 R15, P1, R15, UR16, RZ ;  /* 0x000000100f0f7c10 */ /* 0x000fe4000ff3e0ff */
[----:B------:R-:W-:-:S03]  /*34d10*/  IADD3 R5, P2, R5, UR16, RZ ;  /* 0x0000001005057c10 */ /* 0x000fc6000ff5e0ff */
[----:B------:R3:W-:Y:S01]  /*34d20*/  STL [R1+0xac8], R15 ;  /* 0x000ac80f01007387 */ /* 0x0007e20000100800 */
[----:B--2---:R-:W-:Y:S01]  /*34d30*/  IADD3.X R16, R16, UR10, RZ, P1, !PT ;  /* 0x0000000a10107c10 */ /* 0x004fe20008ffe4ff */
[----:B-1----:R-:W-:Y:S01]  /*34d40*/  IMAD.MOV.U32 R6, RZ, RZ, R15 ;  /* 0x000000ffff067224 */ /* 0x002fe200078e000f */
[----:B---3--:R-:W-:-:S03]  /*34d50*/  IADD3.X R14, R14, UR10, RZ, P2, !PT ;  /* 0x0000000a0e0e7c10 */ /* 0x008fc600097fe4ff */
[----:B------:R1:W-:Y:S04]  /*34d60*/  STL [R1+0xac4], R16 ;  /* 0x000ac41001007387 */ /* 0x0003e80000100800 */
        /* <DEDUP_REMOVED lines=13> */
[----:B------:R-:W-:-:S04]  /*34e40*/  IADD3 R11, P1, R11, UR16, RZ ;  /* 0x000000100b0b7c10 */ /* 0x000fc8000ff3e0ff */
[----:B------:R-:W-:Y:S01]  /*34e50*/  IADD3.X R17, R17, UR10, RZ, P1, !PT ;  /* 0x0000000a11117c10 */ /* 0x000fe20008ffe4ff */
[----:B------:R4:W-:Y:S01]  /*34e60*/  STL [R1+0xad8], R11 ;  /* 0x000ad80b01007387 */ /* 0x0009e20000100800 */
[----:B-1----:R-:W-:-:S03]  /*34e70*/  IMAD.MOV.U32 R6, RZ, RZ, R11 ;  /* 0x000000ffff067224 */ /* 0x002fc600078e000b */
[----:B------:R1:W-:Y:S01]  /*34e80*/  STL [R1+0xad4], R17 ;  /* 0x000ad41101007387 */ /* 0x0003e20000100800 */
[----:B------:R-:W-:-:S05]  /*34e90*/  IMAD.MOV.U32 R7, RZ, RZ, R17 ;  /* 0x000000ffff077224 */ /* 0x000fca00078e0011 */
[----:B------:R1:W-:Y:S01]  /*34ea0*/  LDGSTS.E [R4+0x1300], desc[UR32][R6.64], P0 ;  /* 0x0130000006047fae */ /* 0x0003e20008121860 */
[----:B----4-:R-:W-:-:S04]  /*34eb0*/  IADD3 R8, P2, R8, UR16, RZ ;  /* 0x0000001008087c10 */ /* 0x010fc8000ff5e0ff */
[----:B------:R-:W-:Y:S01]  /*34ec0*/  IADD3.X R9, R9, UR10, RZ, P2, !PT ;  /* 0x0000000a09097c10 */ /* 0x000fe200097fe4ff */
[----:B------:R4:W-:Y:S04]  /*34ed0*/  STL [R1+0xae0], R8 ;  /* 0x000ae00801007387 */ /* 0x0009e80000100800 */
[----:B------:R-:W2:Y:S04]  /*34ee0*/  LDL.LU R11, [R1+0xb04] ;  /* 0x000b0400010b7983 */ /* 0x000ea80000300800 */
[----:B------:R4:W-:Y:S04]  /*34ef0*/  STL [R1+0xadc], R9 ;  /* 0x000adc0901007387 */ /* 0x0009e80000100800 */
[----:B-1----:R-:W2:Y:S01]  /*34f00*/  LDL.LU R17, [R1+0xb0c] ;  /* 0x000b0c0001117983 */ /* 0x002ea20000300800 */
[----:B------:R-:W-:-:S02]  /*34f10*/  IMAD.MOV.U32 R6, RZ, RZ, R8 ;  /* 0x000000ffff067224 */ /* 0x000fc400078e0008 */
[----:B------:R-:W-:Y:S01]  /*34f20*/  IMAD.MOV.U32 R7, RZ, RZ, R9 ;  /* 0x000000ffff077224 */ /* 0x000fe200078e0009 */
[----:B----4-:R-:W4:Y:S04]  /*34f30*/  LDL.LU R8, [R1+0xb18] ;  /* 0x000b180001087983 */ /* 0x010f280000300800 */
[----:B------:R-:W4:Y:S04]  /*34f40*/  LDL.LU R9, [R1+0xb20] ;  /* 0x000b200001097983 */ /* 0x000f280000300800 */
[----:B------:R1:W-:Y:S01]  /*34f50*/  LDGSTS.E [R4+0x1700], desc[UR32][R6.64], P0 ;  /* 0x0170000006047fae */ /* 0x0003e20008121860 */
[----:B------:R-:W-:-:S05]  /*34f60*/  IADD3 R13, P1, R13, UR16, RZ ;  /* 0x000000100d0d7c10 */ /* 0x000fca000ff3e0ff */
[----:B------:R1:W-:Y:S01]  /*34f70*/  STL [R1+0xae8], R13 ;  /* 0x000ae80d01007387 */ /* 0x0003e20000100800 */
[----:B------:R-:W-:Y:S01]  /*34f80*/  IADD3 R10, P2, R10, UR16, RZ ;  /* 0x000000100a0a7c10 */ /* 0x000fe2000ff5e0ff */
[----:B-1----:R-:W-:Y:S01]  /*34f90*/  IMAD.MOV.U32 R6, RZ, RZ, R13 ;  /* 0x000000ffff067224 */ /* 0x002fe200078e000d */
[----:B------:R-:W-:Y:S02]  /*34fa0*/  IADD3.X R18, R18, UR10, RZ, P1, !PT ;  /* 0x0000000a12127c10 */ /* 0x000fe40008ffe4ff */
        /* <DEDUP_REMOVED lines=13> */
[----:B---3--:R-:W-:-:S05]  /*35080*/  IADD3 R15, P1, R15, UR16, RZ ;  /* 0x000000100f0f7c10 */ /* 0x008fca000ff3e0ff */
        /* <DEDUP_REMOVED lines=9> */
[----:B-1----:R-:W4:Y:S01]  /*35120*/  LDL.LU R16, [R1+0xb24] ;  /* 0x000b240001107983 */ /* 0x002f220000300800 */
[----:B--2---:R-:W-:-:S03]  /*35130*/  IADD3 R5, P1, R5, UR16, RZ ;  /* 0x0000001005057c10 */ /* 0x004fc6000ff3e0ff */
[----:B------:R-:W-:Y:S01]  /*35140*/  STL [R1+0xafc], R20 ;  /* 0x000afc1401007387 */ /* 0x000fe20000100800 */
[----:B------:R-:W-:Y:S01]  /*35150*/  IADD3 R14, P2, R14, UR16, RZ ;  /* 0x000000100e0e7c10 */ /* 0x000fe2000ff5e0ff */
[----:B---3--:R-:W-:Y:S02]  /*35160*/  IMAD.MOV.U32 R6, RZ, RZ, R19 ;  /* 0x000000ffff067224 */ /* 0x008fe400078e0013 */
        /* <DEDUP_REMOVED lines=14> */
[----:B---3--:R-:W-:Y:S01]  /*35250*/  IMAD.MOV.U32 R7, RZ, RZ, R17 ;  /* 0x000000ffff077224 */ /* 0x008fe200078e0011 */
[----:B----4-:R-:W-:-:S02]  /*35260*/  IADD3 R8, P1, R8, UR16, RZ ;  /* 0x0000001008087c10 */ /* 0x010fc4000ff3e0ff */
[----:B-1----:R-:W3:Y:S01]  /*35270*/  LDL.LU R17, [R1+0xb34] ;  /* 0x000b340001117983 */ /* 0x002ee20000300800 */
[----:B------:R-:W-:Y:S01]  /*35280*/  IMAD.MOV.U32 R6, RZ, RZ, R14 ;  /* 0x000000ffff067224 */ /* 0x000fe200078e000e */
[----:B------:R-:W-:Y:S02]  /*35290*/  IADD3 R9, P2, R9, UR16, RZ ;  /* 0x0000001009097c10 */ /* 0x000fe4000ff5e0ff */
[----:B------:R-:W4:Y:S04]  /*352a0*/  LDL.LU R14, [R1+0xb3c] ;  /* 0x000b3c00010e7983 */ /* 0x000f280000300800 */
        /* <DEDUP_REMOVED lines=12> */
[----:B------:R-:W-:-:S03]  /*35370*/  IMAD.MOV.U32 R7, RZ, RZ, R18 ;  /* 0x000000ffff077224 */ /* 0x000fc600078e0012 */
[----:B-1----:R-:W4:Y:S01]  /*35380*/  LDL.LU R18, [R1+0xb44] ;  /* 0x000b440001127983 */ /* 0x002f220000300800 */
[----:B------:R-:W-:-:S03]  /*35390*/  IMAD.MOV.U32 R6, RZ, RZ, R9 ;  /* 0x000000ffff067224 */ /* 0x000fc600078e0009 */
[----:B------:R-:W4:Y:S01]  /*353a0*/  LDL.LU R9, [R1+0xb4c] ;  /* 0x000b4c0001097983 */ /* 0x000f220000300800 */
        /* <DEDUP_REMOVED lines=24> */
[----:B---3--:R-:W-:Y:S01]  /*35530*/  IADD3.X R17, R17, UR10, RZ, P1, !PT ;  /* 0x0000000a11117c10 */ /* 0x008fe20008ffe4ff */
[----:B-1----:R-:W-:Y:S01]  /*35540*/  IMAD.MOV.U32 R6, RZ, RZ, R11 ;  /* 0x000000ffff067224 */ /* 0x002fe200078e000b */
[----:B----4-:R-:W-:-:S03]  /*35550*/  IADD3.X R14, R14, UR10, RZ, P2, !PT ;  /* 0x0000000a0e0e7c10 */ /* 0x010fc600097fe4ff */
        /* <DEDUP_REMOVED lines=59> */
[----:B----4-:R-:W-:Y:S01]  /*35910*/  IMAD.MOV.U32 R7, RZ, RZ, R17 ;  /* 0x000000ffff077224 */ /* 0x010fe200078e0011 */
[----:B---3--:R-:W-:-:S02]  /*35920*/  IADD3 R5, P1, R5, UR16, RZ ;  /* 0x0000001005057c10 */ /* 0x008fc4000ff3e0ff */
        /* <DEDUP_REMOVED lines=82> */
[----:B------:R1:W-:Y:S01]  /*35e50*/  STL [R1+0xbb4], R16 ;  /* 0x000bb41001007387 */ /* 0x0003e20000100800 */
[----:B------:R-:W-:Y:S01]  /*35e60*/  IMAD.MOV.U32 R7, RZ, RZ, R16 ;  /* 0x000000ffff077224 */ /* 0x000fe200078e0010 */
[----:B------:R-:W-:Y:S02]  /*35e70*/  IADD3.X R20, R20, UR10, RZ, P2, !PT ;  /* 0x0000000a14147c10 */ /* 0x000fe400097fe4ff */
[----:B------:R-:W-:Y:S04]  /*35e80*/  STL [R1+0xbc0], R19 ;  /* 0x000bc01301007387 */ /* 0x000fe80000100800 */
[----:B------:R2:W-:Y:S04]  /*35e90*/  LDGSTS.E [R4+0x8300], desc[UR32][R6.64], P0 ;  /* 0x0830000006047fae */ /* 0x0005e80008121860 */
[----:B-1----:R-:W3:Y:S01]  /*35ea0*/  LDL.LU R16, [R1+0xbe4] ;  /* 0x000be40001107983 */ /* 0x002ee20000300800 */
[----:B--2---:R-:W-:-:S03]  /*35eb0*/  IADD3 R8, P1, R8, UR16, RZ ;  /* 0x0000001008087c10 */ /* 0x004fc6000ff3e0ff */
[----:B------:R-:W-:Y:S01]  /*35ec0*/  STL [R1+0xbbc], R20 ;  /* 0x000bbc1401007387 */ /* 0x000fe20000100800 */
[----:B------:R-:W-:-:S03]  /*35ed0*/  IADD3 R12, P2, R12, UR16, RZ ;  /* 0x000000100c0c7c10 */ /* 0x000fc6000ff5e0ff */
[----:B------:R-:W2:Y:S01]  /*35ee0*/  LDL.LU R9, [R1+0xbec] ;  /* 0x000bec0001097983 */ /* 0x000ea20000300800 */
[----:B------:R-:W-:Y:S02]  /*35ef0*/  IMAD.MOV.U32 R6, RZ, RZ, R19 ;  /* 0x000000ffff067224 */ /* 0x000fe400078e0013 */
[----:B------:R-:W-:Y:S01]  /*35f00*/  IMAD.MOV.U32 R7, RZ, RZ, R20 ;  /* 0x000000ffff077224 */ /* 0x000fe200078e0014 */
[----:B------:R-:W-:Y:S04]  /*35f10*/  STL [R1+0xbc8], R8 ;  /* 0x000bc80801007387 */ /* 0x000fe80000100800 */
[----:B------:R1:W-:Y:S02]  /*35f20*/  LDGSTS.E [R4+0x8700], desc[UR32][R6.64], P0 ;  /* 0x0870000006047fae */ /* 0x0003e40008121860 */
[----:B-1----:R-:W-:Y:S01]  /*35f30*/  IMAD.MOV.U32 R6, RZ, RZ, R8 ;  /* 0x000000ffff067224 */ /* 0x002fe200078e0008 */
[----:B----4-:R-:W-:-:S05]  /*35f40*/  IADD3.X R11, R11, UR10, RZ, P1, !PT ;  /* 0x0000000a0b0b7c10 */ /* 0x010fca0008ffe4ff */
[----:B------:R-:W-:Y:S01]  /*35f50*/  IMAD.MOV.U32 R7, RZ, RZ, R11 ;  /* 0x000000ffff077224 */ /* 0x000fe200078e000b */
[----:B------:R1:W-:Y:S01]  /*35f60*/  STL [R1+0xbc4], R11 ;  /* 0x000bc40b01007387 */ /* 0x0003e20000100800 */
[----:B------:R-:W-:-:S03]  /*35f70*/  IADD3.X R17, R17, UR10, RZ, P2, !PT ;  /* 0x0000000a11117c10 */ /* 0x000fc600097fe4ff */
[----:B------:R4:W-:Y:S04]  /*35f80*/  STL [R1+0xbd0], R12 ;  /* 0x000bd00c01007387 */ /* 0x0009e80000100800 */
[----:B------:R4:W-:Y:S04]  /*35f90*/  LDGSTS.E [R4+0x8b00], desc[UR32][R6.64], P0 ;  /* 0x08b0000006047fae */ /* 0x0009e80008121860 */
[----:B-1----:R-:W2:Y:S04]  /*35fa0*/  LDL.LU R11, [R1+0xbf8] ;  /* 0x000bf800010b7983 */ /* 0x002ea80000300800 */
[----:B------:R1:W-:Y:S04]  /*35fb0*/  STL [R1+0xbcc], R17 ;  /* 0x000bcc1101007387 */ /* 0x0003e80000100800 */
[----:B------:R-:W2:Y:S01]  /*35fc0*/  LDL.LU R8, [R1+0xc00] ;  /* 0x000c000001087983 */ /* 0x000ea20000300800 */
[----:B----4-:R-:W-:-:S03]  /*35fd0*/  IMAD.MOV.U32 R6, RZ, RZ, R12 ;  /* 0x000000ffff067224 */ /* 0x010fc600078e000c */
[----:B------:R-:W4:Y:S01]  /*35fe0*/  LDL.LU R12, [R1+0xbf4] ;  /* 0x000bf400010c7983 */ /* 0x000f220000300800 */
[----:B---3--:R-:W-:Y:S01]  /*35ff0*/  IADD3 R10, P1, R10, UR16, RZ ;  /* 0x000000100a0a7c10 */ /* 0x008fe2000ff3e0ff */
[----:B------:R-:W-:Y:S02]  /*36000*/  IMAD.MOV.U32 R7, RZ, RZ, R17 ;  /* 0x000000ffff077224 */ /* 0x000fe400078e0011 */
[----:B-1----:R-:W3:Y:S01]  /*36010*/  LDL.LU R17, [R1+0xbfc] ;  /* 0x000bfc0001117983 */ /* 0x002ee20000300800 */
[----:B------:R-:W-:-:S03]  /*36020*/  IADD3 R15, P2, R15, UR16, RZ ;  /* 0x000000100f0f7c10 */ /* 0x000fc6000ff5e0ff */
[----:B------:R1:W-:Y:S04]  /*36030*/  LDGSTS.E [R4+0x8f00], desc[UR32][R6.64], P0 ;  /* 0x08f0000006047fae */ /* 0x0003e80008121860 */
[----:B------:R1:W-:Y:S02]  /*36040*/  STL [R1+0xbd8], R10 ;  /* 0x000bd80a01007387 */ /* 0x0003e40000100800 */
[----:B-1----:R-:W-:Y:S01]  /*36050*/  IMAD.MOV.U32 R6, RZ, RZ, R10 ;  /* 0x000000ffff067224 */ /* 0x002fe200078e000a */
[----:B------:R-:W-:-:S05]  /*36060*/  IADD3.X R13, R13, UR10, RZ, P1, !PT ;  /* 0x0000000a0d0d7c10 */ /* 0x000fca0008ffe4ff */
[----:B------:R-:W-:Y:S01]  /*36070*/  IMAD.MOV.U32 R7, RZ, RZ, R13 ;  /* 0x000000ffff077224 */ /* 0x000fe200078e000d */
[----:B------:R1:W-:Y:S01]  /*36080*/  STL [R1+0xbd4], R13 ;  /* 0x000bd40d01007387 */ /* 0x0003e20000100800 */
[----:B------:R-:W-:-:S03]  /*36090*/  IADD3.X R18, R18, UR10, RZ, P2, !PT ;  /* 0x0000000a12127c10 */ /* 0x000fc600097fe4ff */
[----:B------:R-:W-:Y:S04]  /*360a0*/  STL [R1+0xbe0], R15 ;  /* 0x000be00f01007387 */ /* 0x000fe80000100800 */
[----:B------:R-:W3:Y:S04]  /*360b0*/  LDL.LU R10, [R1+0xc08] ;  /* 0x000c0800010a7983 */ /* 0x000ee80000300800 */
[----:B------:R1:W-:Y:S04]  /*360c0*/  STL [R1+0xbdc], R18 ;  /* 0x000bdc1201007387 */ /* 0x0003e80000100800 */
[----:B------:R1:W-:Y:S04]  /*360d0*/  LDGSTS.E [R4+0x9300], desc[UR32][R6.64], P0 ;  /* 0x0930000006047fae */ /* 0x0003e80008121860 */
[----:B-1----:R-:W3:Y:S01]  /*360e0*/  LDL.LU R13, [R1+0xc10] ;  /* 0x000c1000010d7983 */ /* 0x002ee20000300800 */
[----:B------:R-:W-:-:S03]  /*360f0*/  IMAD.MOV.U32 R7, RZ, RZ, R18 ;  /* 0x000000ffff077224 */ /* 0x000fc600078e0012 */
[----:B------:R-:W3:Y:S01]  /*36100*/  LDL.LU R18, [R1+0xc04] ;  /* 0x000c040001127983 */ /* 0x000ee20000300800 */
        /* <DEDUP_REMOVED lines=16> */
[----:B------:R-:W3:Y:S04]  /*36210*/  LDL.LU R20, [R1+0xc1c] ;  /* 0x000c1c0001147983 */ /* 0x000ee80000300800 */
[----:B------:R1:W-:Y:S02]  /*36220*/  LDGSTS.E [R4+0x9b00], desc[UR32][R6.64], P0 ;  /* 0x09b0000006047fae */ /* 0x0003e40008121860 */
        /* <DEDUP_REMOVED lines=10> */
[----:B---3--:R-:W-:-:S03]  /*362d0*/  IADD3.X R17, R17, UR10, RZ, P2, !PT ;  /* 0x0000000a11117c10 */ /* 0x008fc600097fe4ff */
        /* <DEDUP_REMOVED lines=9> */
[----:B----4-:R-:W4:Y:S04]  /*36370*/  LDL.LU R17, [R1+0xc38] ;  /* 0x000c380001117983 */ /* 0x010f280000300800 */
[----:B------:R-:W4:Y:S04]  /*36380*/  LDL.LU R8, [R1+0xc40] ;  /* 0x000c400001087983 */ /* 0x000f280000300800 */
[----:B------:R1:W-:Y:S01]  /*36390*/  LDGSTS.E [R4+0xa700], desc[UR32][R6.64], P0 ;  /* 0x0a70000006047fae */ /* 0x0003e20008121860 */
[----:B------:R-:W-:-:S05]  /*363a0*/  IADD3 R10, P1, R10, UR16, RZ ;  /* 0x000000100a0a7c10 */ /* 0x000fca000ff3e0ff */
[----:B------:R-:W-:Y:S01]  /*363b0*/  STL [R1+0xc08], R10 ;  /* 0x000c080a01007387 */ /* 0x000fe20000100800 */
[----:B------:R-:W-:Y:S02]  /*363c0*/  IADD3 R13, P2, R13, UR16, RZ ;  /* 0x000000100d0d7c10 */ /* 0x000fe4000ff5e0ff */
[----:B------:R-:W-:-:S05]  /*363d0*/  IADD3.X R18, R18, UR10, RZ, P1, !PT ;  /* 0x0000000a12127c10 */ /* 0x000fca0008ffe4ff */
[----:B------:R1:W-:Y:S02]  /*363e0*/  STL [R1+0xc04], R18 ;  /* 0x000c041201007387 */ /* 0x0003e40000100800 */
[----:B-1----:R-:W-:Y:S01]  /*363f0*/  IMAD.MOV.U32 R7, RZ, RZ, R18 ;  /* 0x000000ffff077224 */ /* 0x002fe200078e0012 */
[----:B------:R-:W-:Y:S01]  /*36400*/  IADD3.X R15, R15, UR10, RZ, P2, !PT ;  /* 0x0000000a0f0f7c10 */ /* 0x000fe200097fe4ff */
[----:B------:R-:W-:Y:S01]  /*36410*/  STL [R1+0xc10], R13 ;  /* 0x000c100d01007387 */ /* 0x000fe20000100800 */
[----:B------:R-:W-:-:S03]  /*36420*/  IMAD.MOV.U32 R6, RZ, RZ, R10 ;  /* 0x000000ffff067224 */ /* 0x000fc600078e000a */
[----:B------:R-:W4:Y:S04]  /*36430*/  LDL.LU R18, [R1+0xc34] ;  /* 0x000c340001127983 */ /* 0x000f280000300800 */
[----:B------:R1:W-:Y:S04]  /*36440*/  STL [R1+0xc0c], R15 ;  /* 0x000c0c0f01007387 */ /* 0x0003e80000100800 */
[----:B------:R-:W4:Y:S04]  /*36450*/  LDL.LU R10, [R1+0xc3c] ;  /* 0x000c3c00010a7983 */ /* 0x000f280000300800 */
[----:B------:R1:W-:Y:S02]  /*36460*/  LDGSTS.E [R4+0xab00], desc[UR32][R6.64], P0 ;  /* 0x0ab0000006047fae */ /* 0x0003e40008121860 */
[----:B-1----:R-:W-:-:S02]  /*36470*/  IMAD.MOV.U32 R6, RZ, RZ, R13 ;  /* 0x000000ffff067224 */ /* 0x002fc400078e000d */
[----:B------:R-:W-:Y:S02]  /*36480*/  IMAD.MOV.U32 R7, RZ, RZ, R15 ;  /* 0x000000ffff077224 */ /* 0x000fe400078e000f */
[----:B------:R-:W4:Y:S04]  /*36490*/  LDL.LU R15, [R1+0xc48] ;  /* 0x000c4800010f7983 */ /* 0x000f280000300800 */
[----:B------:R-:W4:Y:S04]  /*364a0*/  LDL.LU R13, [R1+0xc50] ;  /* 0x000c5000010d7983 */ /* 0x000f280000300800 */
[----:B------:R1:W-:Y:S01]  /*364b0*/  LDGSTS.E [R4+0xaf00], desc[UR32][R6.64], P0 ;  /* 0x0af0000006047fae */ /* 0x0003e20008121860 */
[----:B------:R-:W-:-:S02]  /*364c0*/  IADD3 R14, P1, R14, UR16, RZ ;  /* 0x000000100e0e7c10 */ /* 0x000fc4000ff3e0ff */
[----:B------:R-:W-:Y:S02]  /*364d0*/  IADD3 R19, P2, R19, UR16, RZ ;  /* 0x0000001013137c10 */ /* 0x000fe4000ff5e0ff */
[----:B------:R-:W-:Y:S01]  /*364e0*/  IADD3.X R16, R16, UR10, RZ, P1, !PT ;  /* 0x0000000a10107c10 */ /* 0x000fe20008ffe4ff */
[----:B------:R-:W-:Y:S01]  /*364f0*/  STL [R1+0xc18], R14 ;  /* 0x000c180e01007387 */ /* 0x000fe20000100800 */
[----:B------:R-:W-:-:S03]  /*36500*/  IADD3.X R20, R20, UR10, RZ, P2, !PT ;  /* 0x0000000a14147c10 */ /* 0x000fc600097fe4ff */
[----:B------:R2:W-:Y:S01]  /*36510*/  STL [R1+0xc14], R16 ;  /* 0x000c141001007387 */ /* 0x0005e20000100800 */
[----:B-1----:R-:W-:Y:S02]  /*36520*/  IMAD.MOV.U32 R6, RZ, RZ, R14 ;  /* 0x000000ffff067224 */ /* 0x002fe400078e000e */
[----:B------:R-:W-:Y:S01]  /*36530*/  IMAD.MOV.U32 R7, RZ, RZ, R16 ;  /* 0x000000ffff077224 */ /* 0x000fe200078e0010 */
[----:B------:R-:W-:Y:S04]  /*36540*/  STL [R1+0xc20], R19 ;  /* 0x000c201301007387 */ /* 0x000fe80000100800 */
[----:B------:R1:W-:Y:S04]  /*36550*/  LDGSTS.E [R4+0xb300], desc[UR32][R6.64], P0 ;  /* 0x0b30000006047fae */ /* 0x0003e80008121860 */
[----:B--2---:R-:W2:Y:S04]  /*36560*/  LDL.LU R16, [R1+0xc44] ;  /* 0x000c440001107983 */ /* 0x004ea80000300800 */
[----:B------:R-:W-:Y:S01]  /*36570*/  STL [R1+0xc1c], R20 ;  /* 0x000c1c1401007387 */ /* 0x000fe20000100800 */
[----:B------:R-:W-:-:S03]  /*36580*/  IADD3 R5, P1, R5, UR16, RZ ;  /* 0x0000001005057c10 */ /* 0x000fc6000ff3e0ff */
[----:B------:R-:W2:Y:S01]  /*36590*/  LDL.LU R14, [R1+0xc4c] ;  /* 0x000c4c00010e7983 */ /* 0x000ea20000300800 */
[----:B-1----:R-:W-:Y:S02]  /*365a0*/  IMAD.MOV.U32 R6, RZ, RZ, R19 ;  /* 0x000000ffff067224 */ /* 0x002fe400078e0013 */
[----:B------:R-:W-:Y:S01]  /*365b0*/  IMAD.MOV.U32 R7, RZ, RZ, R20 ;  /* 0x000000ffff077224 */ /* 0x000fe200078e0014 */
[----:B------:R-:W-:Y:S01]  /*365c0*/  IADD3 R9, P2, R9, UR16, RZ ;  /* 0x0000001009097c10 */ /* 0x000fe2000ff5e0ff */
[----:B------:R-:W-:Y:S04]  /*365d0*/  STL [R1+0xc28], R5 ;  /* 0x000c280501007387 */ /* 0x000fe80000100800 */
        /* <DEDUP_REMOVED lines=22> */
[----:B------:R-:W-:Y:S01]  /*36740*/  IADD3.X R10, R10, UR10, RZ, P2, !PT ;  /* 0x0000000a0a0a7c10 */ /* 0x000fe200097fe4ff */
[----:B------:R-:W-:Y:S04]  /*36750*/  STL [R1+0xc34], R18 ;  /* 0x000c341201007387 */ /* 0x000fe80000100800 */
[----:B------:R-:W-:Y:S04]  /*36760*/  STL [R1+0xc40], R8 ;  /* 0x000c400801007387 */ /* 0x000fe80000100800 */
[----:B------:R1:W-:Y:S04]  /*36770*/  LDGSTS.E [R4+0xc300], desc[UR32][R6.64], P0 ;  /* 0x0c30000006047fae */ /* 0x0003e80008121860 */
[----:B------:R1:W-:Y:S02]  /*36780*/  STL [R1+0xc3c], R10 ;  /* 0x000c3c0a01007387 */ /* 0x0003e40000100800 */
[----:B-1----:R-:W-:-:S02]  /*36790*/  IMAD.MOV.U32 R7, RZ, RZ, R10 ;  /* 0x000000ffff077224 */ /* 0x002fc400078e000a */
[----:B------:R-:W-:Y:S01]  /*367a0*/  IMAD.MOV.U32 R6, RZ, RZ, R8 ;  /* 0x000000ffff067224 */ /* 0x000fe200078e0008 */
[----:B------:R-:W4:Y:S04]  /*367b0*/  LDL.LU R10, [R1+0xc64] ;  /* 0x000c6400010a7983 */ /* 0x000f280000300800 */
[----:B------:R-:W4:Y:S04]  /*367c0*/  LDL.LU R8, [R1+0xc68] ;  /* 0x000c680001087983 */ /* 0x000f280000300800 */
[----:B------:R-:W4:Y:S04]  /*367d0*/  LDL.LU R24, [R1+0xc6c] ;  /* 0x000c6c0001187983 */ /* 0x000f280000300800 */
[----:B------:R-:W4:Y:S01]  /*367e0*/  LDL.LU R23, [R1+0xc70] ;  /* 0x000c700001177983 */ /* 0x000f220000300800 */
[----:B------:R-:W-:-:S02]  /*367f0*/  IADD3 R15, P1, R15, UR16, RZ ;  /* 0x000000100f0f7c10 */ /* 0x000fc4000ff3e0ff */
[----:B------:R-:W-:Y:S01]  /*36800*/  IADD3 R13, P2, R13, UR16, RZ ;  /* 0x000000100d0d7c10 */ /* 0x000fe2000ff5e0ff */
[----:B------:R1:W-:Y:S04]  /*36810*/  LDGSTS.E [R4+0xc700], desc[UR32][R6.64], P0 ;  /* 0x0c70000006047fae */ /* 0x0003e80008121860 */
[----:B------:R2:W-:Y:S01]  /*36820*/  STL [R1+0xc48], R15 ;  /* 0x000c480f01007387 */ /* 0x0005e20000100800 */
[----:B-1----:R-:W-:Y:S01]  /*36830*/  IMAD.MOV.U32 R6, RZ, RZ, R15 ;  /* 0x000000ffff067224 */ /* 0x002fe200078e000f */
[----:B--2---:R-:W-:-:S05]  /*36840*/  IADD3.X R16, R16, UR10, RZ, P1, !PT ;  /* 0x0000000a10107c10 */ /* 0x004fca0008ffe4ff */
[----:B------:R1:W-:Y:S01]  /*36850*/  STL [R1+0xc44], R16 ;  /* 0x000c441001007387 */ /* 0x0003e20000100800 */
[----:B------:R-:W-:-:S03]  /*36860*/  IADD3.X R14, R14, UR10, RZ, P2, !PT ;  /* 0x0000000a0e0e7c10 */ /* 0x000fc600097fe4ff */
[----:B------:R-:W-:Y:S04]  /*36870*/  STL [R1+0xc50], R13 ;  /* 0x000c500d01007387 */ /* 0x000fe80000100800 */
[----:B------:R2:W-:Y:S04]  /*36880*/  STL [R1+0xc4c], R14 ;  /* 0x000c4c0e01007387 */ /* 0x0005e80000100800 */
[----:B------:R-:W2:Y:S04]  /*36890*/  LDL.LU R22, [R1+0xc74] ;  /* 0x000c740001167983 */ /* 0x000ea80000300800 */
[----:B------:R-:W2:Y:S04]  /*368a0*/  LDL.LU R21, [R1+0xc78] ;  /* 0x000c780001157983 */ /* 0x000ea80000300800 */
[----:B------:R-:W2:Y:S04]  /*368b0*/  LDL.LU R20, [R1+0xc7c] ;  /* 0x000c7c0001147983 */ /* 0x000ea80000300800 */
[----:B------:R-:W2:Y:S04]  /*368c0*/  LDL.LU R19, [R1+0xc80] ;  /* 0x000c800001137983 */ /* 0x000ea80000300800 */
[----:B------:R-:W2:Y:S01]  /*368d0*/  LDL.LU R17, [R1+0xc88] ;  /* 0x000c880001117983 */ /* 0x000ea20000300800 */
[----:B------:R-:W-:-:S03]  /*368e0*/  IMAD.MOV.U32 R7, RZ, RZ, R16 ;  /* 0x000000ffff077224 */ /* 0x000fc600078e0010 */
[----:B------:R-:W2:Y:S04]  /*368f0*/  LDL.LU R15, [R1+0xc90] ;  /* 0x000c9000010f7983 */ /* 0x000ea80000300800 */
[----:B------:R1:W-:Y:S02]  /*36900*/  LDGSTS.E [R4+0xcb00], desc[UR32][R6.64], P0 ;  /* 0x0cb0000006047fae */ /* 0x0003e40008121860 */
[----:B-1----:R-:W-:Y:S01]  /*36910*/  IMAD.MOV.U32 R6, RZ, RZ, R13 ;  /* 0x000000ffff067224 */ /* 0x002fe200078e000d */
[----:B------:R-:W-:-:S05]  /*36920*/  IADD3 R11, P1, R11, UR16, RZ ;  /* 0x000000100b0b7c10 */ /* 0x000fca000ff3e0ff */
[----:B------:R-:W-:Y:S01]  /*36930*/  STL [R1+0xc58], R11 ;  /* 0x000c580b01007387 */ /* 0x000fe20000100800 */
[----:B------:R-:W-:Y:S02]  /*36940*/  IADD3 R5, P2, R5, UR16, RZ ;  /* 0x0000001005057c10 */ /* 0x000fe4000ff5e0ff */
[----:B---3--:R-:W-:-:S05]  /*36950*/  IADD3.X R12, R12, UR10, RZ, P1, !PT ;  /* 0x0000000a0c0c7c10 */ /* 0x008fca0008ffe4ff */
[----:B------:R1:W-:Y:S01]  /*36960*/  STL [R1+0xc54], R12 ;  /* 0x000c540c01007387 */ /* 0x0003e20000100800 */
[----:B----4-:R-:W-:-:S03]  /*36970*/  IADD3.X R9, R9, UR10, RZ, P2, !PT ;  /* 0x0000000a09097c10 */ /* 0x010fc600097fe4ff */
[----:B------:R-:W-:Y:S04]  /*36980*/  STL [R1+0xc60], R5 ;  /* 0x000c600501007387 */ /* 0x000fe80000100800 */
[----:B------:R-:W3:Y:S01]  /*36990*/  LDL.LU R18, [R1+0xc84] ;  /* 0x000c840001127983 */ /* 0x000ee20000300800 */
[----:B------:R-:W-:-:S03]  /*369a0*/  IMAD.MOV.U32 R7, RZ, RZ, R14 ;  /* 0x000000ffff077224 */ /* 0x000fc600078e000e */
[----:B------:R4:W-:Y:S04]  /*369b0*/  STL [R1+0xc5c], R9 ;  /* 0x000c5c0901007387 */ /* 0x0009e80000100800 */
[----:B------:R-:W3:Y:S04]  /*369c0*/  LDL.LU R16, [R1+0xc8c] ;  /* 0x000c8c0001107983 */ /* 0x000ee80000300800 */
[----:B--2---:R-:W2:Y:S04]  /*369d0*/  LDL.LU R14, [R1+0xc94] ;  /* 0x000c9400010e7983 */ /* 0x004ea80000300800 */
[----:B------:R-:W2:Y:S04]  /*369e0*/  LDL.LU R13, [R1+0xc98] ;  /* 0x000c9800010d7983 */ /* 0x000ea80000300800 */
[----:B------:R1:W-:Y:S02]  /*369f0*/  LDGSTS.E [R4+0xcf00], desc[UR32][R6.64], P0 ;  /* 0x0cf0000006047fae */ /* 0x0003e40008121860 */
[----:B-1----:R-:W-:-:S02]  /*36a00*/  IMAD.MOV.U32 R6, RZ, RZ, R11 ;  /* 0x000000ffff067224 */ /* 0x002fc400078e000b */
[----:B------:R-:W-:Y:S02]  /*36a10*/  IMAD.MOV.U32 R7, RZ, RZ, R12 ;  /* 0x000000ffff077224 */ /* 0x000fe400078e000c */
[----:B------:R-:W2:Y:S04]  /*36a20*/  LDL.LU R12, [R1+0xc9c] ;  /* 0x000c9c00010c7983 */ /* 0x000ea80000300800 */
[----:B------:R-:W2:Y:S04]  /*36a30*/  LDL.LU R11, [R1+0xca0] ;  /* 0x000ca000010b7983 */ /* 0x000ea80000300800 */
[----:B------:R1:W-:Y:S02]  /*36a40*/  LDGSTS.E [R4+0xd300], desc[UR32][R6.64], P0 ;  /* 0x0d30000006047fae */ /* 0x0003e40008121860 */
[----:B-1----:R-:W-:-:S02]  /*36a50*/  IMAD.MOV.U32 R6, RZ, RZ, R5 ;  /* 0x000000ffff067224 */ /* 0x002fc400078e0005 */
[----:B------:R-:W-:Y:S02]  /*36a60*/  IMAD.MOV.U32 R7, RZ, RZ, R9 ;  /* 0x000000ffff077224 */ /* 0x000fe400078e0009 */
[----:B----4-:R-:W4:Y:S04]  /*36a70*/  LDL.LU R9, [R1+0xca8] ;  /* 0x000ca80001097983 */ /* 0x010f280000300800 */
[----:B------:R-:W4:Y:S04]  /*36a80*/  LDL.LU R5, [R1+0xab0] ;  /* 0x000ab00001057983 */ /* 0x000f280000300800 */
[----:B------:R1:W-:Y:S01]  /*36a90*/  LDGSTS.E [R4+0xd700], desc[UR32][R6.64], P0 ;  /* 0x0d70000006047fae */ /* 0x0003e20008121860 */
[----:B------:R-:W-:-:S04]  /*36aa0*/  IADD3 R8, P1, R8, UR16, RZ ;  /* 0x0000001008087c10 */ /* 0x000fc8000ff3e0ff */
[----:B------:R-:W-:Y:S01]  /*36ab0*/  IADD3.X R10, R10, UR10, RZ, P1, !PT ;  /* 0x0000000a0a0a7c10 */ /* 0x000fe20008ffe4ff */
[----:B------:R-:W-:Y:S01]  /*36ac0*/  STL [R1+0xc68], R8 ;  /* 0x000c680801007387 */ /* 0x000fe20000100800 */
[----:B------:R-:W-:-:S03]  /*36ad0*/  IADD3 R23, P2, R23, UR16, RZ ;  /* 0x0000001017177c10 */ /* 0x000fc6000ff5e0ff */
[----:B------:R1:W-:Y:S02]  /*36ae0*/  STL [R1+0xc64], R10 ;  /* 0x000c640a01007387 */ /* 0x0003e40000100800 */
[----:B-1----:R-:W-:Y:S01]  /*36af0*/  IMAD.MOV.U32 R7, RZ, RZ, R10 ;  /* 0x000000ffff077224 */ /* 0x002fe200078e000a */
[----:B------:R-:W-:Y:S01]  /*36b00*/  IADD3.X R24, R24, UR10, RZ, P2, !PT ;  /* 0x0000000a18187c10 */ /* 0x000fe200097fe4ff */
[----:B------:R1:W-:Y:S01]  /*36b10*/  STL [R1+0xc70], R23 ;  /* 0x000c701701007387 */ /* 0x0003e20000100800 */
[----:B------:R-:W-:-:S03]  /*36b20*/  IMAD.MOV.U32 R6, RZ, RZ, R8 ;  /* 0x000000ffff067224 */ /* 0x000fc600078e0008 */
[----:B------:R-:W4:Y:S04]  /*36b30*/  LDL.LU R10, [R1+0xca4] ;  /* 0x000ca400010a7983 */ /* 0x000f280000300800 */
[----:B------:R1:W-:Y:S04]  /*36b40*/  STL [R1+0xc6c], R24 ;  /* 0x000c6c1801007387 */ /* 0x0003e80000100800 */
[----:B------:R-:W4:Y:S04]  /*36b50*/  LDL.LU R8, [R1+0xaac] ;  /* 0x000aac0001087983 */ /* 0x000f280000300800 */
[----:B------:R1:W-:Y:S02]  /*36b60*/  LDGSTS.E [R4+0xdb00], desc[UR32][R6.64], P0 ;  /* 0x0db0000006047fae */ /* 0x0003e40008121860 */
[----:B-1----:R-:W-:-:S02]  /*36b70*/  IMAD.MOV.U32 R6, RZ, RZ, R23 ;  /* 0x000000ffff067224 */ /* 0x002fc400078e0017 */
[----:B------:R-:W-:-:S05]  /*36b80*/  IMAD.MOV.U32 R7, RZ, RZ, R24 ;  /* 0x000000ffff077224 */ /* 0x000fca00078e0018 */
[----:B------:R1:W-:Y:S01]  /*36b90*/  LDGSTS.E [R4+0xdf00], desc[UR32][R6.64], P0 ;  /* 0x0df0000006047fae */ /* 0x0003e20008121860 */
[----:B------:R-:W-:-:S04]  /*36ba0*/  IADD3 R21, P1, R21, UR16, RZ ;  /* 0x0000001015157c10 */ /* 0x000fc8000ff3e0ff */
[----:B------:R-:W-:Y:S01]  /*36bb0*/  IADD3.X R22, R22, UR10, RZ, P1, !PT ;  /* 0x0000000a16167c10 */ /* 0x000fe20008ffe4ff */
[----:B-1----:R-:W-:Y:S01]  /*36bc0*/  IMAD.MOV.U32 R6, RZ, RZ, R21 ;  /* 0x000000ffff067224 */ /* 0x002fe200078e0015 */
[----:B------:R-:W-:-:S03]  /*36bd0*/  IADD3 R19, P2, R19, UR16, RZ ;  /* 0x0000001013137c10 */ /* 0x000fc6000ff5e0ff */
[----:B------:R-:W-:Y:S01]  /*36be0*/  IMAD.MOV.U32 R7, RZ, RZ, R22 ;  /* 0x000000ffff077224 */ /* 0x000fe200078e0016 */
[----:B------:R-:W-:Y:S02]  /*36bf0*/  IADD3.X R20, R20, UR10, RZ, P2, !PT ;  /* 0x0000000a14147c10 */ /* 0x000fe400097fe4ff */
[----:B------:R-:W-:Y:S02]  /*36c00*/  IADD3 R17, P1, R17, UR16, RZ ;  /* 0x0000001011117c10 */ /* 0x000fe4000ff3e0ff */
[----:B------:R1:W-:Y:S01]  /*36c10*/  LDGSTS.E [R4+0xe300], desc[UR32][R6.64], P0 ;  /* 0x0e30000006047fae */ /* 0x0003e20008121860 */
[----:B------:R-:W-:Y:S01]  /*36c20*/  IADD3 R15, P2, R15, UR16, RZ ;  /* 0x000000100f0f7c10 */ /* 0x000fe2000ff5e0ff */
[----:B-1----:R-:W-:Y:S02]  /*36c30*/  IMAD.MOV.U32 R6, RZ, RZ, R19 ;  /* 0x000000ffff067224 */ /* 0x002fe400078e0013 */
[----:B------:R-:W-:-:S05]  /*36c40*/  IMAD.MOV.U32 R7, RZ, RZ, R20 ;  /* 0x000000ffff077224 */ /* 0x000fca00078e0014 */
[----:B------:R1:W-:Y:S02]  /*36c50*/  LDGSTS.E [R4+0xe700], desc[UR32][R6.64], P0 ;  /* 0x0e70000006047fae */ /* 0x0003e40008121860 */
[----:B-1----:R-:W-:Y:S02]  /*36c60*/  IMAD.MOV.U32 R6, RZ, RZ, R17 ;  /* 0x000000ffff067224 */ /* 0x002fe400078e0011 */
[----:B------:R1:W-:Y:S04]  /*36c70*/  STL [R1+0xc78], R21 ;  /* 0x000c781501007387 */ /* 0x0003e80000100800 */
[----:B------:R1:W-:Y:S01]  /*36c80*/  STL [R1+0xc74], R22 ;  /* 0x000c741601007387 */ /* 0x0003e20000100800 */
[----:B---3--:R-:W-:-:S05]  /*36c90*/  IADD3.X R18, R18, UR10, RZ, P1, !PT ;  /* 0x0000000a12127c10 */ /* 0x008fca0008ffe4ff */
[----:B------:R-:W-:Y:S01]  /*36ca0*/  IMAD.MOV.U32 R7, RZ, RZ, R18 ;  /* 0x000000ffff077224 */ /* 0x000fe200078e0012 */
[----:B------:R-:W-:-:S04]  /*36cb0*/  IADD3.X R16, R16, UR10, RZ, P2, !PT ;  /* 0x0000000a10107c10 */ /* 0x000fc800097fe4ff */
[----:B------:R3:W-:Y:S01]  /*36cc0*/  LDGSTS.E [R4+0xeb00], desc[UR32][R6.64], P0 ;  /* 0x0eb0000006047fae */ /* 0x0007e20008121860 */
[----:B--2---:R-:W-:-:S04]  /*36cd0*/  IADD3 R13, P1, R13, UR16, RZ ;  /* 0x000000100d0d7c10 */ /* 0x004fc8000ff3e0ff */
[----:B------:R-:W-:Y:S01]  /*36ce0*/  IADD3.X R14, R14, UR10, RZ, P1, !PT ;  /* 0x0000000a0e0e7c10 */ /* 0x000fe20008ffe4ff */
[----:B---3--:R-:W-:Y:S02]  /*36cf0*/  IMAD.MOV.U32 R6, RZ, RZ, R15 ;  /* 0x000000ffff067224 */ /* 0x008fe400078e000f */
[----:B------:R-:W-:-:S05]  /*36d00*/  IMAD.MOV.U32 R7, RZ, RZ, R16 ;  /* 0x000000ffff077224 */ /* 0x000fca00078e0010 */
[----:B------:R2:W-:Y:S01]  /*36d10*/  LDGSTS.E [R4+0xef00], desc[UR32][R6.64], P0 ;  /* 0x0ef0000006047fae */ /* 0x0005e20008121860 */
[----:B------:R-:W-:Y:S01]  /*36d20*/  IADD3 R11, P2, R11, UR16, RZ ;  /* 0x000000100b0b7c10 */ /* 0x000fe2000ff5e0ff */
[----:B--2---:R-:W-:Y:S02]  /*36d30*/  IMAD.MOV.U32 R6, RZ, RZ, R13 ;  /* 0x000000ffff067224 */ /* 0x004fe400078e000d */
[----:B------:R-:W-:Y:S01]  /*36d40*/  IMAD.MOV.U32 R7, RZ, RZ, R14 ;  /* 0x000000ffff077224 */ /* 0x000fe200078e000e */
[----:B------:R-:W-:Y:S01]  /*36d50*/  IADD3.X R12, R12, UR10, RZ, P2, !PT ;  /* 0x0000000a0c0c7c10 */ /* 0x000fe200097fe4ff */
[----:B------:R1:W-:Y:S04]  /*36d60*/  STL [R1+0xc80], R19 ;  /* 0x000c801301007387 */ /* 0x0003e80000100800 */
[----:B------:R2:W-:Y:S04]  /*36d70*/  LDGSTS.E [R4+0xf300], desc[UR32][R6.64], P0 ;  /* 0x0f30000006047fae */ /* 0x0005e80008121860 */
[----:B------:R1:W-:Y:S01]  /*36d80*/  STL [R1+0xc7c], R20 ;  /* 0x000c7c1401007387 */ /* 0x0003e20000100800 */
[----:B----4-:R-:W-:Y:S01]  /*36d90*/  IADD3 R9, P1, R9, UR16, RZ ;  /* 0x0000001009097c10 */ /* 0x010fe2000ff3e0ff */
[----:B--2---:R-:W-:-:S02]  /*36da0*/  IMAD.MOV.U32 R6, RZ, RZ, R11 ;  /* 0x000000ffff067224 */ /* 0x004fc400078e000b */
[----:B------:R-:W-:Y:S01]  /*36db0*/  IMAD.MOV.U32 R7, RZ, RZ, R12 ;  /* 0x000000ffff077224 */ /* 0x000fe200078e000c */
[----:B------:R1:W-:Y:S01]  /*36dc0*/  STL [R1+0xc88], R17 ;  /* 0x000c881101007387 */ /* 0x0003e20000100800 */
[----:B------:R-:W-:-:S03]  /*36dd0*/  IADD3 R5, P2, R5, UR16, RZ ;  /* 0x0000001005057c10 */ /* 0x000fc6000ff5e0ff */
[----:B------:R1:W-:Y:S04]  /*36de0*/  STL [R1+0xc84], R18 ;  /* 0x000c841201007387 */ /* 0x0003e80000100800 */
[----:B------:R1:W-:Y:S01]  /*36df0*/  STL [R1+0xc90], R15 ;  /* 0x000c900f01007387 */ /* 0x0003e20000100800 */
[----:B------:R-:W-:-:S03]  /*36e00*/  UIADD3 UR4, UR4, 0x1, URZ ;  /* 0x0000000104047890 */ /* 0x000fc6000fffe03f */
[----:B------:R1:W-:Y:S04]  /*36e10*/  STL [R1+0xc8c], R16 ;  /* 0x000c8c1001007387 */ /* 0x0003e80000100800 */
[----:B------:R2:W-:Y:S04]  /*36e20*/  LDGSTS.E [R4+0xf700], desc[UR32][R6.64], P0 ;  /* 0x0f70000006047fae */ /* 0x0005e80008121860 */
[----:B------:R1:W-:Y:S04]  /*36e30*/  STL [R1+0xc98], R13 ;  /* 0x000c980d01007387 */ /* 0x0003e80000100800 */
[----:B------:R1:W-:Y:S01]  /*36e40*/  STL [R1+0xc94], R14 ;  /* 0x000c940e01007387 */ /* 0x0003e20000100800 */
[----:B--2---:R-:W-:-:S03]  /*36e50*/  IMAD.MOV.U32 R6, RZ, RZ, R9 ;  /* 0x000000ffff067224 */ /* 0x004fc600078e0009 */
[----:B------:R1:W-:Y:S01]  /*36e60*/  STL [R1+0xca0], R11 ;  /* 0x000ca00b01007387 */ /* 0x0003e20000100800 */
[----:B------:R-:W-:-:S03]  /*36e70*/  UISETP.NE.U32.AND UP0, UPT, UR4, UR9, UPT ;  /* 0x000000090400728c */ /* 0x000fc6000bf05070 */
[----:B------:R1:W-:Y:S04]  /*36e80*/  STL [R1+0xc9c], R12 ;  /* 0x000c9c0c01007387 */ /* 0x0003e80000100800 */
[----:B------:R1:W-:Y:S01]  /*36e90*/  STL [R1+0xca8], R9 ;  /* 0x000ca80901007387 */ /* 0x0003e20000100800 */
[----:B------:R-:W-:-:S05]  /*36ea0*/  IADD3.X R10, R10, UR10, RZ, P1, !PT ;  /* 0x0000000a0a0a7c10 */ /* 0x000fca0008ffe4ff */
[----:B------:R-:W-:Y:S01]  /*36eb0*/  IMAD.MOV.U32 R7, RZ, RZ, R10 ;  /* 0x000000ffff077224 */ /* 0x000fe200078e000a */
[----:B------:R-:W-:Y:S01]  /*36ec0*/  IADD3.X R8, R8, UR10, RZ, P2, !PT ;  /* 0x0000000a08087c10 */ /* 0x000fe200097fe4ff */
[----:B------:R1:W-:Y:S04]  /*36ed0*/  STL [R1+0xca4], R10 ;  /* 0x000ca40a01007387 */ /* 0x0003e80000100800 */
[----:B------:R2:W-:Y:S04]  /*36ee0*/  LDGSTS.E [R4+0xfb00], desc[UR32][R6.64], P0 ;  /* 0x0fb0000006047fae */ /* 0x0005e80008121860 */
[----:B------:R1:W-:Y:S04]  /*36ef0*/  STL [R1+0xab0], R5 ;  /* 0x000ab00501007387 */ /* 0x0003e80000100800 */
[----:B------:R1:W-:Y:S01]  /*36f00*/  STL [R1+0xaac], R8 ;  /* 0x000aac0801007387 */ /* 0x0003e20000100800 */
[----:B--2---:R-:W-:-:S02]  /*36f10*/  IMAD.MOV.U32 R6, RZ, RZ, R5 ;  /* 0x000000ffff067224 */ /* 0x004fc400078e0005 */
[----:B------:R-:W-:-:S05]  /*36f20*/  IMAD.MOV.U32 R7, RZ, RZ, R8 ;  /* 0x000000ffff077224 */ /* 0x000fca00078e0008 */
[----:B------:R1:W-:Y:S01]  /*36f30*/  LDGSTS.E [R4+0xff00], desc[UR32][R6.64], P0 ;  /* 0x0ff0000006047fae */ /* 0x0003e20008121860 */
[----:B------:R-:W-:-:S03]  /*36f40*/  PLOP3.LUT P0, PT, PT, PT, UP0, 0x80, 0x0 ;  /* 0x000000000000781c */ /* 0x000fc60003f0f008 */
[----:B------:R-:W0:Y:S10]  /*36f50*/  LDGDEPBAR ;  /* 0x00000000000079af */ /* 0x000e340000000000 */
[----:B-1----:R-:W-:Y:S05]  /*36f60*/  @P0 BRA `(.L_x_2) ;  /* 0xfffffe9c00300947 */ /* 0x002fea000383ffff */
.L_x_1:
[----:B------:R-:W-:Y:S01]  /*36f70*/  ULDC UR4, c[0x0][0x248] ;  /* 0x0000920000047ab9 */ /* 0x000fe20000000800 */
[----:B------:R-:W-:Y:S01]  /*36f80*/  STL [R1+0x1a30], R17 ;  /* 0x001a301101007387 */ /* 0x000fe20000100800 */
[----:B-----5:R-:W-:Y:S01]  /*36f90*/  IMAD R173, R0, UR4, RZ ;  /* 0x0000000400ad7c24 */ /* 0x020fe2000f8e02ff */
[----:B------:R-:W-:Y:S01]  /*36fa0*/  ULDC UR4, c[0x0][0x248] ;  /* 0x0000920000047ab9 */ /* 0x000fe20000000800 */
[----:B------:R-:W-:Y:S01]  /*36fb0*/  ULDC UR5, c[0x0][0x22c] ;  /* 0x00008b0000057ab9 */ /* 0x000fe20000000800 */
[----:B------:R3:W-:Y:S01]  /*36fc0*/  STL [R1+0x1a2c], R18 ;  /* 0x001a2c1201007387 */ /* 0x0007e20000100800 */
[----:B------:R-:W-:Y:S01]  /*36fd0*/  VIADD R166, R173, UR4 ;  /* 0x00000004ada67c36 */ /* 0x000fe20008000000 */
[----:B------:R-:W-:Y:S01]  /*36fe0*/  ULDC UR4, c[0x0][0x248] ;  /* 0x0000920000047ab9 */ /* 0x000fe20000000800 */
[----:B-1----:R-:W-:Y:S01]  /*36ff0*/  LOP3.LUT R2, R2, 0xfffffeff, RZ, 0xc0, !PT ;  /* 0xfffffeff02027812 */ /* 0x002fe200078ec0ff */
[----:B------:R-:W-:Y:S01]  /*37000*/  ULDC UR9, c[0x0][0x22c] ;  /* 0x00008b0000097ab9 */ /* 0x000fe20000000800 */
[----:B------:R-:W-:Y:S01]  /*37010*/  VIADD R156, R166, UR4 ;  /* 0x00000004a69c7c36 */ /* 0x000fe20008000000 */
[----:B------:R-:W-:Y:S01]  /*37020*/  ULDC UR4, c[0x0][0x248] ;  /* 0x0000920000047ab9 */ /* 0x000fe20000000800 */
[----:B------:R-:W-:Y:S01]  /*37030*/  ULDC UR8, c[0x0][0x248] ;  /* 0x0000920000087ab9 */ /* 0x000fe20000000800 */
[----:B------:R-:W-:Y:S01]  /*37040*/  ULDC UR10, c[0x0][0x248] ;  /* 0x00009200000a7ab9 */ /* 0x000fe20000000800 */
[----:B------:R-:W-:Y:S01]  /*37050*/  VIADD R98, R156, UR4 ;  /* 0x000000049c627c36 */ /* 0x000fe20008000000 */
[----:B------:R-:W-:Y:S01]  /*37060*/  ULDC UR4, c[0x0][0x248] ;  /* 0x0000920000047ab9 */ /* 0x000fe20000000800 */
[----:B---3--:R-:W3:Y:S01]  /*37070*/  LDL.LU R18, [R1+0x8f8] ;  /* 0x0008f80001127983 */ /* 0x008ee20000300800 */
[----:B------:R-:W-:Y:S01]  /*37080*/  ULDC UR11, c[0x0][0x248] ;  /* 0x00009200000b7ab9 */ /* 0x000fe20000000800 */
[----:B------:R-:W-:Y:S01]  /*37090*/  VIADD R97, R98, UR4 ;  /* 0x0000000462617c36 */ /* 0x000fe20008000000 */
[----:B------:R-:W-:Y:S01]  /*370a0*/  ULDC UR4, c[0x0][0x248] ;  /* 0x0000920000047ab9 */ /* 0x000fe20000000800 */
[----:B------:R-:W4:Y:S01]  /*370b0*/  LDL.LU R3, [R1+0x8f0] ;  /* 0x0008f00001037983 */ /* 0x000f220000300800 */
[----:B------:R-:W-:Y:S01]  /*370c0*/  ULDC UR12, c[0x0][0x248] ;  /* 0x00009200000c7ab9 */ /* 0x000fe20000000800 */
[----:B------:R-:W-:Y:S01]  /*370d0*/  VIADD R96, R97, UR4 ;  /* 0x0000000461607c36 */ /* 0x000fe20008000000 */
[----:B------:R-:W-:Y:S01]  /*370e0*/  ULDC UR4, c[0x0][0x248] ;  /* 0x0000920000047ab9 */ /* 0x000fe20000000800 */
[----:B------:R-:W2:Y:S01]  /*370f0*/  LDL.LU R220, [R1+0x8c8] ;  /* 0x0008c80001dc7983 */ /* 0x000ea20000300800 */
[----:B------:R-:W-:Y:S01]  /*37100*/  ULDC UR13, c[0x0][0x248] ;  /* 0x00009200000d7ab9 */ /* 0x000fe20000000800 */
[----:B------:R-:W-:Y:S01]  /*37110*/  VIADD R95, R96, UR4 ;  /* 0x00000004605f7c36 */ /* 0x000fe20008000000 */
[----:B------:R-:W-:Y:S01]  /*37120*/  ULDC UR4, c[0x0][0x248] ;  /* 0x0000920000047ab9 */ /* 0x000fe20000000800 */
[----:B------:R-:W3:Y:S01]  /*37130*/  LDL.LU R183, [R1+0x918] ;  /* 0x0009180001b77983 */ /* 0x000ee20000300800 */
        /* <DEDUP_REMOVED lines=11> */
[----:B------:R1:W-:Y:S01]  /*371f0*/  STL [R1+0x1a28], R22 ;  /* 0x001a281601007387 */ /* 0x0003e20000100800 */
[----:B------:R-:W-:Y:S01]  /*37200*/  ULDC UR17, c[0x0][0x248] ;  /* 0x0000920000117ab9 */ /* 0x000fe20000000800 */
[----:B------:R-:W-:Y:S01]  /*37210*/  VIADD R91, R92, UR4 ;  /* 0x000000045c5b7c36 */ /* 0x000fe20008000000 */
[----:B------:R-:W-:Y:S01]  /*37220*/  ULDC UR4, c[0x0][0x248] ;  /* 0x0000920000047ab9 */ /* 0x000fe20000000800 */
[----:B------:R-:W-:Y:S01]  /*37230*/  ULDC UR18, c[0x0][0x248] ;  /* 0x0000920000127ab9 */ /* 0x000fe20000000800 */
[----:B------:R-:W-:Y:S01]  /*37240*/  ULDC UR19, c[0x0][0x248] ;  /* 0x0000920000137ab9 */ /* 0x000fe20000000800 */
[----:B------:R-:W-:Y:S01]  /*37250*/  VIADD R90, R91, UR4 ;  /* 0x000000045b5a7c36 */ /* 0x000fe20008000000 */
[----:B------:R-:W-:Y:S01]  /*37260*/  ULDC UR4, c[0x0][0x248] ;  /* 0x0000920000047ab9 */ /* 0x000fe20000000800 */
[----:B------:R-:W-:Y:S01]  /*37270*/  ULDC UR20, c[0x0][0x248] ;  /* 0x0000920000147ab9 */ /* 0x000fe20000000800 */
[----:B------:R-:W-:Y:S01]  /*37280*/  ULDC UR22, c[0x0][0x248] ;  /* 0x0000920000167ab9 */ /* 0x000fe20000000800 */
[----:B------:R-:W-:Y:S01]  /*37290*/  VIADD R89, R90, UR4 ;  /* 0x000000045a597c36 */ /* 0x000fe20008000000 */
[----:B------:R-:W-:Y:S01]  /*372a0*/  ULDC UR4, c[0x0][0x248] ;  /* 0x0000920000047ab9 */ /* 0x000fe20000000800 */
[----:B-1----:R-:W4:Y:S01]  /*372b0*/  LDL.LU R22, [R1+0x940] ;  /* 0x0009400001167983 */ /* 0x002f220000300800 */
[----:B------:R-:W-:Y:S01]  /*372c0*/  ULDC UR25, c[0x0][0x248] ;  /* 0x0000920000197ab9 */ /* 0x000fe20000000800 */
[----:B------:R-:W-:Y:S01]  /*372d0*/  VIADD R88, R89, UR4 ;  /* 0x0000000459587c36 */ /* 0x000fe20008000000 */
[----:B------:R-:W-:Y:S01]  /*372e0*/  ULDC UR4, c[0x0][0x248] ;  /* 0x0000920000047ab9 */ /* 0x000fe20000000800 */
[----:B------:R-:W3:Y:S01]  /*372f0*/  LDL.LU R17, [R1+0x978] ;  /* 0x0009780001117983 */ /* 0x000ee20000300800 */
[----:B------:R-:W-:Y:S01]  /*37300*/  ULDC UR28, c[0x0][0x248] ;  /* 0x00009200001c7ab9 */ /* 0x000fe20000000800 */
[----:B------:R-:W-:Y:S01]  /*37310*/  VIADD R87, R88, UR4 ;  /* 0x0000000458577c36 */ /* 0x000fe20008000000 */
[----:B------:R-:W-:Y:S01]  /*37320*/  ULDC UR4, c[0x0][0x248] ;  /* 0x0000920000047ab9 */ /* 0x000fe20000000800 */
[----:B------:R-:W-:Y:S01]  /*37330*/  STL [R1+0x1a24], R23 ;  /* 0x001a241701007387 */ /* 0x000fe20000100800 */
        /* <DEDUP_REMOVED lines=39> */
[----:B------:R-:W-:Y:S01]  /*375b0*/  STL.64 [R1+0x1ab0], R94 ;  /* 0x001ab05e01007387 */ /* 0x000fe20000100a00 */
        /* <DEDUP_REMOVED lines=23> */
[----:B------:R1:W-:Y:S01]  /*37730*/  STL.64 [R1+0x1a80], R76 ;  /* 0x001a804c01007387 */ /* 0x0003e20000100a00 */
        /* <DEDUP_REMOVED lines=31> */
[----:B------:R1:W-:Y:S01]  /*37930*/  STL.64 [R1+0x1a58], R64 ;  /* 0x001a584001007387 */ /* 0x0003e20000100a00 */
        /* <DEDUP_REMOVED lines=19> */
[----:B------:R-:W-:Y:S01]  /*37a70*/  UIADD3 UR7, UR6, UR7, URZ ;  /* 0x0000000706077290 */ /* 0x000fe2000fffe03f */
[----:B------:R-:W-:-:S04]  /*37a80*/  DEPBAR.LE SB0, 0x0 ;  /* 0x000080000000791a */ /* 0x000fc80000000000 */
[----:B------:R-:W-:Y:S01]  /*37a90*/  VIADD R57, R58, UR4 ;  /* 0x000000043a397c36 */ /* 0x000fe20008000000 */
[----:B------:R-:W-:-:S03]  /*37aa0*/  ULDC UR4, c[0x0][0x248] ;  /* 0x0000920000047ab9 */ /* 0x000fc60000000800 */
        /* <DEDUP_REMOVED lines=357> */
[----:B------:R-:W-:Y:S01]  /*39100*/  ULDC UR4, c[0x0][0x248] ;  /* 0x0000920000047ab9 */ /* 0x000fe20000000800 */
[----:B------:R2:W-:Y:S02]  /*39110*/  STL [R1+0x1a4c], R250 ;  /* 0x001a4cfa01007387 */ /* 0x0005e40000100800 */
[----:B------:R-:W-:Y:S01]  /*39120*/  VIADD R248, R249, UR4 ;  /* 0x00000004f9f87c36 */ /* 0x000fe20008000000 */
[----:B------:R-:W-:Y:S01]  /*39130*/  ULDC UR4, c[0x0][0x248] ;  /* 0x0000920000047ab9 */ /* 0x000fe20000000800 */
[----:B------:R4:W-:Y:S02]  /*39140*/  STL [R1+0x1a50], R249 ;  /* 0x001a50f901007387 */ /* 0x0009e40000100800 */
[----:B-1----:R-:W-:Y:S01]  /*39150*/  VIADD R77, R248, UR4 ;  /* 0x00000004f84d7c36 */ /* 0x002fe20008000000 */
        /* <DEDUP_REMOVED lines=8> */
[----:B------:R-:W-:Y:S02]  /*391e0*/  STL [R1+0x1a48], R251 ;  /* 0x001a48fb01007387 */ /* 0x000fe40000100800 */
        /* <DEDUP_REMOVED lines=24> */
[----:B--2---:R-:W-:Y:S01]  /*39370*/  VIADD R250, R65, UR4 ;  /* 0x0000000441fa7c36 */ /* 0x004fe20008000000 */
[----:B------:R-:W-:-:S03]  /*39380*/  ULDC UR4, c[0x0][0x248] ;  /* 0x0000920000047ab9 */ /* 0x000fc60000000800 */
[----:B----4-:R-:W-:Y:S01]  /*39390*/  VIADD R249, R250, UR4 ;  /* 0x00000004faf97c36 */ /* 0x010fe20008000000 */
[----:B------:R-:W-:-:S03]  /*393a0*/  ULDC UR4, c[0x0][0x248] ;  /* 0x0000920000047ab9 */ /* 0x000fc60000000800 */
[----:B------:R-:W-:Y:S01]  /*393b0*/  VIADD R83, R249, UR4 ;  /* 0x00000004f9537c36 */ /* 0x000fe20008000000 */
[----:B------:R-:W-:-:S03]  /*393c0*/  ULDC UR4, c[0x0][0x248] ;  /* 0x0000920000047ab9 */ /* 0x000fc60000000800 */
[----:B------:R-:W-:Y:S01]  /*393d0*/  VIADD R76, R83, UR4 ;  /* 0x00000004534c7c36 */ /* 0x000fe20008000000 */
[----:B------:R-:W-:-:S03]  /*393e0*/  ULDC UR4, c[0x0][0x248] ;  /* 0x0000920000047ab9 */ /* 0x000fc60000000800 */
[----:B-1----:R-:W-:Y:S01]  /*393f0*/  VIADD R252, R76, UR4 ;  /* 0x000000044cfc7c36 */ /* 0x002fe20008000000 */
[----:B------:R-:W-:-:S03]  /*39400*/  ULDC UR4, c[0x0][0x248] ;  /* 0x0000920000047ab9 */ /* 0x000fc60000000800 */
[----:B------:R-:W-:Y:S01]  /*39410*/  VIADD R200, R252, UR4 ;  /* 0x00000004fcc87c36 */ /* 0x000fe20008000000 */
[----:B------:R-:W-:-:S03]  /*39420*/  ULDC UR4, c[0x0][0x248] ;  /* 0x0000920000047ab9 */ /* 0x000fc60000000800 */
[----:B------:R-:W-:Y:S01]  /*39430*/  VIADD R78, R200, UR4 ;  /* 0x00000004c84e7c36 */ /* 0x000fe20008000000 */
[----:B------:R-:W-:Y:S01]  /*39440*/  ULDC UR4, c[0x0][0x248] ;  /* 0x0000920000047ab9 */ /* 0x000fe20000000800 */
[----:B------:R-:W-:Y:S02]  /*39450*/  STL [R1+0x60], R200 ;  /* 0x000060c801007387 */ /* 0x000fe40000100800 */
[----:B------:R-:W-:Y:S01]  /*39460*/  VIADD R12, R78, UR4 ;  /* 0x000000044e0c7c36 */ /* 0x000fe20008000000 */
[----:B------:R-:W-:-:S04]  /*39470*/  ULDC UR4, c[0x0][0x248] ;  /* 0x0000920000047ab9 */ /* 0x000fc80000000800 */
[----:B------:R1:W-:Y:S02]  /*39480*/  STL [R1+0x58], R12 ;  /* 0x0000580c01007387 */ /* 0x0003e40000100800 */
[----:B-1----:R-:W-:Y:S01]  /*39490*/  VIADD R12, R12, UR4 ;  /* 0x000000040c0c7c36 */ /* 0x002fe20008000000 */
[----:B------:R-:W-:-:S03]  /*394a0*/  ULDC UR4, c[0x0][0x248] ;  /* 0x0000920000047ab9 */ /* 0x000fc60000000800 */
[----:B------:R-:W-:Y:S01]  /*394b0*/  VIADD R200, R12, UR4 ;  /* 0x000000040cc87c36 */ /* 0x000fe20008000000 */
[----:B------:R-:W-:Y:S01]  /*394c0*/  ULDC UR4, c[0x0][0x248] ;  /* 0x0000920000047ab9 */ /* 0x000fe20000000800 */
[----:B------:R1:W-:Y:S02]  /*394d0*/  STL [R1+0x6c], R12 ;  /* 0x00006c0c01007387 */ /* 0x0003e40000100800 */
[----:B-1----:R-:W-:Y:S01]  /*394e0*/  VIADD R12, R200, UR4 ;  /* 0x00000004c80c7c36 */ /* 0x002fe20008000000 */
        /* <DEDUP_REMOVED lines=56> */
[----:B------:R1:W-:Y:S04]  /*39870*/  STL [R1+0xec], R12 ;  /* 0x0000ec0c01007387 */ /* 0x0003e80000100800 */
[----:B------:R-:W2:Y:S01]  /*39880*/  LDL.LU R14, [R1+0x1708] ;  /* 0x00170800010e7983 */ /* 0x000ea20000300800 */
        /* <DEDUP_REMOVED lines=9> */
[----:B------:R1:W-:Y:S01]  /*39920*/  STL [R1+0x128], R12 ;  /* 0x0001280c01007387 */ /* 0x0003e20000100800 */
[----:B------:R-:W-:-:S03]  /*39930*/  ULDC UR4, c[0x0][0x248] ;  /* 0x0000920000047ab9 */ /* 0x000fc60000000800 */
[----:B-1----:R-:W2:Y:S04]  /*39940*/  LDL.LU R12, [R1+0x12cc] ;  /* 0x0012cc00010c7983 */ /* 0x002ea80000300800 */
        /* <DEDUP_REMOVED lines=17> */
[----:B------:R1:W-:Y:S01]  /*39a60*/  STL [R1+0x140], R13 ;  /* 0x0001400d01007387 */ /* 0x0003e20000100800 */
[----:B------:R-:W-:Y:S02]  /*39a70*/  IMAD.MOV.U32 R24, RZ, RZ, R22 ;  /* 0x000000ffff187224 */ /* 0x000fe400078e0016 */
[----:B------:R-:W-:Y:S02]  /*39a80*/  IMAD.MOV.U32 R22, RZ, RZ, R3 ;  /* 0x000000ffff167224 */ /* 0x000fe400078e0003 */
[----:B-1----:R-:W-:Y:S01]  /*39a90*/  VIADD R13, R13, UR4 ;  /* 0x000000040d0d7c36 */ /* 0x002fe20008000000 */
[----:B------:R-:W-:Y:S01]  /*39aa0*/  ULDC UR4, c[0x0][0x248] ;  /* 0x0000920000047ab9 */ /* 0x000fe20000000800 */
[----:B------:R-:W-:-:S03]  /*39ab0*/  VIADD R3, R0, 0xa ;  /* 0x0000000a00037836 */ /* 0x000fc60000000000 */
[----:B------:R1:W-:Y:S02]  /*39ac0*/  STL [R1+0x13c], R13 ;  /* 0x00013c0d01007387 */ /* 0x0003e40000100800 */
[----:B-1----:R-:W-:Y:S01]  /*39ad0*/  VIADD R13, R13, UR4 ;  /* 0x000000040d0d7c36 */ /* 0x002fe20008000000 */
[----:B------:R-:W-:-:S04]  /*39ae0*/  ULDC UR4, c[0x0][0x248] ;  /* 0x0000920000047ab9 */ /* 0x000fc80000000800 */
[----:B------:R1:W-:Y:S01]  /*39af0*/  STL [R1+0x150], R13 ;  /* 0x0001500d01007387 */ /* 0x0003e20000100800 */
        /* <DEDUP_REMOVED lines=9> */
[----:B---3--:R-:W-:Y:S02]  /*39b90*/  IMAD.MOV.U32 R220, RZ, RZ, R183 ;  /* 0x000000ffffdc7224 */ /* 0x008fe400078e00b7 */
[----:B-1----:R-:W-:Y:S01]  /*39ba0*/  VIADD R13, R13, UR4 ;  /* 0x000000040d0d7c36 */ /* 0x002fe20008000000 */
[----:B------:R-:W-:Y:S01]  /*39bb0*/  ULDC UR4, c[0x0][0x244] ;  /* 0x0000910000047ab9 */ /* 0x000fe20000000800 */
[----:B------:R-:W-:-:S03]  /*39bc0*/  VIADD R183, R0, 0x8 ;  /* 0x0000000800b77836 */ /* 0x000fc60000000000 */
[----:B------:R-:W-:Y:S01]  /*39bd0*/  STL [R1+0x160], R13 ;  /* 0x0001600d01007387 */ /* 0x000fe20000100800 */
[----:B------:R-:W-:Y:S02]  /*39be0*/  IMAD.MOV.U32 R16, RZ, RZ, R15 ;  /* 0x000000ffff107224 */ /* 0x000fe400078e000f */
[----:B------:R-:W-:Y:S02]  /*39bf0*/  IMAD.MOV.U32 R15, RZ, RZ, R24 ;  /* 0x000000ffff0f7224 */ /* 0x000fe400078e0018 */
[----:B------:R-:W-:Y:S02]  /*39c00*/  IMAD.MOV.U32 R24, RZ, RZ, R23 ;  /* 0x000000ffff187224 */ /* 0x000fe400078e0017 */
[----:B------:R-:W-:Y:S01]  /*39c10*/  IMAD.MOV.U32 R23, RZ, RZ, R17 ;  /* 0x000000ffff177224 */ /* 0x000fe200078e0011 */
[----:B------:R-:W-:Y:S01]  /*39c20*/  BAR.SYNC.DEFER_BLOCKING 0x0 ;  /* 0x0000000000007b1d */ /* 0x000fe20000010000 */
[----:B--2---:R-:W-:-:S04]  /*39c30*/  ISETP.GE.AND P0, PT, R12, R14, PT ;  /* 0x0000000e0c00720c */ /* 0x004fc80003f06270 */
[----:B------:R-:W-:Y:S01]  /*39c40*/  ISETP.LT.AND P1, PT, R3, UR5, !P0 ;  /* 0x0000000503007c0c */ /* 0x000fe2000c721270 */
[----:B------:R-:W-:Y:S01]  /*39c50*/  ULDC UR5, c[0x0][0x22c] ;  /* 0x00008b0000057ab9 */ /* 0x000fe20000000800 */
[----:B------:R-:W-:Y:S01]  /*39c60*/  ISETP.LT.AND P2, PT, R183, UR9, !P0 ;  /* 0x00000009b7007c0c */ /* 0x000fe2000c741270 */
[----:B------:R-:W-:-:S10]  /*39c70*/  ULDC UR9, c[0x0][0x248] ;  /* 0x0000920000097ab9 */ /* 0x000fd40000000800 */
[----:B------:R-:W-:Y:S02]  /*39c80*/  @P1 LOP3.LUT R2, R2, 0x100, RZ, 0xfc, !PT ;  /* 0x0000010002021812 */ /* 0x000fe400078efcff */
[----:B------:R-:W-:Y:S01]  /*39c90*/  ISETP.LT.AND P1, PT, R4, UR5, !P0 ;  /* 0x0000000504007c0c */ /* 0x000fe2000c721270 */
[----:B------:R-:W-:Y:S02]  /*39ca0*/  ULDC UR5, c[0x0][0x248] ;  /* 0x0000920000057ab9 */ /* 0x000fe40000000800 */
[----:B------:R-:W-:Y:S01]  /*39cb0*/  VIADD R3, R13, UR5 ;  /* 0x000000050d037c36 */ /* 0x000fe20008000000 */
[----:B------:R-:W-:Y:S01]  /*39cc0*/  ULDC UR5, c[0x0][0x248] ;  /* 0x0000920000057ab9 */ /* 0x000fe20000000800 */
[----:B------:R-:W-:Y:S01]  /*39cd0*/  LOP3.LUT R2, R2, 0xffffff7f, RZ, 0xc0, !PT ;  /* 0xffffff7f02027812 */ /* 0x000fe200078ec0ff */
[----:B------:R-:W-:Y:S02]  /*39ce0*/  IMAD R4, R12, UR4, RZ ;  /* 0x000000040c047c24 */ /* 0x000fe4000f8e02ff */
[----:B------:R1:W-:Y:S04]  /*39cf0*/  STL [R1+0x15c], R3 ;  /* 0x00015c0301007387 */ /* 0x0003e80000100800 */
[----:B------:R-:W-:Y:S01]  /*39d00*/  STL [R1+0x1a34], R0 ;  /* 0x001a340001007387 */ /* 0x000fe20000100800 */
[----:B------:R-:W-:Y:S01]  /*39d10*/  @P1 LOP3.LUT R2, R2, 0x80, RZ, 0xfc, !PT ;  /* 0x0000008002021812 */ /* 0x000fe200078efcff */
[----:B-1----:R-:W-:Y:S01]  /*39d20*/  VIADD R3, R3, UR5 ;  /* 0x0000000503037c36 */ /* 0x002fe20008000000 */
[----:B------:R-:W-:-:S03]  /*39d30*/  ULDC.64 UR4, c[0x0][0x220] ;  /* 0x0000880000047ab9 */ /* 0x000fc60000000a00 */
[----:B------:R-:W-:Y:S01]  /*39d40*/  VIADD R63, R3, UR8 ;  /* 0x00000008033f7c36 */ /* 0x000fe20008000000 */
[----:B------:R1:W-:Y:S01]  /*39d50*/  STL [R1+0x158], R3 ;  /* 0x0001580301007387 */ /* 0x0003e20000100800 */
[----:B------:R-:W-:Y:S01]  /*39d60*/  LOP3.LUT R2, R2, 0xffffffbf, RZ, 0xc0, !PT ;  /* 0xffffffbf02027812 */ /* 0x000fe200078ec0ff */
[----:B------:R-:W-:Y:S01]  /*39d70*/  ULDC UR8, c[0x0][0x248] ;  /* 0x0000920000087ab9 */ /* 0x000fe20000000800 */
[C---:B-1----:R-:W-:Y:S01]  /*39d80*/  LEA R3, P1, R4.reuse, UR4, 0x2 ;  /* 0x0000000404037c11 */ /* 0x042fe2000f8210ff */
[----:B------:R-:W-:Y:S02]  /*39d90*/  ULDC UR4, c[0x0][0x248] ;  /* 0x0000920000047ab9 */ /* 0x000fe40000000800 */
[----:B------:R-:W-:Y:S01]  /*39da0*/  VIADD R0, R63, UR4 ;  /* 0x000000043f007c36 */ /* 0x000fe20008000000 */
[----:B------:R-:W-:Y:S01]  /*39db0*/  LEA.HI.X.SX32 R4, R4, UR5, 0x2, P1 ;  /* 0x0000000504047c11 */ /* 0x000fe200088f16ff */
[----:B------:R-:W-:Y:S01]  /*39dc0*/  ULDC UR5, c[0x0][0x248] ;  /* 0x0000920000057ab9 */ /* 0x000fe20000000800 */
[----:B------:R-:W-:Y:S01]  /*39dd0*/  @P2 LOP3.LUT R2, R2, 0x40, RZ, 0xfc, !PT ;  /* 0x0000004002022812 */ /* 0x000fe200078efcff */
[----:B------:R-:W-:Y:S01]  /*39de0*/  IMAD.MOV.U32 R88, RZ, RZ, R24 ;  /* 0x000000ffff587224 */ /* 0x000fe200078e0018 */
[----:B------:R1:W-:Y:S01]  /*39df0*/  STL [R1+0x168], R0 ;  /* 0x0001680001007387 */ /* 0x0003e20000100800 */
[----:B------:R-:W-:Y:S01]  /*39e00*/  LEA R84, P3, R156, R3, 0x2 ;  /* 0x000000039c547211 */ /* 0x000fe200078610ff */
[----:B------:R-:W-:Y:S01]  /*39e10*/  IMAD.MOV.U32 R89, RZ, RZ, R15 ;  /* 0x000000ffff597224 */ /* 0x000fe200078e000f */
[----:B------:R-:W-:Y:S01]  /*39e20*/  ULDC UR4, c[0x0][0x22c] ;  /* 0x00008b0000047ab9 */ /* 0x000fe20000000800 */
[----:B------:R-:W-:Y:S01]  /*39e30*/  STL [R1+0x1a38], R2 ;  /* 0x001a380201007387 */ /* 0x000fe20000100800 */
        /* <DEDUP_REMOVED lines=16> */
[CC--:B------:R-:W-:Y:S01]  /*39f40*/  LEA R94, P1, R173.reuse, R3.reuse, 0x2 ;  /* 0x00000003ad5e7211 */ /* 0x0c0fe200078210ff */
[----:B------:R-:W-:Y:S01]  /*39f50*/  IMAD.MOV.U32 R13, RZ, RZ, R16 ;  /* 0x000000ffff0d7224 */ /* 0x000fe200078e0010 */
[----:B------:R-:W-:Y:S01]  /*39f60*/  LEA R90, P2, R166, R3, 0x2 ;  /* 0x00000003a65a7211 */ /* 0x000fe200078410ff */
[----:B------:R-:W-:Y:S01]  /*39f70*/  IMAD.MOV.U32 R70, RZ, RZ, R18 ;  /* 0x000000ffff467224 */ /* 0x000fe200078e0012 */
[----:B------:R1:W-:Y:S01]  /*39f80*/  STL [R1+0x184], R0 ;  /* 0x0001840001007387 */ /* 0x0003e20000100800 */
[-C--:B------:R-:W-:Y:S01]  /*39f90*/  LEA.HI.X.SX32 R85, R156, R4.reuse, 0x2, P3 ;  /* 0x000000049c557211 */ /* 0x080fe200018f16ff */
[----:B------:R-:W-:Y:S01]  /*39fa0*/  IMAD.MOV.U32 R66, RZ, RZ, R23 ;  /* 0x000000ffff427224 */ /* 0x000fe200078e0017 */
[----:B------:R-:W-:Y:S01]  /*39fb0*/  ULDC UR10, c[0x0][0x248] ;  /* 0x00009200000a7ab9 */ /* 0x000fe20000000800 */
[----:B-1----:R-:W-:Y:S01]  /*39fc0*/  VIADD R0, R0, UR11 ;  /* 0x0000000b00007c36 */ /* 0x002fe20008000000 */
[----:B------:R-:W-:-:S02]  /*39fd0*/  LEA.HI.X.SX32 R95, R173, R4, 0x2, P1 ;  /* 0x00000004ad5f7211 */ /* 0x000fc400008f16ff */
[----:B------:R-:W-:Y:S01]  /*39fe0*/  LEA.HI.X.SX32 R91, R166, R4, 0x2, P2 ;  /* 0x00000004a65b7211 */ /* 0x000fe200010f16ff */
[----:B------:R-:W-:Y:S01]  /*39ff0*/  IMAD.MOV.U32 R156, RZ, RZ, R78 ;  /* 0x000000ffff9c7224 */ /* 0x000fe200078e004e */
[----:B------:R1:W-:Y:S01]  /*3a000*/  STL [R1+0x180], R0 ;  /* 0x0001800001007387 */ /* 0x0003e20000100800 */
[----:B------:R-:W-:Y:S01]  /*3a010*/  IMAD.MOV.U32 R67, RZ, RZ, R22 ;  /* 0x000000ffff437224 */ /* 0x000fe200078e0016 */
[----:B------:R-:W-:Y:S01]  /*3a020*/  ULDC UR11, c[0x0][0x248] ;  /* 0x00009200000b7ab9 */ /* 0x000fe20000000800 */
        /* <DEDUP_REMOVED lines=19> */
[----:B------:R-:W-:Y:S01]  /*3a160*/  IMAD.MOV.U32 R173, RZ, RZ, R20 ;  /* 0x000000ffffad7224 */ /* 0x000fe200078e0014 */
[----:B------:R-:W-:Y:S01]  /*3a170*/  ULDC UR5, c[0x0][0x248] ;  /* 0x0000920000057ab9 */ /* 0x000fe20000000800 */
[----:B-1----:R-:W-:Y:S01]  /*3a180*/  VIADD R0, R2, UR16 ;  /* 0x0000001002007c36 */ /* 0x002fe20008000000 */
[----:B------:R-:W-:Y:S01]  /*3a190*/  STL [R1+0x1a3c], R2 ;  /* 0x001a3c0201007387 */ /* 0x000fe20000100800 */
[----:B------:R-:W-:Y:S01]  /*3a1a0*/  IMAD.MOV.U32 R78, RZ, RZ, R89 ;  /* 0x000000ffff4e7224 */ /* 0x000fe200078e0059 */
[----:B------:R-:W-:Y:S01]  /*3a1b0*/  ULDC UR16, c[0x0][0x248] ;  /* 0x0000920000107ab9 */ /* 0x000fe20000000800 */
[----:B------:R-:W-:Y:S01]  /*3a1c0*/  VIADD R17, R0, UR17 ;  /* 0x0000001100117c36 */ /* 0x000fe20008000000 */
[----:B------:R-:W-:Y:S01]  /*3a1d0*/  STL [R1+0x1dc], R0 ;  /* 0x0001dc0001007387 */ /* 0x000fe20000100800 */
[----:B------:R-:W-:Y:S01]  /*3a1e0*/  IMAD.MOV.U32 R166, RZ, RZ, R19 ;  /* 0x000000ffffa67224 */ /* 0x000fe200078e0013 */
[----:B------:R-:W-:-:S02]  /*3a1f0*/  ULDC UR17, c[0x0][0x248] ;  /* 0x0000920000117ab9 */ /* 0x000fc40000000800 */
[----:B------:R-:W-:Y:S04]  /*3a200*/  STL [R1+0x1a40], R17 ;  /* 0x001a401101007387 */ /* 0x000fe80000100800 */
[----:B------:R1:W-:Y:S04]  /*3a210*/  STL.64 [R1+0x19f8], R94 ;  /* 0x0019f85e01007387 */ /* 0x0003e80000100a00 */
[----:B------:R-:W-:Y:S01]  /*3a220*/  STL.64 [R1+0x19f0], R90 ;  /* 0x0019f05a01007387 */ /* 0x000fe20000100a00 */
[----:B-1----:R-:W-:-:S04]  /*3a230*/  LEA R94, P1, R98, R3, 0x2 ;  /* 0x00000003625e7211 */ /* 0x002fc800078210ff */
[----:B------:R-:W-:Y:S01]  /*3a240*/  LEA.HI.X.SX32 R95, R98, R4, 0x2, P1 ;  /* 0x00000004625f7211 */ /* 0x000fe200008f16ff */
[----:B------:R-:W-:Y:S04]  /*3a250*/  STL.64 [R1+0x19e8], R84 ;  /* 0x0019e85401007387 */ /* 0x000fe80000100a00 */
[----:B------:R1:W-:Y:S04]  /*3a260*/  STL.64 [R1+0x19e0], R94 ;  /* 0x0019e05e01007387 */ /* 0x0003e80000100a00 */
[----:B-1----:R-:W2:Y:S01]  /*3a270*/  LDL.LU.64 R94, [R1+0x1ab0] ;  /* 0x001ab000015e7983 */ /* 0x002ea20000300a00 */
[----:B------:R-:W-:-:S02]  /*3a280*/  LEA R90, P2, R97, R3, 0x2 ;  /* 0x00000003615a7211 */ /* 0x000fc400078410ff */
[C---:B------:R-:W-:Y:S02]  /*3a290*/  LEA R84, P3, R96.reuse, R3, 0x2 ;  /* 0x0000000360547211 */ /* 0x040fe400078610ff */
[-C--:B------:R-:W-:Y:S02]  /*3a2a0*/  LEA.HI.X.SX32 R91, R97, R4.reuse, 0x2, P2 ;  /* 0x00000004615b7211 */ /* 0x080fe400010f16ff */
[----:B------:R-:W-:-:S03]  /*3a2b0*/  LEA.HI.X.SX32 R85, R96, R4, 0x2, P3 ;  /* 0x0000000460557211 */ /* 0x000fc600018f16ff */
[----:B------:R-:W-:Y:S01]  /*3a2c0*/  STL.64 [R1+0x19d8], R90 ;  /* 0x0019d85a01007387 */ /* 0x000fe20000100a00 */
[----:B------:R-:W-:-:S03]  /*3a2d0*/  IMAD.MOV.U32 R98, RZ, RZ, R173 ;  /* 0x000000ffff627224 */ /* 0x000fc600078e00ad */
[----:B------:R1:W-:Y:S01]  /*3a2e0*/  STL.64 [R1+0x19d0], R84 ;  /* 0x0019d05401007387 */ /* 0x0003e20000100a00 */
[----:B------:R-:W-:Y:S01]  /*3a2f0*/  IMAD.MOV.U32 R173, RZ, RZ, R88 ;  /* 0x000000ffffad7224 */ /* 0x000fe200078e0058 */
[----:B-1----:R-:W-:-:S04]  /*3a300*/  LEA R84, P3, R93, R3, 0x2 ;  /* 0x000000035d547211 */ /* 0x002fc800078610ff */
[-C--:B------:R-:W-:Y:S02]  /*3a310*/  LEA.HI.X.SX32 R85, R93, R4.reuse, 0x2, P3 ;  /* 0x000000045d557211 */ /* 0x080fe400018f16ff */
[CC--:B--2---:R-:W-:Y:S02]  /*3a320*/  LEA R96, P1, R95.reuse, R3.reuse, 0x2 ;  /* 0x000000035f607211 */ /* 0x0c4fe400078210ff */
[C---:B------:R-:W-:Y:S02]  /*3a330*/  LEA R90, P2, R94.reuse, R3, 0x2 ;  /* 0x000000035e5a7211 */ /* 0x040fe400078410ff */
[-C--:B------:R-:W-:Y:S02]  /*3a340*/  LEA.HI.X.SX32 R97, R95, R4.reuse, 0x2, P1 ;  /* 0x000000045f617211 */ /* 0x080fe400008f16ff */
[----:B------:R-:W-:-:S03]  /*3a350*/  LEA.HI.X.SX32 R91, R94, R4, 0x2, P2 ;  /* 0x000000045e5b7211 */ /* 0x000fc600010f16ff */
[----:B------:R-:W-:Y:S01]  /*3a360*/  STL.64 [R1+0x19c8], R96 ;  /* 0x0019c86001007387 */ /* 0x000fe20000100a00 */
[----:B------:R-:W-:-:S03]  /*3a370*/  LEA R88, P1, R92, R3, 0x2 ;  /* 0x000000035c587211 */ /* 0x000fc600078210ff */
[----:B------:R1:W-:Y:S01]  /*3a380*/  STL.64 [R1+0x19c0], R90 ;  /* 0x0019c05a01007387 */ /* 0x0003e20000100a00 */
[----:B------:R-:W-:-:S03]  /*3a390*/  LEA.HI.X.SX32 R89, R92, R4, 0x2, P1 ;  /* 0x000000045c597211 */ /* 0x000fc600008f16ff */
[----:B-1----:R-:W2:Y:S04]  /*3a3a0*/  LDL.LU.64 R90, [R1+0x1aa8] ;  /* 0x001aa800015a7983 */ /* 0x002ea80000300a00 */
[----:B------:R-:W-:Y:S04]  /*3a3b0*/  STL.64 [R1+0x19b8], R84 ;  /* 0x0019b85401007387 */ /* 0x000fe80000100a00 */
[----:B------:R1:W-:Y:S04]  /*3a3c0*/  STL.64 [R1+0x19b0], R88 ;  /* 0x0019b05801007387 */ /* 0x0003e80000100a00 */
[----:B-1----:R-:W3:Y:S01]  /*3a3d0*/  LDL.LU.64 R88, [R1+0x1aa0] ;  /* 0x001aa00001587983 */ /* 0x002ee20000300a00 */
[----:B------:R-:W-:-:S02]  /*3a3e0*/  IMAD.MOV.U32 R97, RZ, RZ, R166 ;  /* 0x000000ffff617224 */ /* 0x000fc400078e00a6 */
[----:B------:R-:W-:Y:S01]  /*3a3f0*/  IMAD.MOV.U32 R166, RZ, RZ, R83 ;  /* 0x000000ffffa67224 */ /* 0x000fe200078e0053 */
[----:B--2---:R-:W-:-:S04]  /*3a400*/  LEA R84, P3, R90, R3, 0x2 ;  /* 0x000000035a547211 */ /* 0x004fc800078610ff */
[----:B------:R-:W-:Y:S02]  /*3a410*/  LEA.HI.X.SX32 R85, R90, R4, 0x2, P3 ;  /* 0x000000045a557211 */ /* 0x000fe400018f16ff */
[----:B------:R-:W-:-:S03]  /*3a420*/  LEA R94, P2, R91, R3, 0x2 ;  /* 0x000000035b5e7211 */ /* 0x000fc600078410ff */
[----:B------:R3:W-:Y:S01]  /*3a430*/  STL.64 [R1+0x19a0], R84 ;  /* 0x0019a05401007387 */ /* 0x0007e20000100a00 */
[----:B------:R-:W-:Y:S02]  /*3a440*/  LEA.HI.X.SX32 R95, R91, R4, 0x2, P2 ;  /* 0x000000045b5f7211 */ /* 0x000fe400010f16ff */
[----:B---3--:R-:W-:-:S04]  /*3a450*/  LEA R84, P1, R89, R3, 0x2 ;  /* 0x0000000359547211 */ /* 0x008fc800078210ff */
        /* <DEDUP_REMOVED lines=8> */
[----:B------:R1:W-:Y:S01]  /*3a4e0*/  STL.64 [R1+0x1990], R94 ;  /* 0x0019905e01007387 */ /* 0x0003e20000100a00 */
[----:B------:R-:W-:-:S03]  /*3a4f0*/  IMAD.MOV.U32 R83, RZ, RZ, R13 ;  /* 0x000000ffff537224 */ /* 0x000fc600078e000d */
[----:B------:R3:W-:Y:S01]  /*3a500*/  STL.64 [R1+0x1988], R92 ;  /* 0x0019885c01007387 */ /* 0x0007e20000100a00 */
[----:B-1----:R-:W-:Y:S02]  /*3a510*/  IMAD.MOV.U32 R95, RZ, RZ, R72 ;  /* 0x000000ffff5f7224 */ /* 0x002fe400078e0048 */
[----:B---3--:R-:W-:Y:S02]  /*3a520*/  IMAD.MOV.U32 R92, RZ, RZ, R156 ;  /* 0x000000ffff5c7224 */ /* 0x008fe400078e009c */
[----:B------:R-:W-:Y:S01]  /*3a530*/  IMAD.MOV.U32 R156, RZ, RZ, R82 ;  /* 0x000000ffff9c7224 */ /* 0x000fe200078e0052 */
[----:B------:R-:W-:Y:S01]  /*3a540*/  LEA R82, P1, R86, R3, 0x2 ;  /* 0x0000000356527211 */ /* 0x000fe200078210ff */
[----:B------:R-:W-:-:S03]  /*3a550*/  IMAD.MOV.U32 R72, RZ, RZ, R83 ;  /* 0x000000ffff487224 */ /* 0x000fc600078e0053 */
[----:B------:R-:W-:-:S05]  /*3a560*/  LEA.HI.X.SX32 R83, R86, R4, 0x2, P1 ;  /* 0x0000000456537211 */ /* 0x000fca00008f16ff */
[----:B------:R1:W-:Y:S04]  /*3a570*/  STL.64 [R1+0x1980], R82 ;  /* 0x0019805201007387 */ /* 0x0003e80000100a00 */
[----:B-1----:R-:W3:Y:S01]  /*3a580*/  LDL.LU.64 R82, [R1+0x1a90] ;  /* 0x001a900001527983 */ /* 0x002ee20000300a00 */
[----:B------:R-:W-:Y:S02]  /*3a590*/  IMAD.MOV.U32 R94, RZ, RZ, R166 ;  /* 0x000000ffff5e7224 */ /* 0x000fe400078e00a6 */
[----:B------:R-:W-:Y:S02]  /*3a5a0*/  IMAD.MOV.U32 R166, RZ, RZ, R78 ;  /* 0x000000ffffa67224 */ /* 0x000fe400078e004e */
[----:B------:R-:W-:Y:S02]  /*3a5b0*/  IMAD.MOV.U32 R90, RZ, RZ, R98 ;  /* 0x000000ffff5a7224 */ /* 0x000fe400078e0062 */
[----:B------:R-:W-:Y:S01]  /*3a5c0*/  IMAD.MOV.U32 R98, RZ, RZ, R79 ;  /* 0x000000ffff627224 */ /* 0x000fe200078e004f */
[----:B--2---:R-:W-:-:S04]  /*3a5d0*/  LEA R78, P2, R85, R3, 0x2 ;  /* 0x00000003554e7211 */ /* 0x004fc800078410ff */
[----:B------:R-:W-:-:S05]  /*3a5e0*/  LEA.HI.X.SX32 R79, R85, R4, 0x2, P2 ;  /* 0x00000004554f7211 */ /* 0x000fca00010f16ff */
[----:B------:R1:W-:Y:S04]  /*3a5f0*/  STL.64 [R1+0x1978], R78 ;  /* 0x0019784e01007387 */ /* 0x0003e80000100a00 */
[----:B-1----:R-:W2:Y:S01]  /*3a600*/  LDL.LU.64 R78, [R1+0x1a88] ;  /* 0x001a8800014e7983 */ /* 0x002ea20000300a00 */
[----:B------:R-:W-:-:S04]  /*3a610*/  LEA R88, P3, R84, R3, 0x2 ;  /* 0x0000000354587211 */ /* 0x000fc800078610ff */
[----:B------:R-:W-:-:S05]  /*3a620*/  LEA.HI.X.SX32 R89, R84, R4, 0x2, P3 ;  /* 0x0000000454597211 */ /* 0x000fca00018f16ff */
[----:B------:R1:W-:Y:S01]  /*3a630*/  STL.64 [R1+0x1970], R88 ;  /* 0x0019705801007387 */ /* 0x0003e20000100a00 */
[----:B------:R-:W-:-:S04]  /*3a640*/  LEA R86, P3, R81, R3, 0x2 ;  /* 0x0000000351567211 */ /* 0x000fc800078610ff */
[-C--:B------:R-:W-:Y:S02]  /*3a650*/  LEA.HI.X.SX32 R87, R81, R4.reuse, 0x2, P3 ;  /* 0x0000000451577211 */ /* 0x080fe400018f16ff */
[CC--:B---3--:R-:W-:Y:S02]  /*3a660*/  LEA R84, P1, R83.reuse, R3.reuse, 0x2 ;  /* 0x0000000353547211 */ /* 0x0c8fe400078210ff */
[C---:B-1----:R-:W-:Y:S02]  /*3a670*/  LEA R88, P2, R82.reuse, R3, 0x2 ;  /* 0x0000000352587211 */ /* 0x042fe400078410ff */
[-C--:B------:R-:W-:Y:S02]  /*3a680*/  LEA.HI.X.SX32 R85, R83, R4.reuse, 0x2, P1 ;  /* 0x0000000453557211 */ /* 0x080fe400008f16ff */
[----:B------:R-:W-:-:S03]  /*3a690*/  LEA.HI.X.SX32 R89, R82, R4, 0x2, P2 ;  /* 0x0000000452597211 */ /* 0x000fc600010f16ff */
[----:B------:R-:W-:Y:S04]  /*3a6a0*/  STL.64 [R1+0x1968], R84 ;  /* 0x0019685401007387 */ /* 0x000fe80000100a00 */
[----:B------:R1:W-:Y:S04]  /*3a6b0*/  STL.64 [R1+0x1960], R88 ;  /* 0x0019605801007387 */ /* 0x0003e80000100a00 */
[----:B------:R3:W-:Y:S01]  /*3a6c0*/  STL.64 [R1+0x1958], R86 ;  /* 0x0019585601007387 */ /* 0x0007e20000100a00 */
[----:B-1----:R-:W-:Y:S02]  /*3a6d0*/  IMAD.MOV.U32 R89, RZ, RZ, R92 ;  /* 0x000000ffff597224 */ /* 0x002fe400078e005c */
[----:B------:R-:W-:Y:S01]  /*3a6e0*/  IMAD.MOV.U32 R92, RZ, RZ, R76 ;  /* 0x000000ffff5c7224 */ /* 0x000fe200078e004c */
[----:B------:R-:W-:Y:S01]  /*3a6f0*/  LEA R76, P1, R80, R3, 0x2 ;  /* 0x00000003504c7211 */ /* 0x000fe200078210ff */
[----:B---3--:R-:W-:-:S02]  /*3a700*/  IMAD.MOV.U32 R86, RZ, RZ, R156 ;  /* 0x000000ffff567224 */ /* 0x008fc400078e009c */
[----:B------:R-:W-:Y:S01]  /*3a710*/  IMAD.MOV.U32 R156, RZ, RZ, R77 ;  /* 0x000000ffff9c7224 */ /* 0x000fe200078e004d */
[----:B------:R-:W-:-:S05]  /*3a720*/  LEA.HI.X.SX32 R77, R80, R4, 0x2, P1 ;  /* 0x00000004504d7211 */ /* 0x000fca00008f16ff */
[----:B------:R1:W-:Y:S04]  /*3a730*/  STL.64 [R1+0x1950], R76 ;  /* 0x0019504c01007387 */ /* 0x0003e80000100a00 */
[----:B-1----:R-:W3:Y:S01]  /*3a740*/  LDL.LU.64 R76, [R1+0x1a80] ;  /* 0x001a8000014c7983 */ /* 0x002ee20000300a00 */
        /* <DEDUP_REMOVED lines=10> */
[-C--:B------:R-:W-:Y:S01]  /*3a7f0*/  LEA.HI.X.SX32 R81, R75, R4.reuse, 0x2, P3 ;  /* 0x000000044b517211 */ /* 0x080fe200018f16ff */
[----:B------:R-:W-:Y:S01]  /*3a800*/  IMAD.MOV.U32 R84, RZ, RZ, R94 ;  /* 0x000000ffff547224 */ /* 0x000fe200078e005e */
        /* <DEDUP_REMOVED lines=13> */
[----:B------:R1:W-:Y:S01]  /*3a8e0*/  STL.64 [R1+0x1920], R70 ;  /* 0x0019204601007387 */ /* 0x0003e20000100a00 */
[----:B------:R-:W-:Y:S02]  /*3a8f0*/  IMAD.MOV.U32 R78, RZ, RZ, R84 ;  /* 0x000000ffff4e7224 */ /* 0x000fe400078e0054 */
[----:B------:R-:W-:Y:S01]  /*3a900*/  IMAD.MOV.U32 R84, RZ, RZ, R66 ;  /* 0x000000ffff547224 */ /* 0x000fe200078e0042 */
        /* <DEDUP_REMOVED lines=8> */
[----:B------:R-:W-:Y:S02]  /*3a990*/  LEA.HI.X.SX32 R77, R72, R4, 0x2, P3 ;  /* 0x00000004484d7211 */ /* 0x000fe400018f16ff */
[----:B------:R-:W-:-:S03]  /*3a9a0*/  LEA R74, P3, R69, R3, 0x2 ;  /* 0x00000003454a7211 */ /* 0x000fc600078610ff */
[----:B------:R1:W-:Y:S01]  /*3a9b0*/  STL.64 [R1+0x1910], R76 ;  /* 0x0019104c01007387 */ /* 0x0003e20000100a00 */
        /* <DEDUP_REMOVED lines=10> */
[----:B---3--:R-:W-:-:S02]  /*3aa60*/  IMAD.MOV.U32 R74, RZ, RZ, R82 ;  /* 0x000000ffff4a7224 */ /* 0x008fc400078e0052 */
[----:B------:R-:W-:Y:S02]  /*3aa70*/  IMAD.MOV.U32 R82, RZ, RZ, R83 ;  /* 0x000000ffff527224 */ /* 0x000fe400078e0053 */
[----:B------:R-:W-:Y:S01]  /*3aa80*/  IMAD.MOV.U32 R83, RZ, RZ, R62 ;  /* 0x000000ffff537224 */ /* 0x000fe200078e003e */
[C---:B------:R-:W-:Y:S01]  /*3aa90*/  LEA R62, P1, R68.reuse, R3, 0x2 ;  /* 0x00000003443e7211 */ /* 0x040fe200078210ff */
[----:B------:R-:W-:Y:S02]  /*3aaa0*/  IMAD.MOV.U32 R77, RZ, RZ, R81 ;  /* 0x000000ffff4d7224 */ /* 0x000fe400078e0051 */
[----:B------:R-:W-:Y:S02]  /*3aab0*/  IMAD.MOV.U32 R90, RZ, RZ, R64 ;  /* 0x000000ffff5a7224 */ /* 0x000fe400078e0040 */
[----:B------:R-:W-:Y:S02]  /*3aac0*/  IMAD.MOV.U32 R81, RZ, RZ, R97 ;  /* 0x000000ffff517224 */ /* 0x000fe400078e0061 */
[----:B------:R-:W-:Y:S01]  /*3aad0*/  IMAD.MOV.U32 R97, RZ, RZ, R63 ;  /* 0x000000ffff617224 */ /* 0x000fe200078e003f */
[----:B------:R-:W-:Y:S01]  /*3aae0*/  LEA.HI.X.SX32 R63, R68, R4, 0x2, P1 ;  /* 0x00000004443f7211 */ /* 0x000fe200008f16ff */
[----:B------:R-:W-:-:S02]  /*3aaf0*/  IMAD.MOV.U32 R75, RZ, RZ, R89 ;  /* 0x000000ffff4b7224 */ /* 0x000fc400078e0059 */
[----:B------:R-:W-:Y:S02]  /*3ab00*/  IMAD.MOV.U32 R89, RZ, RZ, R65 ;  /* 0x000000ffff597224 */ /* 0x000fe400078e0041 */
[----:B------:R1:W-:Y:S04]  /*3ab10*/  STL.64 [R1+0x18f0], R62 ;  /* 0x0018f03e01007387 */ /* 0x0003e80000100a00 */
[----:B-1----:R-:W3:Y:S01]  /*3ab20*/  LDL.LU.64 R62, [R1+0x1a60] ;  /* 0x001a6000013e7983 */ /* 0x002ee20000300a00 */
[----:B--2---:R-:W-:-:S04]  /*3ab30*/  LEA R64, P2, R67, R3, 0x2 ;  /* 0x0000000343407211 */ /* 0x004fc800078410ff */
[----:B------:R-:W-:-:S05]  /*3ab40*/  LEA.HI.X.SX32 R65, R67, R4, 0x2, P2 ;  /* 0x0000000443417211 */ /* 0x000fca00010f16ff */
[----:B------:R1:W-:Y:S04]  /*3ab50*/  STL.64 [R1+0x18e8], R64 ;  /* 0x0018e84001007387 */ /* 0x0003e80000100a00 */
[----:B-1----:R-:W2:Y:S01]  /*3ab60*/  LDL.LU.64 R64, [R1+0x1a58] ;  /* 0x001a580001407983 */ /* 0x002ea20000300a00 */
[----:B------:R-:W-:-:S04]  /*3ab70*/  LEA R70, P3, R66, R3, 0x2 ;  /* 0x0000000342467211 */ /* 0x000fc800078610ff */
[----:B------:R-:W-:-:S05]  /*3ab80*/  LEA.HI.X.SX32 R71, R66, R4, 0x2, P3 ;  /* 0x0000000442477211 */ /* 0x000fca00018f16ff */
[----:B------:R2:W-:Y:S01]  /*3ab90*/  STL.64 [R1+0x18e0], R70 ;  /* 0x0018e04601007387 */ /* 0x0005e20000100a00 */
[----:B---3--:R-:W-:-:S04]  /*3aba0*/  LEA R66, P3, R63, R3, 0x2 ;  /* 0x000000033f427211 */ /* 0x008fc800078610ff */
[-C--:B------:R-:W-:Y:S02]  /*3abb0*/  LEA.HI.X.SX32 R67, R63, R4.reuse, 0x2, P3 ;  /* 0x000000043f437211 */ /* 0x080fe400018f16ff */
[CC--:B--2---:R-:W-:Y:S02]  /*3abc0*/  LEA R70, P1, R65.reuse, R3.reuse, 0x2 ;  /* 0x0000000341467211 */ /* 0x0c4fe400078210ff */
[C---:B------:R-:W-:Y:S02]  /*3abd0*/  LEA R68, P2, R64.reuse, R3, 0x2 ;  /* 0x0000000340447211 */ /* 0x040fe400078410ff */
[-C--:B------:R-:W-:Y:S02]  /*3abe0*/  LEA.HI.X.SX32 R71, R65, R4.reuse, 0x2, P1 ;  /* 0x0000000441477211 */ /* 0x080fe400008f16ff */
[----:B------:R-:W-:-:S03]  /*3abf0*/  LEA.HI.X.SX32 R69, R64, R4, 0x2, P2 ;  /* 0x0000000440457211 */ /* 0x000fc600010f16ff */
[----:B------:R-:W-:Y:S01]  /*3ac00*/  STL.64 [R1+0x18d8], R70 ;  /* 0x0018d84601007387 */ /* 0x000fe20000100a00 */
[----:B------:R-:W-:-:S03]  /*3ac10*/  LEA R64, P3, R60, R3, 0x2 ;  /* 0x000000033c407211 */ /* 0x000fc600078610ff */
[----:B------:R1:W-:Y:S04]  /*3ac20*/  STL.64 [R1+0x18d0], R68 ;  /* 0x0018d04401007387 */ /* 0x0003e80000100a00 */
[----:B------:R2:W-:Y:S01]  /*3ac30*/  STL.64 [R1+0x18c8], R66 ;  /* 0x0018c84201007387 */ /* 0x0005e20000100a00 */
[-C--:B------:R-:W-:Y:S02]  /*3ac40*/  LEA.HI.X.SX32 R65, R60, R4.reuse, 0x2, P3 ;  /* 0x000000043c417211 */ /* 0x080fe400018f16ff */
[CC--:B-1----:R-:W-:Y:S02]  /*3ac50*/  LEA R68, P1, R62.reuse, R3.reuse, 0x2 ;  /* 0x000000033e447211 */ /* 0x0c2fe400078210ff */
[----:B--2---:R-:W-:Y:S02]  /*3ac60*/  LEA R66, P2, R61, R3, 0x2 ;  /* 0x000000033d427211 */ /* 0x004fe400078410ff */
[----:B------:R-:W-:-:S02]  /*3ac70*/  LEA.HI.X.SX32 R69, R62, R4, 0x2, P1 ;  /* 0x000000043e457211 */ /* 0x000fc400008f16ff */
[----:B------:R-:W-:-:S03]  /*3ac80*/  LEA.HI.X.SX32 R67, R61, R4, 0x2, P2 ;  /* 0x000000043d437211 */ /* 0x000fc600010f16ff */
[----:B------:R-:W-:Y:S01]  /*3ac90*/  STL.64 [R1+0x18c0], R68 ;  /* 0x0018c04401007387 */ /* 0x000fe20000100a00 */
[----:B------:R-:W-:-:S03]  /*3aca0*/  LEA R62, P2, R58, R3, 0x2 ;  /* 0x000000033a3e7211 */ /* 0x000fc600078410ff */
[----:B------:R-:W-:Y:S01]  /*3acb0*/  STL.64 [R1+0x18b8], R66 ;  /* 0x0018b84201007387 */ /* 0x000fe20000100a00 */
[----:B------:R-:W-:-:S03]  /*3acc0*/  LEA R60, P3, R57, R3, 0x2 ;  /* 0x00000003393c7211 */ /* 0x000fc600078610ff */
[----:B------:R1:W-:Y:S01]  /*3acd0*/  STL.64 [R1+0x18b0], R64 ;  /* 0x0018b04001007387 */ /* 0x0003e20000100a00 */
[-C--:B------:R-:W-:Y:S02]  /*3ace0*/  LEA.HI.X.SX32 R63, R58, R4.reuse, 0x2, P2 ;  /* 0x000000043a3f7211 */ /* 0x080fe400010f16ff */
[----:B------:R-:W-:Y:S02]  /*3acf0*/  LEA.HI.X.SX32 R61, R57, R4, 0x2, P3 ;  /* 0x00000004393d7211 */ /* 0x000fe400018f16ff */
[----:B-1----:R-:W-:-:S04]  /*3ad00*/  LEA R64, P1, R59, R3, 0x2 ;  /* 0x000000033b407211 */ /* 0x002fc800078210ff */
[----:B------:R-:W-:-:S05]  /*3ad10*/  LEA.HI.X.SX32 R65, R59, R4, 0x2, P1 ;  /* 0x000000043b417211 */ /* 0x000fca00008f16ff */
        /* <DEDUP_REMOVED lines=35> */
[----:B------:R-:W-:Y:S01]  /*3af50*/  LEA.HI.X.SX32 R53, R46, R4, 0x2, P2 ;  /* 0x000000042e357211 */ /* 0x000fe200010f16ff */
[----:B------:R1:W-:Y:S04]  /*3af60*/  STL.64 [R1+0x1848], R48 ;  /* 0x0018483001007387 */ /* 0x0003e80000100a00 */
[----:B------:R-:W-:Y:S01]  /*3af70*/  STL.64 [R1+0x1840], R52 ;  /* 0x0018403401007387 */ /* 0x000fe20000100a00 */
[----:B------:R-:W-:-:S03]  /*3af80*/  LEA R46, P3, R42, R3, 0x2 ;  /* 0x000000032a2e7211 */ /* 0x000fc600078610ff */
[----:B------:R2:W-:Y:S01]  /*3af90*/  STL.64 [R1+0x1838], R50 ;  /* 0x0018383201007387 */ /* 0x0005e20000100a00 */
[CC--:B-1----:R-:W-:Y:S02]  /*3afa0*/  LEA R48, P2, R43.reuse, R3.reuse, 0x2 ;  /* 0x000000032b307211 */ /* 0x0c2fe400078410ff */
[-C--:B------:R-:W-:Y:S02]  /*3afb0*/  LEA.HI.X.SX32 R47, R42, R4.reuse, 0x2, P3 ;  /* 0x000000042a2f7211 */ /* 0x080fe400018f16ff */
[CC--:B--2---:R-:W-:Y:S02]  /*3afc0*/  LEA R50, P1, R44.reuse, R3.reuse, 0x2 ;  /* 0x000000032c327211 */ /* 0x0c4fe400078210ff */
[-C--:B------:R-:W-:Y:S02]  /*3afd0*/  LEA.HI.X.SX32 R49, R43, R4.reuse, 0x2, P2 ;  /* 0x000000042b317211 */ /* 0x080fe400010f16ff */
[----:B------:R-:W-:Y:S02]  /*3afe0*/  LEA.HI.X.SX32 R51, R44, R4, 0x2, P1 ;  /* 0x000000042c337211 */ /* 0x000fe400008f16ff */
[----:B------:R-:W-:-:S03]  /*3aff0*/  LEA R42, P1, R41, R3, 0x2 ;  /* 0x00000003292a7211 */ /* 0x000fc600078210ff */
[----:B------:R-:W-:Y:S01]  /*3b000*/  STL.64 [R1+0x1830], R50 ;  /* 0x0018303201007387 */ /* 0x000fe20000100a00 */
[----:B------:R-:W-:-:S03]  /*3b010*/  LEA R44, P3, R39, R3, 0x2 ;  /* 0x00000003272c7211 */ /* 0x000fc600078610ff */
[----:B------:R-:W-:Y:S04]  /*3b020*/  STL.64 [R1+0x1828], R48 ;  /* 0x0018283001007387 */ /* 0x000fe80000100a00 */
        /* <DEDUP_REMOVED lines=45> */
[-C--:B-1----:R-:W-:Y:S02]  /*3b300*/  LEA R30, P2, R25, R3.reuse, 0x2 ;  /* 0x00000003191e7211 */ /* 0x082fe400078410ff */
[-C--:B------:R-:W-:Y:S02]  /*3b310*/  LEA.HI.X.SX32 R29, R11, R4.reuse, 0x2, P3 ;  /* 0x000000040b1d7211 */ /* 0x080fe400018f16ff */
[C---:B--2---:R-:W-:Y:S02]  /*3b320*/  LEA R32, P1, R26.reuse, R3, 0x2 ;  /* 0x000000031a207211 */ /* 0x044fe400078210ff */
[-C--:B------:R-:W-:Y:S02]  /*3b330*/  LEA.HI.X.SX32 R31, R25, R4.reuse, 0x2, P2 ;  /* 0x00000004191f7211 */ /* 0x080fe400010f16ff */
        /* <DEDUP_REMOVED lines=25> */
[C---:B--2---:R-:W-:Y:S02]  /*3b4d0*/  LEA R10, P1, R101.reuse, R3, 0x2 ;  /* 0x00000003650a7211 */ /* 0x044fe400078210ff */
[-C--:B------:R-:W-:Y:S02]  /*3b4e0*/  LEA.HI.X.SX32 R9, R100, R4.reuse, 0x2, P2 ;  /* 0x0000000464097211 */ /* 0x080fe400010f16ff */
[----:B------:R-:W-:-:S05]  /*3b4f0*/  LEA.HI.X.SX32 R11, R101, R4, 0x2, P1 ;  /* 0x00000004650b7211 */ /* 0x000fca00008f16ff */
[----:B------:R1:W-:Y:S04]  /*3b500*/  STL.64 [R1+0x1758], R10 ;  /* 0x0017580a01007387 */ /* 0x0003e80000100a00 */
[----:B------:R2:W-:Y:S04]  /*3b510*/  STL.64 [R1+0x1750], R8 ;  /* 0x0017500801007387 */ /* 0x0005e80000100a00 */
[----:B------:R3:W-:Y:S01]  /*3b520*/  STL.64 [R1+0x1748], R6 ;  /* 0x0017480601007387 */ /* 0x0007e20000100a00 */
[-C--:B-1----:R-:W-:Y:S02]  /*3b530*/  LEA R10, P1, R104, R3.reuse, 0x2 ;  /* 0x00000003680a7211 */ /* 0x082fe400078210ff */
[----:B--2---:R-:W-:-:S02]  /*3b540*/  LEA R8, P2, R103, R3, 0x2 ;  /* 0x0000000367087211 */ /* 0x004fc400078410ff */
[-C--:B------:R-:W-:Y:S02]  /*3b550*/  LEA.HI.X.SX32 R11, R104, R4.reuse, 0x2, P1 ;  /* 0x00000004680b7211 */ /* 0x080fe400008f16ff */
[CC--:B---3--:R-:W-:Y:S02]  /*3b560*/  LEA R6, P3, R102.reuse, R3.reuse, 0x2 ;  /* 0x0000000366067211 */ /* 0x0c8fe400078610ff */
[-C--:B------:R-:W-:Y:S02]  /*3b570*/  LEA.HI.X.SX32 R9, R103, R4.reuse, 0x2, P2 ;  /* 0x0000000467097211 */ /* 0x080fe400010f16ff */
[----:B------:R-:W-:Y:S01]  /*3b580*/  LEA.HI.X.SX32 R7, R102, R4, 0x2, P3 ;  /* 0x0000000466077211 */ /* 0x000fe200018f16ff */
[----:B------:R1:W-:Y:S04]  /*3b590*/  STL.64 [R1+0x1740], R10 ;  /* 0x0017400a01007387 */ /* 0x0003e80000100a00 */
[----:B------:R2:W-:Y:S04]  /*3b5a0*/  STL.64 [R1+0x1738], R8 ;  /* 0x0017380801007387 */ /* 0x0005e80000100a00 */
[----:B------:R3:W-:Y:S01]  /*3b5b0*/  STL.64 [R1+0x1730], R6 ;  /* 0x0017300601007387 */ /* 0x0007e20000100a00 */
[----:B-1----:R-:W-:-:S02]  /*3b5c0*/  LEA R10, P1, R107, R3, 0x2 ;  /* 0x000000036b0a7211 */ /* 0x002fc400078210ff */
[CC--:B--2---:R-:W-:Y:S02]  /*3b5d0*/  LEA R8, P2, R106.reuse, R3.reuse, 0x2 ;  /* 0x000000036a087211 */ /* 0x0c4fe400078410ff */
        /* <DEDUP_REMOVED lines=103> */
[----:B------:R-:W-:Y:S01]  /*3bc50*/  STL.64 [R1+0x1618], R10 ;  /* 0x0016180a01007387 */ /* 0x000fe20000100a00 */
[----:B------:R-:W-:-:S03]  /*3bc60*/  LEA R40, P1, R143, R3, 0x2 ;  /* 0x000000038f287211 */ /* 0x000fc600078210ff */
[----:B------:R1:W-:Y:S01]  /*3bc70*/  STL.64 [R1+0x1610], R8 ;  /* 0x0016100801007387 */ /* 0x0003e20000100a00 */
[----:B------:R-:W-:-:S03]  /*3bc80*/  LEA.HI.X.SX32 R41, R143, R4, 0x2, P1 ;  /* 0x000000048f297211 */ /* 0x000fc600008f16ff */
[----:B------:R2:W-:Y:S01]  /*3bc90*/  STL.64 [R1+0x1608], R6 ;  /* 0x0016080601007387 */ /* 0x0005e20000100a00 */
[CC--:B-1----:R-:W-:Y:S02]  /*3bca0*/  LEA R8, P2, R142.reuse, R3.reuse, 0x2 ;  /* 0x000000038e087211 */ /* 0x0c2fe400078410ff */
[CC--:B--2---:R-:W-:Y:S02]  /*3bcb0*/  LEA R6, P3, R141.reuse, R3.reuse, 0x2 ;  /* 0x000000038d067211 */ /* 0x0c4fe400078610ff */
[-C--:B------:R-:W-:Y:S02]  /*3bcc0*/  LEA.HI.X.SX32 R9, R142, R4.reuse, 0x2, P2 ;  /* 0x000000048e097211 */ /* 0x080fe400010f16ff */
[----:B------:R-:W-:Y:S01]  /*3bcd0*/  LEA.HI.X.SX32 R7, R141, R4, 0x2, P3 ;  /* 0x000000048d077211 */ /* 0x000fe200018f16ff */
[----:B------:R1:W-:Y:S04]  /*3bce0*/  STL.64 [R1+0x1600], R40 ;  /* 0x0016002801007387 */ /* 0x0003e80000100a00 */
[----:B------:R2:W-:Y:S04]  /*3bcf0*/  STL.64 [R1+0x15f8], R8 ;  /* 0x0015f80801007387 */ /* 0x0005e80000100a00 */
[----:B------:R3:W-:Y:S01]  /*3bd00*/  STL.64 [R1+0x15f0], R6 ;  /* 0x0015f00601007387 */ /* 0x0007e20000100a00 */
[----:B-1----:R-:W-:-:S02]  /*3bd10*/  LEA R40, P1, R146, R3, 0x2 ;  /* 0x0000000392287211 */ /* 0x002fc400078210ff */
[-C--:B--2---:R-:W-:Y:S02]  /*3bd20*/  LEA R8, P2, R145, R3.reuse, 0x2 ;  /* 0x0000000391087211 */ /* 0x084fe400078410ff */
[-C--:B------:R-:W-:Y:S02]  /*3bd30*/  LEA.HI.X.SX32 R41, R146, R4.reuse, 0x2, P1 ;  /* 0x0000000492297211 */ /* 0x080fe400008f16ff */
[CC--:B---3--:R-:W-:Y:S02]  /*3bd40*/  LEA R6, P3, R144.reuse, R3.reuse, 0x2 ;  /* 0x0000000390067211 */ /* 0x0c8fe400078610ff */
[----:B------:R-:W-:Y:S02]  /*3bd50*/  LEA R42, P1, R149, R3, 0x2 ;  /* 0x00000003952a7211 */ /* 0x000fe400078210ff */
[-C--:B------:R-:W-:Y:S02]  /*3bd60*/  LEA.HI.X.SX32 R9, R145, R4.reuse, 0x2, P2 ;  /* 0x0000000491097211 */ /* 0x080fe400010f16ff */
[-C--:B------:R-:W-:Y:S01]  /*3bd70*/  LEA.HI.X.SX32 R7, R144, R4.reuse, 0x2, P3 ;  /* 0x0000000490077211 */ /* 0x080fe200018f16ff */
[----:B------:R1:W-:Y:S01]  /*3bd80*/  STL.64 [R1+0x15e8], R40 ;  /* 0x0015e82801007387 */ /* 0x0003e20000100a00 */
[----:B------:R-:W-:-:S03]  /*3bd90*/  LEA.HI.X.SX32 R43, R149, R4, 0x2, P1 ;  /* 0x00000004952b7211 */ /* 0x000fc600008f16ff */
[----:B------:R-:W-:Y:S04]  /*3bda0*/  STL.64 [R1+0x15e0], R8 ;  /* 0x0015e00801007387 */ /* 0x000fe80000100a00 */
[----:B------:R2:W-:Y:S01]  /*3bdb0*/  STL.64 [R1+0x15d8], R6 ;  /* 0x0015d80601007387 */ /* 0x0005e20000100a00 */
[----:B-1----:R-:W-:-:S03]  /*3bdc0*/  LEA R40, P2, R148, R3, 0x2 ;  /* 0x0000000394287211 */ /* 0x002fc600078410ff */
[----:B------:R1:W-:Y:S01]  /*3bdd0*/  STL.64 [R1+0x15d0], R42 ;  /* 0x0015d02a01007387 */ /* 0x0003e20000100a00 */
[----:B------:R-:W-:Y:S02]  /*3bde0*/  LEA.HI.X.SX32 R41, R148, R4, 0x2, P2 ;  /* 0x0000000494297211 */ /* 0x000fe400010f16ff */
[----:B--2---:R-:W-:-:S03]  /*3bdf0*/  LEA R6, P3, R147, R3, 0x2 ;  /* 0x0000000393067211 */ /* 0x004fc600078610ff */
[----:B------:R2:W-:Y:S01]  /*3be00*/  STL.64 [R1+0x15c8], R40 ;  /* 0x0015c82801007387 */ /* 0x0005e20000100a00 */
[CC--:B-1----:R-:W-:Y:S02]  /*3be10*/  LEA R42, P1, R152.reuse, R3.reuse, 0x2 ;  /* 0x00000003982a7211 */ /* 0x0c2fe400078210ff */
[-C--:B------:R-:W-:Y:S02]  /*3be20*/  LEA.HI.X.SX32 R7, R147, R4.reuse, 0x2, P3 ;  /* 0x0000000493077211 */ /* 0x080fe400018f16ff */
[-C--:B------:R-:W-:Y:S02]  /*3be30*/  LEA.HI.X.SX32 R43, R152, R4.reuse, 0x2, P1 ;  /* 0x00000004982b7211 */ /* 0x080fe400008f16ff */
[-C--:B--2---:R-:W-:Y:S01]  /*3be40*/  LEA R40, P2, R151, R3.reuse, 0x2 ;  /* 0x0000000397287211 */ /* 0x084fe200078410ff */
[----:B------:R1:W-:Y:S01]  /*3be50*/  STL.64 [R1+0x15c0], R6 ;  /* 0x0015c00601007387 */ /* 0x0003e20000100a00 */
[----:B------:R-:W-:Y:S02]  /*3be60*/  LEA R44, P1, R155, R3, 0x2 ;  /* 0x000000039b2c7211 */ /* 0x000fe400078210ff */
[-C--:B------:R-:W-:Y:S01]  /*3be70*/  LEA.HI.X.SX32 R41, R151, R4.reuse, 0x2, P2 ;  /* 0x0000000497297211 */ /* 0x080fe200010f16ff */
[----:B------:R2:W-:Y:S01]  /*3be80*/  STL.64 [R1+0x15b8], R42 ;  /* 0x0015b82a01007387 */ /* 0x0005e20000100a00 */
[----:B------:R-:W-:-:S02]  /*3be90*/  LEA.HI.X.SX32 R45, R155, R4, 0x2, P1 ;  /* 0x000000049b2d7211 */ /* 0x000fc400008f16ff */
[-C--:B-1----:R-:W-:Y:S02]  /*3bea0*/  LEA R6, P3, R150, R3.reuse, 0x2 ;  /* 0x0000000396067211 */ /* 0x082fe400078610ff */
[----:B--2---:R-:W-:Y:S02]  /*3beb0*/  LEA R42, P2, R154, R3, 0x2 ;  /* 0x000000039a2a7211 */ /* 0x004fe400078410ff */
        /* <DEDUP_REMOVED lines=13> */
[CC--:B--2---:R-:W-:Y:S01]  /*3bf90*/  LEA R40, P3, R157.reuse, R3.reuse, 0x2 ;  /* 0x000000039d287211 */ /* 0x0c4fe200078610ff */
[----:B------:R1:W-:Y:S03]  /*3bfa0*/  STL.64 [R1+0x1588], R44 ;  /* 0x0015882c01007387 */ /* 0x0003e60000100a00 */
[----:B------:R-:W-:Y:S01]  /*3bfb0*/  LEA.HI.X.SX32 R41, R157, R4, 0x2, P3 ;  /* 0x000000049d297211 */ /* 0x000fe200018f16ff */
[----:B------:R2:W-:Y:S01]  /*3bfc0*/  STL.64 [R1+0x1580], R42 ;  /* 0x0015802a01007387 */ /* 0x0005e20000100a00 */
[----:B-1----:R-:W-:-:S02]  /*3bfd0*/  LEA R44, P1, R162, R3, 0x2 ;  /* 0x00000003a22c7211 */ /* 0x002fc400078210ff */
[CC--:B--2---:R-:W-:Y:S01]  /*3bfe0*/  LEA R42, P2, R161.reuse, R3.reuse, 0x2 ;  /* 0x00000003a12a7211 */ /* 0x0c4fe200078410ff */
[----:B------:R1:W-:Y:S01]  /*3bff0*/  STL.64 [R1+0x1578], R40 ;  /* 0x0015782801007387 */ /* 0x0003e20000100a00 */
[-C--:B------:R-:W-:Y:S02]  /*3c000*/  LEA.HI.X.SX32 R45, R162, R4.reuse, 0x2, P1 ;  /* 0x00000004a22d7211 */ /* 0x080fe400008f16ff */
[----:B------:R-:W-:Y:S02]  /*3c010*/  LEA.HI.X.SX32 R43, R161, R4, 0x2, P2 ;  /* 0x00000004a12b7211 */ /* 0x000fe400010f16ff */
[-C--:B------:R-:W-:Y:S01]  /*3c020*/  LEA R46, P1, R165, R3.reuse, 0x2 ;  /* 0x00000003a52e7211 */ /* 0x080fe200078210ff */
[----:B------:R2:W-:Y:S01]  /*3c030*/  STL.64 [R1+0x1570], R44 ;  /* 0x0015702c01007387 */ /* 0x0005e20000100a00 */
[----:B-1----:R-:W-:-:S03]  /*3c040*/  LEA R40, P3, R160, R3, 0x2 ;  /* 0x00000003a0287211 */ /* 0x002fc600078610ff */
[----:B------:R1:W-:Y:S01]  /*3c050*/  STL.64 [R1+0x1568], R42 ;  /* 0x0015682a01007387 */ /* 0x0003e20000100a00 */
[-C--:B------:R-:W-:Y:S02]  /*3c060*/  LEA.HI.X.SX32 R47, R165, R4.reuse, 0x2, P1 ;  /* 0x00000004a52f7211 */ /* 0x080fe400008f16ff */
[----:B------:R-:W-:Y:S02]  /*3c070*/  LEA.HI.X.SX32 R41, R160, R4, 0x2, P3 ;  /* 0x00000004a0297211 */ /* 0x000fe400018f16ff */
[----:B--2---:R-:W-:-:S03]  /*3c080*/  LEA R44, P2, R164, R3, 0x2 ;  /* 0x00000003a42c7211 */ /* 0x004fc600078410ff */
[----:B------:R-:W-:Y:S01]  /*3c090*/  STL.64 [R1+0x1560], R40 ;  /* 0x0015602801007387 */ /* 0x000fe20000100a00 */
[-C--:B------:R-:W-:Y:S02]  /*3c0a0*/  LEA.HI.X.SX32 R45, R164, R4.reuse, 0x2, P2 ;  /* 0x00000004a42d7211 */ /* 0x080fe400010f16ff */
[CC--:B-1----:R-:W-:Y:S01]  /*3c0b0*/  LEA R42, P3, R163.reuse, R3.reuse, 0x2 ;  /* 0x00000003a32a7211 */ /* 0x0c2fe200078610ff */
[----:B------:R1:W-:Y:S03]  /*3c0c0*/  STL.64 [R1+0x1558], R46 ;  /* 0x0015582e01007387 */ /* 0x0003e60000100a00 */
[----:B------:R-:W-:Y:S01]  /*3c0d0*/  LEA.HI.X.SX32 R43, R163, R4, 0x2, P3 ;  /* 0x00000004a32b7211 */ /* 0x000fe200018f16ff */
[----:B------:R2:W-:Y:S04]  /*3c0e0*/  STL.64 [R1+0x1550], R44 ;  /* 0x0015502c01007387 */ /* 0x0005e80000100a00 */
[----:B------:R3:W-:Y:S01]  /*3c0f0*/  STL.64 [R1+0x1548], R42 ;  /* 0x0015482a01007387 */ /* 0x0007e20000100a00 */
[----:B-1----:R-:W-:-:S02]  /*3c100*/  LEA R46, P1, R169, R3, 0x2 ;  /* 0x00000003a92e7211 */ /* 0x002fc400078210ff */
[CC--:B--2---:R-:W-:Y:S02]  /*3c110*/  LEA R44, P2, R168.reuse, R3.reuse, 0x2 ;  /* 0x00000003a82c7211 */ /* 0x0c4fe400078410ff */
[-C--:B------:R-:W-:Y:S02]  /*3c120*/  LEA.HI.X.SX32 R47, R169, R4.reuse, 0x2, P1 ;  /* 0x00000004a92f7211 */ /* 0x080fe400008f16ff */
[C---:B---3--:R-:W-:Y:S02]  /*3c130*/  LEA R42, P3, R167.reuse, R3, 0x2 ;  /* 0x00000003a72a7211 */ /* 0x048fe400078610ff */
[-C--:B------:R-:W-:Y:S01]  /*3c140*/  LEA.HI.X.SX32 R45, R168, R4.reuse, 0x2, P2 ;  /* 0x00000004a82d7211 */ /* 0x080fe200010f16ff */
[----:B------:R1:W-:Y:S01]  /*3c150*/  STL.64 [R1+0x1540], R46 ;  /* 0x0015402e01007387 */ /* 0x0003e20000100a00 */
[----:B------:R-:W-:-:S03]  /*3c160*/  LEA.HI.X.SX32 R43, R167, R4, 0x2, P3 ;  /* 0x00000004a72b7211 */ /* 0x000fc600018f16ff */
[----:B------:R2:W-:Y:S04]  /*3c170*/  STL.64 [R1+0x1538], R44 ;  /* 0x0015382c01007387 */ /* 0x0005e80000100a00 */
[----:B------:R3:W-:Y:S01]  /*3c180*/  STL.64 [R1+0x1530], R42 ;  /* 0x0015302a01007387 */ /* 0x0007e20000100a00 */
[CC--:B-1----:R-:W-:Y:S02]  /*3c190*/  LEA R46, P1, R172.reuse, R3.reuse, 0x2 ;  /* 0x00000003ac2e7211 */ /* 0x0c2fe400078210ff */
[-C--:B--2---:R-:W-:Y:S02]  /*3c1a0*/  LEA R44, P2, R171, R3.reuse, 0x2 ;  /* 0x00000003ab2c7211 */ /* 0x084fe400078410ff */
[----:B------:R-:W-:Y:S02]  /*3c1b0*/  LEA.HI.X.SX32 R47, R172, R4, 0x2, P1 ;  /* 0x00000004ac2f7211 */ /* 0x000fe400008f16ff */
[----:B---3--:R-:W-:-:S02]  /*3c1c0*/  LEA R42, P3, R170, R3, 0x2 ;  /* 0x00000003aa2a7211 */ /* 0x008fc400078610ff */
[-C--:B------:R-:W-:Y:S02]  /*3c1d0*/  LEA R48, P1, R176, R3.reuse, 0x2 ;  /* 0x00000003b0307211 */ /* 0x080fe400078210ff */
[-C--:B------:R-:W-:Y:S01]  /*3c1e0*/  LEA.HI.X.SX32 R45, R171, R4.reuse, 0x2, P2 ;  /* 0x00000004ab2d7211 */ /* 0x080fe200010f16ff */
[----:B------:R1:W-:Y:S01]  /*3c1f0*/  STL.64 [R1+0x1518], R46 ;  /* 0x0015182e01007387 */ /* 0x0003e20000100a00 */
[-C--:B------:R-:W-:Y:S02]  /*3c200*/  LEA.HI.X.SX32 R43, R170, R4.reuse, 0x2, P3 ;  /* 0x00000004aa2b7211 */ /* 0x080fe400018f16ff */
[----:B------:R-:W-:Y:S01]  /*3c210*/  LEA.HI.X.SX32 R49, R176, R4, 0x2, P1 ;  /* 0x00000004b0317211 */ /* 0x000fe200008f16ff */
[----:B------:R-:W-:Y:S01]  /*3c220*/  STL.64 [R1+0x1528], R44 ;  /* 0x0015282c01007387 */ /* 0x000fe20000100a00 */
[----:B------:R-:W-:-:S03]  /*3c230*/  LEA R50, P1, R179, R3, 0x2 ;  /* 0x00000003b3327211 */ /* 0x000fc600078210ff */
[----:B------:R2:W-:Y:S01]  /*3c240*/  STL.64 [R1+0x1520], R42 ;  /* 0x0015202a01007387 */ /* 0x0005e20000100a00 */
[----:B-1----:R-:W-:-:S03]  /*3c250*/  LEA R46, P2, R175, R3, 0x2 ;  /* 0x00000003af2e7211 */ /* 0x002fc600078410ff */
[----:B------:R1:W-:Y:S01]  /*3c260*/  STL.64 [R1+0x1510], R48 ;  /* 0x0015103001007387 */ /* 0x0003e20000100a00 */
[----:B------:R-:W-:Y:S02]  /*3c270*/  LEA.HI.X.SX32 R47, R175, R4, 0x2, P2 ;  /* 0x00000004af2f7211 */ /* 0x000fe400010f16ff */
[----:B--2---:R-:W-:-:S03]  /*3c280*/  LEA R42, P3, R174, R3, 0x2 ;  /* 0x00000003ae2a7211 */ /* 0x004fc600078610ff */
[----:B------:R2:W-:Y:S01]  /*3c290*/  STL.64 [R1+0x1508], R46 ;  /* 0x0015082e01007387 */ /* 0x0005e20000100a00 */
[-C--:B------:R-:W-:Y:S02]  /*3c2a0*/  LEA.HI.X.SX32 R51, R179, R4.reuse, 0x2, P1 ;  /* 0x00000004b3337211 */ /* 0x080fe400008f16ff */
[-C--:B-1----:R-:W-:Y:S02]  /*3c2b0*/  LEA R48, P2, R178, R3.reuse, 0x2 ;  /* 0x00000003b2307211 */ /* 0x082fe400078410ff */
[-C--:B------:R-:W-:Y:S02]  /*3c2c0*/  LEA.HI.X.SX32 R43, R174, R4.reuse, 0x2, P3 ;  /* 0x00000004ae2b7211 */ /* 0x080fe400018f16ff */
[-C--:B------:R-:W-:Y:S02]  /*3c2d0*/  LEA.HI.X.SX32 R49, R178, R4.reuse, 0x2, P2 ;  /* 0x00000004b2317211 */ /* 0x080fe400010f16ff */
[CC--:B--2---:R-:W-:Y:S01]  /*3c2e0*/  LEA R46, P3, R177.reuse, R3.reuse, 0x2 ;  /* 0x00000003b12e7211 */ /* 0x0c4fe200078610ff */
[----:B------:R-:W-:Y:S03]  /*3c2f0*/  STL.64 [R1+0x1500], R42 ;  /* 0x0015002a01007387 */ /* 0x000fe60000100a00 */
[----:B------:R-:W-:Y:S01]  /*3c300*/  LEA.HI.X.SX32 R47, R177, R4, 0x2, P3 ;  /* 0x00000004b12f7211 */ /* 0x000fe200018f16ff */
[----:B------:R1:W-:Y:S04]  /*3c310*/  STL.64 [R1+0x14f8], R50 ;  /* 0x0014f83201007387 */ /* 0x0003e80000100a00 */
[----:B------:R2:W-:Y:S04]  /*3c320*/  STL.64 [R1+0x14f0], R48 ;  /* 0x0014f03001007387 */ /* 0x0005e80000100a00 */
[----:B------:R3:W-:Y:S01]  /*3c330*/  STL.64 [R1+0x14e8], R46 ;  /* 0x0014e82e01007387 */ /* 0x0007e20000100a00 */
[----:B-1----:R-:W-:-:S02]  /*3c340*/  LEA R50, P1, R182, R3, 0x2 ;  /* 0x00000003b6327211 */ /* 0x002fc400078210ff */
[CC--:B--2---:R-:W-:Y:S02]  /*3c350*/  LEA R48, P2, R181.reuse, R3.reuse, 0x2 ;  /* 0x00000003b5307211 */ /* 0x0c4fe400078410ff */
[-C--:B------:R-:W-:Y:S02]  /*3c360*/  LEA.HI.X.SX32 R51, R182, R4.reuse, 0x2, P1 ;  /* 0x00000004b6337211 */ /* 0x080fe400008f16ff */
[-C--:B---3--:R-:W-:Y:S02]  /*3c370*/  LEA R46, P3, R180, R3.reuse, 0x2 ;  /* 0x00000003b42e7211 */ /* 0x088fe400078610ff */
[-C--:B------:R-:W-:Y:S02]  /*3c380*/  LEA.HI.X.SX32 R49, R181, R4.reuse, 0x2, P2 ;  /* 0x00000004b5317211 */ /* 0x080fe400010f16ff */
[----:B------:R-:W-:Y:S01]  /*3c390*/  LEA R52, P1, R186, R3, 0x2 ;  /* 0x00000003ba347211 */ /* 0x000fe200078210ff */
[----:B------:R1:W-:Y:S01]  /*3c3a0*/  STL.64 [R1+0x14e0], R50 ;  /* 0x0014e03201007387 */ /* 0x0003e20000100a00 */
[----:B------:R-:W-:-:S02]  /*3c3b0*/  LEA.HI.X.SX32 R47, R180, R4, 0x2, P3 ;  /* 0x00000004b42f7211 */ /* 0x000fc400018f16ff */
[-C--:B------:R-:W-:Y:S01]  /*3c3c0*/  LEA.HI.X.SX32 R53, R186, R4.reuse, 0x2, P1 ;  /* 0x00000004ba357211 */ /* 0x080fe200008f16ff */
[----:B------:R2:W-:Y:S04]  /*3c3d0*/  STL.64 [R1+0x14d8], R48 ;  /* 0x0014d83001007387 */ /* 0x0005e80000100a00 */
[----:B------:R-:W-:Y:S01]  /*3c3e0*/  STL.64 [R1+0x14d0], R46 ;  /* 0x0014d02e01007387 */ /* 0x000fe20000100a00 */
[CC--:B-1----:R-:W-:Y:S02]  /*3c3f0*/  LEA R50, P2, R185.reuse, R3.reuse, 0x2 ;  /* 0x00000003b9327211 */ /* 0x0c2fe400078410ff */
[----:B--2---:R-:W-:Y:S01]  /*3c400*/  LEA R48, P3, R184, R3, 0x2 ;  /* 0x00000003b8307211 */ /* 0x004fe200078610ff */
[----:B------:R1:W-:Y:S01]  /*3c410*/  STL.64 [R1+0x14c8], R52 ;  /* 0x0014c83401007387 */ /* 0x0003e20000100a00 */
[----:B------:R-:W-:-:S02]  /*3c420*/  LEA.HI.X.SX32 R51, R185, R4, 0x2, P2 ;  /* 0x00000004b9337211 */ /* 0x000fc400010f16ff */
[----:B------:R-:W-:-:S03]  /*3c430*/  LEA.HI.X.SX32 R49, R184, R4, 0x2, P3 ;  /* 0x00000004b8317211 */ /* 0x000fc600018f16ff */
[----:B------:R2:W-:Y:S01]  /*3c440*/  STL.64 [R1+0x14c0], R50 ;  /* 0x0014c03201007387 */ /* 0x0005e20000100a00 */
[----:B-1----:R-:W-:-:S03]  /*3c450*/  LEA R52, P1, R189, R3, 0x2 ;  /* 0x00000003bd347211 */ /* 0x002fc600078210ff */
[----:B------:R1:W-:Y:S01]  /*3c460*/  STL.64 [R1+0x14b8], R48 ;  /* 0x0014b83001007387 */ /* 0x0003e20000100a00 */
[----:B------:R-:W-:Y:S02]  /*3c470*/  LEA.HI.X.SX32 R53, R189, R4, 0x2, P1 ;  /* 0x00000004bd357211 */ /* 0x000fe400008f16ff */
[----:B--2---:R-:W-:-:S03]  /*3c480*/  LEA R50, P2, R188, R3, 0x2 ;  /* 0x00000003bc327211 */ /* 0x004fc600078410ff */
[----:B------:R2:W-:Y:S01]  /*3c490*/  STL.64 [R1+0x14b0], R52 ;  /* 0x0014b03401007387 */ /* 0x0005e20000100a00 */
[----:B------:R-:W-:Y:S02]  /*3c4a0*/  LEA.HI.X.SX32 R51, R188, R4, 0x2, P2 ;  /* 0x00000004bc337211 */ /* 0x000fe400010f16ff */
[----:B-1----:R-:W-:-:S04]  /*3c4b0*/  LEA R48, P3, R187, R3, 0x2 ;  /* 0x00000003bb307211 */ /* 0x002fc800078610ff */
[----:B------:R-:W-:Y:S01]  /*3c4c0*/  LEA.HI.X.SX32 R49, R187, R4, 0x2, P3 ;  /* 0x00000004bb317211 */ /* 0x000fe200018f16ff */
[----:B------:R1:W-:Y:S01]  /*3c4d0*/  STL.64 [R1+0x14a8], R50 ;  /* 0x0014a83201007387 */ /* 0x0003e20000100a00 */
[----:B--2---:R-:W-:-:S03]  /*3c4e0*/  LEA R52, P1, R192, R3, 0x2 ;  /* 0x00000003c0347211 */ /* 0x004fc600078210ff */
[----:B------:R2:W-:Y:S01]  /*3c4f0*/  STL.64 [R1+0x14a0], R48 ;  /* 0x0014a03001007387 */ /* 0x0005e20000100a00 */
[-C--:B------:R-:W-:Y:S02]  /*3c500*/  LEA.HI.X.SX32 R53, R192, R4.reuse, 0x2, P1 ;  /* 0x00000004c0357211 */ /* 0x080fe400008f16ff */
[CC--:B-1----:R-:W-:Y:S02]  /*3c510*/  LEA R50, P2, R191.reuse, R3.reuse, 0x2 ;  /* 0x00000003bf327211 */ /* 0x0c2fe400078410ff */
[CC--:B--2---:R-:W-:Y:S01]  /*3c520*/  LEA R48, P3, R190.reuse, R3.reuse, 0x2 ;  /* 0x00000003be307211 */ /* 0x0c4fe200078610ff */
[----:B------:R1:W-:Y:S01]  /*3c530*/  STL.64 [R1+0x1498], R52 ;  /* 0x0014983401007387 */ /* 0x0003e20000100a00 */
[-C--:B------:R-:W-:Y:S02]  /*3c540*/  LEA.HI.X.SX32 R51, R191, R4.reuse, 0x2, P2 ;  /* 0x00000004bf337211 */ /* 0x080fe400010f16ff */
[-C--:B------:R-:W-:Y:S02]  /*3c550*/  LEA.HI.X.SX32 R49, R190, R4.reuse, 0x2, P3 ;  /* 0x00000004be317211 */ /* 0x080fe400018f16ff */
[C---:B------:R-:W-:Y:S01]  /*3c560*/  LEA R54, P1, R196.reuse, R3, 0x2 ;  /* 0x00000003c4367211 */ /* 0x040fe200078210ff */
[----:B------:R-:W-:Y:S03]  /*3c570*/  STL.64 [R1+0x1490], R50 ;  /* 0x0014903201007387 */ /* 0x000fe60000100a00 */
[----:B------:R-:W-:-:S02]  /*3c580*/  LEA.HI.X.SX32 R55, R196, R4, 0x2, P1 ;  /* 0x00000004c4377211 */ /* 0x000fc400008f16ff */
[-C--:B-1----:R-:W-:Y:S01]  /*3c590*/  LEA R52, P2, R195, R3.reuse, 0x2 ;  /* 0x00000003c3347211 */ /* 0x082fe200078410ff */
[----:B------:R1:W-:Y:S01]  /*3c5a0*/  STL.64 [R1+0x1488], R48 ;  /* 0x0014883001007387 */ /* 0x0003e20000100a00 */
[----:B------:R-:W-:Y:S02]  /*3c5b0*/  LEA R100, P1, R199, R3, 0x2 ;  /* 0x00000003c7647211 */ /* 0x000fe400078210ff */
[-C--:B------:R-:W-:Y:S01]  /*3c5c0*/  LEA.HI.X.SX32 R53, R195, R4.reuse, 0x2, P2 ;  /* 0x00000004c3357211 */ /* 0x080fe200010f16ff */
[----:B------:R2:W-:Y:S01]  /*3c5d0*/  STL.64 [R1+0x1480], R54 ;  /* 0x0014803601007387 */ /* 0x0005e20000100a00 */
[----:B------:R-:W-:-:S03]  /*3c5e0*/  LEA.HI.X.SX32 R101, R199, R4, 0x2, P1 ;  /* 0x00000004c7657211 */ /* 0x000fc600008f16ff */
[----:B------:R3:W-:Y:S01]  /*3c5f0*/  STL.64 [R1+0x1478], R52 ;  /* 0x0014783401007387 */ /* 0x0007e20000100a00 */
[----:B-1----:R-:W-:-:S04]  /*3c600*/  LEA R48, P3, R194, R3, 0x2 ;  /* 0x00000003c2307211 */ /* 0x002fc800078610ff */
[-C--:B------:R-:W-:Y:S02]  /*3c610*/  LEA.HI.X.SX32 R49, R194, R4.reuse, 0x2, P3 ;  /* 0x00000004c2317211 */ /* 0x080fe400018f16ff */
[CC--:B--2---:R-:W-:Y:S02]  /*3c620*/  LEA R54, P2, R198.reuse, R3.reuse, 0x2 ;  /* 0x00000003c6367211 */ /* 0x0c4fe400078410ff */
[CC--:B---3--:R-:W-:Y:S01]  /*3c630*/  LEA R52, P3, R197.reuse, R3.reuse, 0x2 ;  /* 0x00000003c5347211 */ /* 0x0c8fe200078610ff */
[----:B------:R-:W-:Y:S01]  /*3c640*/  STL.64 [R1+0x1470], R48 ;  /* 0x0014703001007387 */ /* 0x000fe20000100a00 */
        /* <DEDUP_REMOVED lines=10> */
[-C--:B------:R-:W-:Y:S01]  /*3c6f0*/  LEA.HI.X.SX32 R55, R202, R4.reuse, 0x2, P2 ;  /* 0x00000004ca377211 */ /* 0x080fe200010f16ff */
[----:B------:R1:W-:Y:S01]  /*3c700*/  STL.64 [R1+0x1450], R100 ;  /* 0x0014506401007387 */ /* 0x0003e20000100a00 */
[----:B------:R-:W-:-:S02]  /*3c710*/  LEA.HI.X.SX32 R53, R201, R4, 0x2, P3 ;  /* 0x00000004c9357211 */ /* 0x000fc400018f16ff */
[----:B------:R-:W-:Y:S01]  /*3c720*/  LEA.HI.X.SX32 R103, R206, R4, 0x2, P1 ;  /* 0x00000004ce677211 */ /* 0x000fe200008f16ff */
[----:B------:R2:W-:Y:S04]  /*3c730*/  STL.64 [R1+0x1448], R54 ;  /* 0x0014483601007387 */ /* 0x0005e80000100a00 */
[----:B------:R-:W-:Y:S01]  /*3c740*/  STL.64 [R1+0x1440], R52 ;  /* 0x0014403401007387 */ /* 0x000fe20000100a00 */
[----:B-1----:R-:W-:-:S03]  /*3c750*/  LEA R100, P2, R205, R3, 0x2 ;  /* 0x00000003cd647211 */ /* 0x002fc600078410ff */
[----:B------:R1:W-:Y:S01]  /*3c760*/  STL.64 [R1+0x1438], R102 ;  /* 0x0014386601007387 */ /* 0x0003e20000100a00 */
[CC--:B--2---:R-:W-:Y:S02]  /*3c770*/  LEA R54, P3, R204.reuse, R3.reuse, 0x2 ;  /* 0x00000003cc367211 */ /* 0x0c4fe400078610ff */
[-C--:B------:R-:W-:Y:S02]  /*3c780*/  LEA.HI.X.SX32 R101, R205, R4.reuse, 0x2, P2 ;  /* 0x00000004cd657211 */ /* 0x080fe400010f16ff */
[-C--:B------:R-:W-:Y:S02]  /*3c790*/  LEA.HI.X.SX32 R55, R204, R4.reuse, 0x2, P3 ;  /* 0x00000004cc377211 */ /* 0x080fe400018f16ff */
[CC--:B-1----:R-:W-:Y:S01]  /*3c7a0*/  LEA R102, P1, R209.reuse, R3.reuse, 0x2 ;  /* 0x00000003d1667211 */ /* 0x0c2fe200078210ff */
[----:B------:R1:W-:Y:S03]  /*3c7b0*/  STL.64 [R1+0x1430], R100 ;  /* 0x0014306401007387 */ /* 0x0003e60000100a00 */
[----:B------:R-:W-:Y:S01]  /*3c7c0*/  LEA.HI.X.SX32 R103, R209, R4, 0x2, P1 ;  /* 0x00000004d1677211 */ /* 0x000fe200008f16ff */
[----:B------:R2:W-:Y:S04]  /*3c7d0*/  STL.64 [R1+0x1428], R54 ;  /* 0x0014283601007387 */ /* 0x0005e80000100a00 */
[----:B------:R3:W-:Y:S01]  /*3c7e0*/  STL.64 [R1+0x1420], R102 ;  /* 0x0014206601007387 */ /* 0x0007e20000100a00 */
[----:B-1----:R-:W-:-:S02]  /*3c7f0*/  LEA R100, P2, R208, R3, 0x2 ;  /* 0x00000003d0647211 */ /* 0x002fc400078410ff */
[-C--:B--2---:R-:W-:Y:S02]  /*3c800*/  LEA R54, P3, R207, R3.reuse, 0x2 ;  /* 0x00000003cf367211 */ /* 0x084fe400078610ff */
[-C--:B------:R-:W-:Y:S02]  /*3c810*/  LEA.HI.X.SX32 R101, R208, R4.reuse, 0x2, P2 ;  /* 0x00000004d0657211 */ /* 0x080fe400010f16ff */
[----:B---3--:R-:W-:Y:S02]  /*3c820*/  LEA R102, P1, R213, R3, 0x2 ;  /* 0x00000003d5667211 */ /* 0x008fe400078210ff */
[-C--:B------:R-:W-:Y:S01]  /*3c830*/  LEA.HI.X.SX32 R55, R207, R4.reuse, 0x2, P3 ;  /* 0x00000004cf377211 */ /* 0x080fe200018f16ff */
[----:B------:R1:W-:Y:S01]  /*3c840*/  STL.64 [R1+0x1418], R100 ;  /* 0x0014186401007387 */ /* 0x0003e20000100a00 */
[----:B------:R-:W-:-:S03]  /*3c850*/  LEA.HI.X.SX32 R103, R213, R4, 0x2, P1 ;  /* 0x00000004d5677211 */ /* 0x000fc600008f16ff */
[----:B------:R2:W-:Y:S01]  /*3c860*/  STL.64 [R1+0x1410], R54 ;  /* 0x0014103601007387 */ /* 0x0005e20000100a00 */
[----:B------:R-:W-:-:S03]  /*3c870*/  IMAD.MOV.U32 R73, RZ, RZ, R80 ;  /* 0x000000ffff497224 */ /* 0x000fc600078e0050 */
[----:B------:R3:W-:Y:S01]  /*3c880*/  STL.64 [R1+0x1408], R102 ;  /* 0x0014086601007387 */ /* 0x0007e20000100a00 */
[CC--:B-1----:R-:W-:Y:S02]  /*3c890*/  LEA R100, P2, R212.reuse, R3.reuse, 0x2 ;  /* 0x00000003d4647211 */ /* 0x0c2fe400078410ff */
[CC--:B--2---:R-:W-:Y:S02]  /*3c8a0*/  LEA R54, P3, R211.reuse, R3.reuse, 0x2 ;  /* 0x00000003d3367211 */ /* 0x0c4fe400078610ff */
[-C--:B------:R-:W-:Y:S02]  /*3c8b0*/  LEA.HI.X.SX32 R101, R212, R4.reuse, 0x2, P2 ;  /* 0x00000004d4657211 */ /* 0x080fe400010f16ff */
[C---:B---3--:R-:W-:Y:S02]  /*3c8c0*/  LEA R102, P1, R216.reuse, R3, 0x2 ;  /* 0x00000003d8667211 */ /* 0x048fe400078210ff */
[-C--:B------:R-:W-:Y:S01]  /*3c8d0*/  LEA.HI.X.SX32 R55, R211, R4.reuse, 0x2, P3 ;  /* 0x00000004d3377211 */ /* 0x080fe200018f16ff */
[----:B------:R1:W-:Y:S01]  /*3c8e0*/  STL.64 [R1+0x1400], R100 ;  /* 0x0014006401007387 */ /* 0x0003e20000100a00 */
[----:B------:R-:W-:Y:S01]  /*3c8f0*/  LEA.HI.X.SX32 R103, R216, R4, 0x2, P1 ;  /* 0x00000004d8677211 */ /* 0x000fe200008f16ff */
[----:B------:R-:W-:-:S02]  /*3c900*/  IMAD.MOV.U32 R72, RZ, RZ, R73 ;  /* 0x000000ffff487224 */ /* 0x000fc400078e0049 */
[----:B------:R-:W-:Y:S01]  /*3c910*/  IMAD.MOV.U32 R73, RZ, RZ, R75 ;  /* 0x000000ffff497224 */ /* 0x000fe200078e004b */
[----:B------:R2:W-:Y:S01]  /*3c920*/  STL.64 [R1+0x13f8], R54 ;  /* 0x0013f83601007387 */ /* 0x0005e20000100a00 */
[----:B------:R-:W-:Y:S01]  /*3c930*/  IMAD.MOV.U32 R75, RZ, RZ, R76 ;  /* 0x000000ffff4b7224 */ /* 0x000fe200078e004c */
[-C--:B------:R-:W-:Y:S01]  /*3c940*/  LEA R104, P1, R219, R3.reuse, 0x2 ;  /* 0x00000003db687211 */ /* 0x080fe200078210ff */
[----:B------:R-:W-:Y:S01]  /*3c950*/  IMAD.MOV.U32 R76, RZ, RZ, R81 ;  /* 0x000000ffff4c7224 */ /* 0x000fe200078e0051 */
[CC--:B-1----:R-:W-:Y:S01]  /*3c960*/  LEA R100, P2, R215.reuse, R3.reuse, 0x2 ;  /* 0x00000003d7647211 */ /* 0x0c2fe200078410ff */
[----:B------:R1:W-:Y:S03]  /*3c970*/  STL.64 [R1+0x13f0], R102 ;  /* 0x0013f06601007387 */ /* 0x0003e60000100a00 */
[-C--:B------:R-:W-:Y:S02]  /*3c980*/  LEA.HI.X.SX32 R101, R215, R4.reuse, 0x2, P2 ;  /* 0x00000004d7657211 */ /* 0x080fe400010f16ff */
[C---:B--2---:R-:W-:Y:S01]  /*3c990*/  LEA R54, P3, R214.reuse, R3, 0x2 ;  /* 0x00000003d6367211 */ /* 0x044fe200078610ff */
[----:B------:R-:W-:Y:S01]  /*3c9a0*/  IMAD.MOV.U32 R71, RZ, RZ, R75 ;  /* 0x000000ffff477224 */ /* 0x000fe200078e004b */
[-C--:B------:R-:W-:Y:S01]  /*3c9b0*/  LEA.HI.X.SX32 R105, R219, R4.reuse, 0x2, P1 ;  /* 0x00000004db697211 */ /* 0x080fe200008f16ff */
[----:B------:R-:W-:Y:S01]  /*3c9c0*/  IMAD.MOV.U32 R75, RZ, RZ, R76 ;  /* 0x000000ffff4b7224 */ /* 0x000fe200078e004c */
[----:B------:R-:W-:-:S02]  /*3c9d0*/  LEA.HI.X.SX32 R55, R214, R4, 0x2, P3 ;  /* 0x00000004d6377211 */ /* 0x000fc400018f16ff */
[C---:B-1----:R-:W-:Y:S01]  /*3c9e0*/  LEA R102, P2, R218.reuse, R3, 0x2 ;  /* 0x00000003da667211 */ /* 0x042fe200078410ff */
[----:B------:R-:W-:Y:S01]  /*3c9f0*/  IMAD.MOV.U32 R76, RZ, RZ, R247 ;  /* 0x000000ffff4c7224 */ /* 0x000fe200078e00f7 */
[----:B------:R1:W-:Y:S02]  /*3ca00*/  STL.64 [R1+0x13e8], R100 ;  /* 0x0013e86401007387 */ /* 0x0003e40000100a00 */
[----:B------:R-:W-:Y:S01]  /*3ca10*/  LEA.HI.X.SX32 R103, R218, R4, 0x2, P2 ;  /* 0x00000004da677211 */ /* 0x000fe200010f16ff */
[----:B------:R-:W-:Y:S01]  /*3ca20*/  IMAD.MOV.U32 R70, RZ, RZ, R75 ;  /* 0x000000ffff467224 */ /* 0x000fe200078e004b */
[----:B------:R-:W-:Y:S01]  /*3ca30*/  STL.64 [R1+0x13e0], R54 ;  /* 0x0013e03601007387 */ /* 0x000fe20000100a00 */
[----:B------:R-:W-:-:S03]  /*3ca40*/  IMAD.MOV.U32 R75, RZ, RZ, R76 ;  /* 0x000000ffff4b7224 */ /* 0x000fc600078e004c */
[----:B------:R2:W-:Y:S01]  /*3ca50*/  STL.64 [R1+0x13d8], R104 ;  /* 0x0013d86801007387 */ /* 0x0005e20000100a00 */
[----:B-1----:R-:W-:-:S03]  /*3ca60*/  LEA R100, P3, R217, R3, 0x2 ;  /* 0x00000003d9647211 */ /* 0x002fc600078610ff */
[----:B------:R1:W-:Y:S01]  /*3ca70*/  STL.64 [R1+0x13d0], R102 ;  /* 0x0013d06601007387 */ /* 0x0003e20000100a00 */
[----:B------:R-:W-:Y:S01]  /*3ca80*/  LEA.HI.X.SX32 R101, R217, R4, 0x2, P3 ;  /* 0x00000004d9657211 */ /* 0x000fe200018f16ff */
[----:B------:R-:W-:Y:S01]  /*3ca90*/  IMAD.MOV.U32 R64, RZ, RZ, R75 ;  /* 0x000000ffff407224 */ /* 0x000fe200078e004b */
[----:B--2---:R-:W-:-:S03]  /*3caa0*/  LEA R104, P1, R223, R3, 0x2 ;  /* 0x00000003df687211 */ /* 0x004fc600078210ff */
[----:B------:R2:W-:Y:S01]  /*3cab0*/  STL.64 [R1+0x13c8], R100 ;  /* 0x0013c86401007387 */ /* 0x0005e20000100a00 */
[CC--:B-1----:R-:W-:Y:S02]  /*3cac0*/  LEA R102, P2, R222.reuse, R3.reuse, 0x2 ;  /* 0x00000003de667211 */ /* 0x0c2fe400078410ff */
[-C--:B------:R-:W-:Y:S02]  /*3cad0*/  LEA.HI.X.SX32 R105, R223, R4.reuse, 0x2, P1 ;  /* 0x00000004df697211 */ /* 0x080fe400008f16ff */
[-C--:B------:R-:W-:Y:S01]  /*3cae0*/  LEA.HI.X.SX32 R103, R222, R4.reuse, 0x2, P2 ;  /* 0x00000004de677211 */ /* 0x080fe200010f16ff */
[----:B------:R-:W-:Y:S01]  /*3caf0*/  IMAD.MOV.U32 R63, RZ, RZ, R64 ;  /* 0x000000ffff3f7224 */ /* 0x000fe200078e0040 */
[CC--:B------:R-:W-:Y:S02]  /*3cb00*/  LEA R106, P1, R226.reuse, R3.reuse, 0x2 ;  /* 0x00000003e26a7211 */ /* 0x0c0fe400078210ff */
[----:B--2---:R-:W-:Y:S01]  /*3cb10*/  LEA R100, P3, R221, R3, 0x2 ;  /* 0x00000003dd647211 */ /* 0x004fe200078610ff */
[----:B------:R1:W-:Y:S01]  /*3cb20*/  STL.64 [R1+0x13c0], R104 ;  /* 0x0013c06801007387 */ /* 0x0003e20000100a00 */
[----:B------:R-:W-:Y:S01]  /*3cb30*/  IMAD.MOV.U32 R62, RZ, RZ, R63 ;  /* 0x000000ffff3e7224 */ /* 0x000fe200078e003f */
[----:B------:R-:W-:-:S02]  /*3cb40*/  LEA.HI.X.SX32 R107, R226, R4, 0x2, P1 ;  /* 0x00000004e26b7211 */ /* 0x000fc400008f16ff */
[----:B------:R2:W-:Y:S01]  /*3cb50*/  STL.64 [R1+0x13b8], R102 ;  /* 0x0013b86601007387 */ /* 0x0005e20000100a00 */
[-C--:B------:R-:W-:Y:S01]  /*3cb60*/  LEA.HI.X.SX32 R101, R221, R4.reuse, 0x2, P3 ;  /* 0x00000004dd657211 */ /* 0x080fe200018f16ff */
[----:B------:R-:W-:Y:S01]  /*3cb70*/  IMAD.MOV.U32 R61, RZ, RZ, R62 ;  /* 0x000000ffff3d7224 */ /* 0x000fe200078e003e */
[CC--:B-1----:R-:W-:Y:S02]  /*3cb80*/  LEA R104, P2, R225.reuse, R3.reuse, 0x2 ;  /* 0x00000003e1687211 */ /* 0x0c2fe400078410ff */
[C---:B--2---:R-:W-:Y:S01]  /*3cb90*/  LEA R102, P3, R224.reuse, R3, 0x2 ;  /* 0x00000003e0667211 */ /* 0x044fe200078610ff */
[----:B------:R-:W-:Y:S01]  /*3cba0*/  STL.64 [R1+0x13b0], R100 ;  /* 0x0013b06401007387 */ /* 0x000fe20000100a00 */
[-C--:B------:R-:W-:Y:S02]  /*3cbb0*/  LEA.HI.X.SX32 R105, R225, R4.reuse, 0x2, P2 ;  /* 0x00000004e1697211 */ /* 0x080fe400010f16ff */
[----:B------:R-:W-:Y:S01]  /*3cbc0*/  LEA.HI.X.SX32 R103, R224, R4, 0x2, P3 ;  /* 0x00000004e0677211 */ /* 0x000fe200018f16ff */
[----:B------:R1:W-:Y:S01]  /*3cbd0*/  STL.64 [R1+0x13a8], R106 ;  /* 0x0013a86a01007387 */ /* 0x0003e20000100a00 */
[----:B------:R-:W-:-:S02]  /*3cbe0*/  IMAD.MOV.U32 R60, RZ, RZ, R61 ;  /* 0x000000ffff3c7224 */ /* 0x000fc400078e003d */
[----:B------:R-:W-:Y:S01]  /*3cbf0*/  IMAD.MOV.U32 R85, RZ, RZ, R95 ;  /* 0x000000ffff557224 */ /* 0x000fe200078e005f */
[----:B------:R2:W-:Y:S01]  /*3cc00*/  STL.64 [R1+0x13a0], R104 ;  /* 0x0013a06801007387 */ /* 0x0005e20000100a00 */
[----:B------:R-:W-:-:S03]  /*3cc10*/  IMAD.MOV.U32 R69, RZ, RZ, R72 ;  /* 0x000000ffff457224 */ /* 0x000fc600078e0048 */
[----:B------:R3:W-:Y:S01]  /*3cc20*/  STL.64 [R1+0x1398], R102 ;  /* 0x0013986601007387 */ /* 0x0007e20000100a00 */
[CC--:B-1----:R-:W-:Y:S01]  /*3cc30*/  LEA R106, P1, R230.reuse, R3.reuse, 0x2 ;  /* 0x00000003e66a7211 */ /* 0x0c2fe200078210ff */
[----:B------:R-:W-:Y:S01]  /*3cc40*/  IMAD.MOV.U32 R59, RZ, RZ, R60 ;  /* 0x000000ffff3b7224 */ /* 0x000fe200078e003c */
[CC--:B--2---:R-:W-:Y:S02]  /*3cc50*/  LEA R104, P2, R229.reuse, R3.reuse, 0x2 ;  /* 0x00000003e5687211 */ /* 0x0c4fe400078410ff */
[-C--:B------:R-:W-:Y:S02]  /*3cc60*/  LEA.HI.X.SX32 R107, R230, R4.reuse, 0x2, P1 ;  /* 0x00000004e66b7211 */ /* 0x080fe400008f16ff */
[C---:B---3--:R-:W-:Y:S01]  /*3cc70*/  LEA R102, P3, R228.reuse, R3, 0x2 ;  /* 0x00000003e4667211 */ /* 0x048fe200078610ff */
[----:B------:R-:W-:Y:S01]  /*3cc80*/  IMAD.MOV.U32 R76, RZ, RZ, R85 ;  /* 0x000000ffff4c7224 */ /* 0x000fe200078e0055 */
[-C--:B------:R-:W-:Y:S01]  /*3cc90*/  LEA.HI.X.SX32 R105, R229, R4.reuse, 0x2, P2 ;  /* 0x00000004e5697211 */ /* 0x080fe200010f16ff */
[----:B------:R-:W-:Y:S01]  /*3cca0*/  IMAD.MOV.U32 R68, RZ, RZ, R69 ;  /* 0x000000ffff447224 */ /* 0x000fe200078e0045 */
[----:B------:R-:W-:Y:S01]  /*3ccb0*/  LEA.HI.X.SX32 R103, R228, R4, 0x2, P3 ;  /* 0x00000004e4677211 */ /* 0x000fe200018f16ff */
[----:B------:R1:W-:Y:S01]  /*3ccc0*/  STL.64 [R1+0x1390], R106 ;  /* 0x0013906a01007387 */ /* 0x0003e20000100a00 */
[----:B------:R-:W-:-:S02]  /*3ccd0*/  IMAD.MOV.U32 R85, RZ, RZ, R237 ;  /* 0x000000ffff557224 */ /* 0x000fc400078e00ed */
[----:B------:R-:W-:Y:S01]  /*3cce0*/  IMAD.MOV.U32 R58, RZ, RZ, R59 ;  /* 0x000000ffff3a7224 */ /* 0x000fe200078e003b */
[----:B------:R2:W-:Y:S01]  /*3ccf0*/  STL.64 [R1+0x1388], R104 ;  /* 0x0013886801007387 */ /* 0x0005e20000100a00 */
[----:B------:R-:W-:Y:S02]  /*3cd00*/  IMAD.MOV.U32 R59, RZ, RZ, R76 ;  /* 0x000000ffff3b7224 */ /* 0x000fe400078e004c */
[----:B------:R-:W-:Y:S01]  /*3cd10*/  IMAD.MOV.U32 R94, RZ, RZ, R98 ;  /* 0x000000ffff5e7224 */ /* 0x000fe200078e0062 */
[----:B------:R3:W-:Y:S01]  /*3cd20*/  STL.64 [R1+0x1380], R102 ;  /* 0x0013806601007387 */ /* 0x0007e20000100a00 */
[----:B------:R-:W-:Y:S01]  /*3cd30*/  IMAD.MOV.U32 R67, RZ, RZ, R68 ;  /* 0x000000ffff437224 */ /* 0x000fe200078e0044 */
[CC--:B-1----:R-:W-:Y:S01]  /*3cd40*/  LEA R106, P1, R233.reuse, R3.reuse, 0x2 ;  /* 0x00000003e96a7211 */ /* 0x0c2fe200078210ff */
[----:B------:R-:W-:Y:S01]  /*3cd50*/  IMAD.MOV.U32 R64, RZ, RZ, R85 ;  /* 0x000000ffff407224 */ /* 0x000fe200078e0055 */
[----:B--2---:R-:W-:Y:S01]  /*3cd60*/  LEA R104, P2, R232, R3, 0x2 ;  /* 0x00000003e8687211 */ /* 0x004fe200078410ff */
[----:B------:R-:W-:Y:S01]  /*3cd70*/  IMAD.MOV.U32 R57, RZ, RZ, R59 ;  /* 0x000000ffff397224 */ /* 0x000fe200078e003b */
[----:B------:R-:W-:-:S02]  /*3cd80*/  LEA.HI.X.SX32 R107, R233, R4, 0x2, P1 ;  /* 0x00000004e96b7211 */ /* 0x000fc400008f16ff */
[CC--:B---3--:R-:W-:Y:S01]  /*3cd90*/  LEA R102, P3, R231.reuse, R3.reuse, 0x2 ;  /* 0x00000003e7667211 */ /* 0x0c8fe200078610ff */
[----:B------:R-:W-:Y:S01]  /*3cda0*/  IMAD.MOV.U32 R72, RZ, RZ, R94 ;  /* 0x000000ffff487224 */ /* 0x000fe200078e005e */
[----:B------:R-:W-:Y:S01]  /*3cdb0*/  LEA R108, P1, R236, R3, 0x2 ;  /* 0x00000003ec6c7211 */ /* 0x000fe200078210ff */
[----:B------:R-:W-:Y:S01]  /*3cdc0*/  IMAD.MOV.U32 R66, RZ, RZ, R67 ;  /* 0x000000ffff427224 */ /* 0x000fe200078e0043 */
[-C--:B------:R-:W-:Y:S01]  /*3cdd0*/  LEA.HI.X.SX32 R105, R232, R4.reuse, 0x2, P2 ;  /* 0x00000004e8697211 */ /* 0x080fe200010f16ff */
[----:B------:R-:W-:Y:S01]  /*3cde0*/  IMAD.MOV.U32 R94, RZ, RZ, R166 ;  /* 0x000000ffff5e7224 */ /* 0x000fe200078e00a6 */
[-C--:B------:R-:W-:Y:S01]  /*3cdf0*/  LEA.HI.X.SX32 R103, R231, R4.reuse, 0x2, P3 ;  /* 0x00000004e7677211 */ /* 0x080fe200018f16ff */
[----:B------:R-:W-:Y:S01]  /*3ce00*/  IMAD.MOV.U32 R63, RZ, RZ, R64 ;  /* 0x000000ffff3f7224 */ /* 0x000fe200078e0040 */
[----:B------:R1:W-:Y:S01]  /*3ce10*/  STL.64 [R1+0x1378], R106 ;  /* 0x0013786a01007387 */ /* 0x0003e20000100a00 */
[----:B------:R-:W-:Y:S01]  /*3ce20*/  IMAD.MOV.U32 R166, RZ, RZ, R227 ;  /* 0x000000ffffa67224 */ /* 0x000fe200078e00e3 */
[----:B------:R-:W-:Y:S01]  /*3ce30*/  LEA.HI.X.SX32 R109, R236, R4, 0x2, P1 ;  /* 0x00000004ec6d7211 */ /* 0x000fe200008f16ff */
[----:B------:R-:W-:-:S02]  /*3ce40*/  IMAD.MOV.U32 R68, RZ, RZ, R210 ;  /* 0x000000ffff447224 */ /* 0x000fc400078e00d2 */
[----:B------:R-:W-:Y:S01]  /*3ce50*/  IMAD.MOV.U32 R101, RZ, RZ, R57 ;  /* 0x000000ffff657224 */ /* 0x000fe200078e0039 */
[----:B------:R-:W-:Y:S01]  /*3ce60*/  STL.64 [R1+0x1370], R104 ;  /* 0x0013706801007387 */ /* 0x000fe20000100a00 */
[----:B------:R-:W-:Y:S02]  /*3ce70*/  IMAD.MOV.U32 R59, RZ, RZ, R66 ;  /* 0x000000ffff3b7224 */ /* 0x000fe400078e0042 */
[----:B------:R-:W-:Y:S01]  /*3ce80*/  IMAD.MOV.U32 R62, RZ, RZ, R63 ;  /* 0x000000ffff3e7224 */ /* 0x000fe200078e003f */
[CC--:B-1----:R-:W-:Y:S01]  /*3ce90*/  LEA R106, P2, R235.reuse, R3.reuse, 0x2 ;  /* 0x00000003eb6a7211 */ /* 0x0c2fe200078410ff */
[----:B------:R-:W-:Y:S01]  /*3cea0*/  IMAD.MOV.U32 R67, RZ, RZ, R68 ;  /* 0x000000ffff437224 */ /* 0x000fe200078e0044 */
[----:B------:R1:W-:Y:S01]  /*3ceb0*/  STL.64 [R1+0x1368], R102 ;  /* 0x0013686601007387 */ /* 0x0003e20000100a00 */
[----:B------:R-:W-:Y:S01]  /*3cec0*/  IMAD.MOV.U32 R64, RZ, RZ, R166 ;  /* 0x000000ffff407224 */ /* 0x000fe200078e00a6 */
[----:B------:R-:W-:Y:S01]  /*3ced0*/  LEA.HI.X.SX32 R107, R235, R4, 0x2, P2 ;  /* 0x00000004eb6b7211 */ /* 0x000fe200010f16ff */
[----:B------:R-:W-:Y:S01]  /*3cee0*/  IMAD.MOV.U32 R100, RZ, RZ, R101 ;  /* 0x000000ffff647224 */ /* 0x000fe200078e0065 */
[----:B------:R2:W-:Y:S01]  /*3cef0*/  STL.64 [R1+0x1360], R108 ;  /* 0x0013606c01007387 */ /* 0x0005e20000100a00 */
[----:B------:R-:W-:Y:S01]  /*3cf00*/  IMAD.MOV.U32 R101, RZ, RZ, R58 ;  /* 0x000000ffff657224 */ /* 0x000fe200078e003a */
[----:B------:R-:W-:Y:S01]  /*3cf10*/  LEA R110, P1, R240, R3, 0x2 ;  /* 0x00000003f06e7211 */ /* 0x000fe200078210ff */
[----:B------:R-:W-:-:S02]  /*3cf20*/  IMAD.MOV.U32 R57, RZ, RZ, R59 ;  /* 0x000000ffff397224 */ /* 0x000fc400078e003b */
[----:B------:R-:W-:Y:S01]  /*3cf30*/  IMAD.MOV.U32 R61, RZ, RZ, R62 ;  /* 0x000000ffff3d7224 */ /* 0x000fe200078e003e */
[CC--:B-1----:R-:W-:Y:S01]  /*3cf40*/  LEA R102, P3, R234.reuse, R3.reuse, 0x2 ;  /* 0x00000003ea667211 */ /* 0x0c2fe200078610ff */
[----:B------:R-:W-:Y:S02]  /*3cf50*/  IMAD.MOV.U32 R65, RZ, RZ, R67 ;  /* 0x000000ffff417224 */ /* 0x000fe400078e0043 */
[----:B------:R-:W-:Y:S01]  /*3cf60*/  IMAD.MOV.U32 R63, RZ, RZ, R64 ;  /* 0x000000ffff3f7224 */ /* 0x000fe200078e0040 */
[C---:B--2---:R-:W-:Y:S01]  /*3cf70*/  LEA R108, P2, R239.reuse, R3, 0x2 ;  /* 0x00000003ef6c7211 */ /* 0x044fe200078410ff */
[----:B------:R-:W-:Y:S01]  /*3cf80*/  IMAD.MOV.U32 R99, RZ, RZ, R100 ;  /* 0x000000ffff637224 */ /* 0x000fe200078e0064 */
[-C--:B------:R-:W-:Y:S01]  /*3cf90*/  LEA.HI.X.SX32 R103, R234, R4.reuse, 0x2, P3 ;  /* 0x00000004ea677211 */ /* 0x080fe200018f16ff */
[----:B------:R-:W-:Y:S01]  /*3cfa0*/  IMAD.MOV.U32 R100, RZ, RZ, R101 ;  /* 0x000000ffff647224 */ /* 0x000fe200078e0065 */
[----:B------:R1:W-:Y:S01]  /*3cfb0*/  STL.64 [R1+0x1358], R106 ;  /* 0x0013586a01007387 */ /* 0x0003e20000100a00 */
[----:B------:R-:W-:Y:S01]  /*3cfc0*/  IMAD.MOV.U32 R101, RZ, RZ, R57 ;  /* 0x000000ffff657224 */ /* 0x000fe200078e0039 */
[-C--:B------:R-:W-:Y:S01]  /*3cfd0*/  LEA.HI.X.SX32 R111, R240, R4.reuse, 0x2, P1 ;  /* 0x00000004f06f7211 */ /* 0x080fe200008f16ff */
[----:B------:R-:W-:Y:S01]  /*3cfe0*/  IMAD.MOV.U32 R68, RZ, RZ, R70 ;  /* 0x000000ffff447224 */ /* 0x000fe200078e0046 */
[----:B------:R-:W-:Y:S01]  /*3cff0*/  LEA.HI.X.SX32 R109, R239, R4, 0x2, P2 ;  /* 0x00000004ef6d7211 */ /* 0x000fe200010f16ff */
[----:B------:R-:W-:-:S02]  /*3d000*/  IMAD.MOV.U32 R60, RZ, RZ, R61 ;  /* 0x000000ffff3c7224 */ /* 0x000fc400078e003d */
[----:B------:R-:W-:Y:S02]  /*3d010*/  IMAD.MOV.U32 R70, RZ, RZ, R71 ;  /* 0x000000ffff467224 */ /* 0x000fe400078e0047 */
[----:B------:R-:W-:Y:S02]  /*3d020*/  IMAD.MOV.U32 R64, RZ, RZ, R65 ;  /* 0x000000ffff407224 */ /* 0x000fe400078e0041 */
[----:B------:R-:W-:Y:S01]  /*3d030*/  IMAD.MOV.U32 R62, RZ, RZ, R63 ;  /* 0x000000ffff3e7224 */ /* 0x000fe200078e003f */
[C---:B-1----:R-:W-:Y:S01]  /*3d040*/  LEA R106, P3, R238.reuse, R3, 0x2 ;  /* 0x00000003ee6a7211 */ /* 0x042fe200078610ff */
[----:B------:R-:W-:Y:S01]  /*3d050*/  IMAD.MOV.U32 R104, RZ, RZ, R99 ;  /* 0x000000ffff687224 */ /* 0x000fe200078e0063 */
[----:B------:R1:W-:Y:S01]  /*3d060*/  STL.64 [R1+0x1350], R102 ;  /* 0x0013506601007387 */ /* 0x0003e20000100a00 */
[----:B------:R-:W-:Y:S01]  /*3d070*/  IMAD.MOV.U32 R99, RZ, RZ, R100 ;  /* 0x000000ffff637224 */ /* 0x000fe200078e0064 */
[----:B------:R-:W-:Y:S01]  /*3d080*/  LEA.HI.X.SX32 R107, R238, R4, 0x2, P3 ;  /* 0x00000004ee6b7211 */ /* 0x000fe200018f16ff */
[----:B------:R-:W-:Y:S01]  /*3d090*/  IMAD.MOV.U32 R100, RZ, RZ, R101 ;  /* 0x000000ffff647224 */ /* 0x000fe200078e0065 */
[----:B------:R2:W-:Y:S01]  /*3d0a0*/  STL.64 [R1+0x1348], R110 ;  /* 0x0013486e01007387 */ /* 0x0005e20000100a00 */
[----:B------:R-:W-:-:S02]  /*3d0b0*/  IMAD.MOV.U32 R65, RZ, RZ, R82 ;  /* 0x000000ffff417224 */ /* 0x000fc400078e0052 */
[----:B------:R-:W-:Y:S01]  /*3d0c0*/  IMAD.MOV.U32 R101, RZ, RZ, R60 ;  /* 0x000000ffff657224 */ /* 0x000fe200078e003c */
[----:B------:R3:W-:Y:S01]  /*3d0d0*/  STL.64 [R1+0x1340], R108 ;  /* 0x0013406c01007387 */ /* 0x0007e20000100a00 */
[----:B------:R-:W-:Y:S02]  /*3d0e0*/  IMAD.MOV.U32 R67, RZ, RZ, R70 ;  /* 0x000000ffff437224 */ /* 0x000fe400078e0046 */
[----:B------:R-:W-:Y:S02]  /*3d0f0*/  IMAD.MOV.U32 R63, RZ, RZ, R64 ;  /* 0x000000ffff3f7224 */ /* 0x000fe400078e0040 */
[----:B------:R-:W-:Y:S02]  /*3d100*/  IMAD.MOV.U32 R60, RZ, RZ, R62 ;  /* 0x000000ffff3c7224 */ /* 0x000fe400078e003e */
[----:B-1----:R-:W-:Y:S01]  /*3d110*/  IMAD.MOV.U32 R103, RZ, RZ, R104 ;  /* 0x000000ffff677224 */ /* 0x002fe200078e0068 */
[----:B--2---:R-:W-:Y:S01]  /*3d120*/  LEA R110, P1, R243, R3, 0x2 ;  /* 0x00000003f36e7211 */ /* 0x004fe200078210ff */
[----:B------:R-:W-:-:S02]  /*3d130*/  IMAD.MOV.U32 R104, RZ, RZ, R99 ;  /* 0x000000ffff687224 */ /* 0x000fc400078e0063 */
[----:B------:R-:W-:Y:S01]  /*3d140*/  IMAD.MOV.U32 R99, RZ, RZ, R100 ;  /* 0x000000ffff637224 */ /* 0x000fe200078e0064 */
[C---:B---3--:R-:W-:Y:S01]  /*3d150*/  LEA R108, P2, R242.reuse, R3, 0x2 ;  /* 0x00000003f26c7211 */ /* 0x048fe200078410ff */
[----:B------:R-:W-:Y:S01]  /*3d160*/  IMAD.MOV.U32 R64, RZ, RZ, R65 ;  /* 0x000000ffff407224 */ /* 0x000fe200078e0041 */
[----:B------:R1:W-:Y:S01]  /*3d170*/  STL.64 [R1+0x1338], R106 ;  /* 0x0013386a01007387 */ /* 0x0003e20000100a00 */
[----:B------:R-:W-:Y:S01]  /*3d180*/  IMAD.MOV.U32 R100, RZ, RZ, R101 ;  /* 0x000000ffff647224 */ /* 0x000fe200078e0065 */
[-C--:B------:R-:W-:Y:S01]  /*3d190*/  LEA.HI.X.SX32 R111, R243, R4.reuse, 0x2, P1 ;  /* 0x00000004f36f7211 */ /* 0x080fe200008f16ff */
[----:B------:R-:W-:Y:S01]  /*3d1a0*/  IMAD.MOV.U32 R65, RZ, RZ, R67 ;  /* 0x000000ffff417224 */ /* 0x000fe200078e0043 */
[----:B------:R-:W-:Y:S01]  /*3d1b0*/  LEA.HI.X.SX32 R109, R242, R4, 0x2, P2 ;  /* 0x00000004f26d7211 */ /* 0x000fe200010f16ff */
[----:B------:R-:W-:Y:S02]  /*3d1c0*/  IMAD.MOV.U32 R61, RZ, RZ, R63 ;  /* 0x000000ffff3d7224 */ /* 0x000fe400078e003f */
[----:B------:R-:W-:-:S02]  /*3d1d0*/  IMAD.MOV.U32 R101, RZ, RZ, R60 ;  /* 0x000000ffff657224 */ /* 0x000fc400078e003c */
[----:B------:R-:W-:Y:S02]  /*3d1e0*/  IMAD.MOV.U32 R102, RZ, RZ, R103 ;  /* 0x000000ffff667224 */ /* 0x000fe400078e0067 */
[----:B------:R-:W-:Y:S01]  /*3d1f0*/  IMAD.MOV.U32 R67, RZ, RZ, R68 ;  /* 0x000000ffff437224 */ /* 0x000fe200078e0044 */
[----:B-1----:R-:W-:Y:S01]  /*3d200*/  LEA R106, P3, R241, R3, 0x2 ;  /* 0x00000003f16a7211 */ /* 0x002fe200078610ff */
[----:B------:R-:W-:Y:S02]  /*3d210*/  IMAD.MOV.U32 R103, RZ, RZ, R104 ;  /* 0x000000ffff677224 */ /* 0x000fe400078e0068 */
[----:B------:R-:W-:Y:S02]  /*3d220*/  IMAD.MOV.U32 R68, RZ, RZ, R90 ;  /* 0x000000ffff447224 */ /* 0x000fe400078e005a */
[----:B------:R-:W-:Y:S02]  /*3d230*/  IMAD.MOV.U32 R104, RZ, RZ, R99 ;  /* 0x000000ffff687224 */ /* 0x000fe400078e0063 */
[----:B------:R-:W-:-:S02]  /*3d240*/  IMAD.MOV.U32 R63, RZ, RZ, R64 ;  /* 0x000000ffff3f7224 */ /* 0x000fc400078e0040 */
[----:B------:R-:W-:Y:S01]  /*3d250*/  IMAD.MOV.U32 R99, RZ, RZ, R100 ;  /* 0x000000ffff637224 */ /* 0x000fe200078e0064 */
[----:B------:R1:W-:Y:S01]  /*3d260*/  STL.64 [R1+0x1330], R110 ;  /* 0x0013306e01007387 */ /* 0x0003e20000100a00 */
[----:B------:R-:W-:Y:S01]  /*3d270*/  IMAD.MOV.U32 R64, RZ, RZ, R65 ;  /* 0x000000ffff407224 */ /* 0x000fe200078e0041 */
[----:B------:R-:W-:Y:S01]  /*3d280*/  LEA.HI.X.SX32 R107, R241, R4, 0x2, P3 ;  /* 0x00000004f16b7211 */ /* 0x000fe200018f16ff */
[----:B------:R-:W-:Y:S02]  /*3d290*/  IMAD.MOV.U32 R60, RZ, RZ, R61 ;  /* 0x000000ffff3c7224 */ /* 0x000fe400078e003d */
[----:B------:R-:W-:Y:S01]  /*3d2a0*/  IMAD.MOV.U32 R100, RZ, RZ, R101 ;  /* 0x000000ffff647224 */ /* 0x000fe200078e0065 */
[----:B------:R2:W-:Y:S01]  /*3d2b0*/  STL.64 [R1+0x1328], R108 ;  /* 0x0013286c01007387 */ /* 0x0005e20000100a00 */
[----:B------:R-:W-:Y:S01]  /*3d2c0*/  IMAD.MOV.U32 R65, RZ, RZ, R67 ;  /* 0x000000ffff417224 */ /* 0x000fe200078e0043 */
[-C--:B------:R-:W-:Y:S01]  /*3d2d0*/  LEA R116, P1, R246, R3.reuse, 0x2 ;  /* 0x00000003f6747211 */ /* 0x080fe200078210ff */
[----:B------:R-:W-:Y:S01]  /*3d2e0*/  IMAD.MOV.U32 R67, RZ, RZ, R68 ;  /* 0x000000ffff437224 */ /* 0x000fe200078e0044 */
[----:B------:R-:W-:Y:S01]  /*3d2f0*/  LEA R114, P2, R245, R3, 0x2 ;  /* 0x00000003f5727211 */ /* 0x000fe200078410ff */
[----:B------:R-:W-:-:S02]  /*3d300*/  IMAD.MOV.U32 R101, RZ, RZ, R60 ;  /* 0x000000ffff657224 */ /* 0x000fc400078e003c */
[----:B-1----:R-:W-:Y:S02]  /*3d310*/  IMAD.MOV.U32 R111, RZ, RZ, R103 ;  /* 0x000000ffff6f7224 */ /* 0x002fe400078e0067 */
[----:B------:R-:W-:Y:S02]  /*3d320*/  IMAD.MOV.U32 R103, RZ, RZ, R100 ;  /* 0x000000ffff677224 */ /* 0x000fe400078e0064 */
[----:B--2---:R-:W-:Y:S02]  /*3d330*/  IMAD.MOV.U32 R109, RZ, RZ, R102 ;  /* 0x000000ffff6d7224 */ /* 0x004fe400078e0066 */
[----:B------:R-:W-:Y:S01]  /*3d340*/  IMAD.MOV.U32 R102, RZ, RZ, R99 ;  /* 0x000000ffff667224 */ /* 0x000fe200078e0063 */
[----:B------:R1:W-:Y:S01]  /*3d350*/  STL.64 [R1+0x1320], R106 ;  /* 0x0013206a01007387 */ /* 0x0003e20000100a00 */
[----:B------:R-:W-:Y:S01]  /*3d360*/  IMAD.MOV.U32 R99, RZ, RZ, R63 ;  /* 0x000000ffff637224 */ /* 0x000fe200078e003f */
[----:B------:R-:W-:Y:S01]  /*3d370*/  LEA R112, P3, R244, R3, 0x2 ;  /* 0x00000003f4707211 */ /* 0x000fe200078610ff */
[----:B------:R-:W-:Y:S01]  /*3d380*/  IMAD.MOV.U32 R100, RZ, RZ, R64 ;  /* 0x000000ffff647224 */ /* 0x000fe200078e0040 */
[----:B------:R-:W-:Y:S01]  /*3d390*/  LEA.HI.X.SX32 R117, R246, R4, 0x2, P1 ;  /* 0x00000004f6757211 */ /* 0x000fe200008f16ff */
[----:B------:R-:W-:-:S02]  /*3d3a0*/  IMAD.MOV.U32 R63, RZ, RZ, R67 ;  /* 0x000000ffff3f7224 */ /* 0x000fc400078e0043 */
[----:B------:R-:W-:Y:S02]  /*3d3b0*/  IMAD.MOV.U32 R64, RZ, RZ, R249 ;  /* 0x000000ffff407224 */ /* 0x000fe400078e00f9 */
[----:B------:R-:W2:Y:S01]  /*3d3c0*/  LDL.LU R249, [R1+0x1a50] ;  /* 0x001a500001f97983 */ /* 0x000ea20000300800 */
[----:B------:R-:W-:Y:S02]  /*3d3d0*/  IMAD.MOV.U32 R67, RZ, RZ, R250 ;  /* 0x000000ffff437224 */ /* 0x000fe400078e00fa */
[----:B-1----:R-:W-:Y:S01]  /*3d3e0*/  IMAD.MOV.U32 R107, RZ, RZ, R104 ;  /* 0x000000ffff6b7224 */ /* 0x002fe200078e0068 */
[----:B------:R-:W3:Y:S01]  /*3d3f0*/  LDL.LU R250, [R1+0x1a4c] ;  /* 0x001a4c0001fa7983 */ /* 0x000ee20000300800 */
[----:B------:R-:W-:Y:S01]  /*3d400*/  IMAD.MOV.U32 R104, RZ, RZ, R101 ;  /* 0x000000ffff687224 */ /* 0x000fe200078e0065 */
[-C--:B------:R-:W-:Y:S01]  /*3d410*/  LEA.HI.X.SX32 R115, R245, R4.reuse, 0x2, P2 ;  /* 0x00000004f5737211 */ /* 0x080fe200010f16ff */
[----:B------:R-:W-:Y:S01]  /*3d420*/  IMAD.MOV.U32 R101, RZ, RZ, R65 ;  /* 0x000000ffff657224 */ /* 0x000fe200078e0041 */
[----:B------:R-:W-:Y:S01]  /*3d430*/  LEA.HI.X.SX32 R113, R244, R4, 0x2, P3 ;  /* 0x00000004f4717211 */ /* 0x000fe200018f16ff */
[----:B------:R-:W-:Y:S01]  /*3d440*/  IMAD.MOV.U32 R69, RZ, RZ, R72 ;  /* 0x000000ffff457224 */ /* 0x000fe200078e0048 */
[----:B------:R1:W-:Y:S01]  /*3d450*/  STL.64 [R1+0x1318], R116 ;  /* 0x0013187401007387 */ /* 0x0003e20000100a00 */
[----:B------:R-:W-:-:S02]  /*3d460*/  IMAD.MOV.U32 R108, RZ, RZ, R107 ;  /* 0x000000ffff6c7224 */ /* 0x000fc400078e006b */
[----:B------:R-:W-:Y:S01]  /*3d470*/  IMAD.MOV.U32 R107, RZ, RZ, R104 ;  /* 0x000000ffff6b7224 */ /* 0x000fe200078e0068 */
[----:B------:R-:W-:Y:S01]  /*3d480*/  STL.64 [R1+0x1310], R114 ;  /* 0x0013107201007387 */ /* 0x000fe20000100a00 */
[----:B------:R-:W-:Y:S02]  /*3d490*/  IMAD.MOV.U32 R104, RZ, RZ, R101 ;  /* 0x000000ffff687224 */ /* 0x000fe400078e0065 */
[----:B------:R-:W-:Y:S01]  /*3d4a0*/  IMAD.MOV.U32 R101, RZ, RZ, R67 ;  /* 0x000000ffff657224 */ /* 0x000fe200078e0043 */
[----:B------:R4:W-:Y:S01]  /*3d4b0*/  STL.64 [R1+0x1308], R112 ;  /* 0x0013087001007387 */ /* 0x0009e20000100a00 */
[----:B------:R-:W-:Y:S02]  /*3d4c0*/  IMAD.MOV.U32 R67, RZ, RZ, R251 ;  /* 0x000000ffff437224 */ /* 0x000fe400078e00fb */
[----:B-1----:R-:W-:Y:S01]  /*3d4d0*/  IMAD.MOV.U32 R116, RZ, RZ, R102 ;  /* 0x000000ffff747224 */ /* 0x002fe200078e0066 */
[----:B------:R-:W3:Y:S01]  /*3d4e0*/  LDL.LU R251, [R1+0x1a48] ;  /* 0x001a480001fb7983 */ /* 0x000ee20000300800 */
[----:B------:R-:W-:-:S02]  /*3d4f0*/  IMAD.MOV.U32 R102, RZ, RZ, R99 ;  /* 0x000000ffff667224 */ /* 0x000fc400078e0063 */
[----:B------:R-:W-:Y:S02]  /*3d500*/  IMAD.MOV.U32 R99, RZ, RZ, R63 ;  /* 0x000000ffff637224 */ /* 0x000fe400078e003f */
[----:B------:R-:W-:Y:S02]  /*3d510*/  IMAD.MOV.U32 R63, RZ, RZ, R69 ;  /* 0x000000ffff3f7224 */ /* 0x000fe400078e0045 */
[----:B------:R-:W-:Y:S02]  /*3d520*/  IMAD.MOV.U32 R69, RZ, RZ, R252 ;  /* 0x000000ffff457224 */ /* 0x000fe400078e00fc */
[----:B------:R-:W3:Y:S01]  /*3d530*/  LDL.LU R252, [R1+0x1a44] ;  /* 0x001a440001fc7983 */ /* 0x000ee20000300800 */
[----:B------:R-:W-:Y:S01]  /*3d540*/  IMAD.MOV.U32 R110, RZ, RZ, R102 ;  /* 0x000000ffff6e7224 */ /* 0x000fe200078e0066 */
[C---:B----4-:R-:W-:Y:S01]  /*3d550*/  LEA R112, P3, R248.reuse, R3, 0x2 ;  /* 0x00000003f8707211 */ /* 0x050fe200078610ff */
[----:B------:R-:W-:Y:S02]  /*3d560*/  IMAD.MOV.U32 R106, RZ, RZ, R103 ;  /* 0x000000ffff6a7224 */ /* 0x000fe400078e0067 */
[----:B------:R-:W-:Y:S01]  /*3d570*/  IMAD.MOV.U32 R72, RZ, RZ, R74 ;  /* 0x000000ffff487224 */ /* 0x000fe200078e004a */
[----:B------:R-:W-:Y:S01]  /*3d580*/  LEA.HI.X.SX32 R113, R248, R4, 0x2, P3 ;  /* 0x00000004f8717211 */ /* 0x000fe200018f16ff */
[----:B------:R-:W-:-:S02]  /*3d590*/  IMAD.MOV.U32 R103, RZ, RZ, R100 ;  /* 0x000000ffff677224 */ /* 0x000fc400078e0064 */
[----:B------:R-:W-:Y:S02]  /*3d5a0*/  IMAD.MOV.U32 R74, RZ, RZ, R77 ;  /* 0x000000ffff4a7224 */ /* 0x000fe400078e004d */
[----:B------:R-:W-:Y:S02]  /*3d5b0*/  IMAD.MOV.U32 R100, RZ, RZ, R64 ;  /* 0x000000ffff647224 */ /* 0x000fe400078e0040 */
[----:B------:R-:W-:Y:S02]  /*3d5c0*/  IMAD.MOV.U32 R105, RZ, RZ, R103 ;  /* 0x000000ffff697224 */ /* 0x000fe400078e0067 */
[----:B------:R-:W-:Y:S02]  /*3d5d0*/  IMAD.MOV.U32 R103, RZ, RZ, R101 ;  /* 0x000000ffff677224 */ /* 0x000fe400078e0065 */
[----:B------:R-:W-:Y:S02]  /*3d5e0*/  IMAD.MOV.U32 R71, RZ, RZ, R73 ;  /* 0x000000ffff477224 */ /* 0x000fe400078e0049 */
[----:B------:R-:W-:-:S02]  /*3d5f0*/  IMAD.MOV.U32 R102, RZ, RZ, R100 ;  /* 0x000000ffff667224 */ /* 0x000fc400078e0064 */
[----:B------:R-:W-:Y:S02]  /*3d600*/  IMAD.MOV.U32 R101, RZ, RZ, R74 ;  /* 0x000000ffff657224 */ /* 0x000fe400078e004a */
[----:B------:R-:W-:Y:S02]  /*3d610*/  IMAD.MOV.U32 R73, RZ, RZ, R86 ;  /* 0x000000ffff497224 */ /* 0x000fe400078e0056 */
[----:B------:R-:W-:Y:S01]  /*3d620*/  IMAD.MOV.U32 R100, RZ, RZ, R72 ;  /* 0x000000ffff647224 */ /* 0x000fe200078e0048 */
[-C--:B--2---:R-:W-:Y:S02]  /*3d630*/  LEA R114, P2, R249, R3.reuse, 0x2 ;  /* 0x00000003f9727211 */ /* 0x084fe400078410ff */
[----:B---3--:R-:W-:-:S04]  /*3d640*/  LEA R118, P1, R250, R3, 0x2 ;  /* 0x00000003fa767211 */ /* 0x008fc800078210ff */
[-C--:B------:R-:W-:Y:S02]  /*3d650*/  LEA.HI.X.SX32 R119, R250, R4.reuse, 0x2, P1 ;  /* 0x00000004fa777211 */ /* 0x080fe400008f16ff */
[-C--:B------:R-:W-:Y:S02]  /*3d660*/  LEA.HI.X.SX32 R115, R249, R4.reuse, 0x2, P2 ;  /* 0x00000004f9737211 */ /* 0x080fe400010f16ff */
[CC--:B------:R-:W-:Y:S01]  /*3d670*/  LEA R122, P1, R110.reuse, R3.reuse, 0x2 ;  /* 0x000000036e7a7211 */ /* 0x0c0fe200078210ff */
[----:B------:R1:W-:Y:S03]  /*3d680*/  STL.64 [R1+0x1300], R118 ;  /* 0x0013007601007387 */ /* 0x0003e60000100a00 */
[----:B------:R-:W-:Y:S01]  /*3d690*/  LEA.HI.X.SX32 R123, R110, R4, 0x2, P1 ;  /* 0x000000046e7b7211 */ /* 0x000fe200008f16ff */
[----:B------:R2:W-:Y:S04]  /*3d6a0*/  STL.64 [R1+0x12f8], R114 ;  /* 0x0012f87201007387 */ /* 0x0005e80000100a00 */
[----:B------:R3:W-:Y:S01]  /*3d6b0*/  STL.64 [R1+0x12f0], R112 ;  /* 0x0012f07001007387 */ /* 0x0007e20000100a00 */
[----:B-1----:R-:W-:-:S03]  /*3d6c0*/  LEA R118, P3, R251, R3, 0x2 ;  /* 0x00000003fb767211 */ /* 0x002fc600078610ff */
[----:B------:R-:W4:Y:S01]  /*3d6d0*/  LDL.LU R74, [R1+0x60] ;  /* 0x00006000014a7983 */ /* 0x000f220000300800 */
[C---:B------:R-:W-:Y:S01]  /*3d6e0*/  LEA R120, P2, R252.reuse, R3, 0x2 ;  /* 0x00000003fc787211 */ /* 0x040fe200078410ff */
[----:B--2---:R-:W-:Y:S01]  /*3d6f0*/  IMAD.MOV.U32 R115, RZ, RZ, R107 ;  /* 0x000000ffff737224 */ /* 0x004fe200078e006b */
[-C--:B------:R-:W-:Y:S01]  /*3d700*/  LEA.HI.X.SX32 R119, R251, R4.reuse, 0x2, P3 ;  /* 0x00000004fb777211 */ /* 0x080fe200018f16ff */
[----:B------:R-:W-:Y:S01]  /*3d710*/  IMAD.MOV.U32 R107, RZ, RZ, R99 ;  /* 0x000000ffff6b7224 */ /* 0x000fe200078e0063 */
[----:B------:R-:W-:Y:S01]  /*3d720*/  LEA.HI.X.SX32 R121, R252, R4, 0x2, P2 ;  /* 0x00000004fc797211 */ /* 0x000fe200010f16ff */
[----:B------:R-:W-:Y:S01]  /*3d730*/  IMAD.MOV.U32 R99, RZ, RZ, R69 ;  /* 0x000000ffff637224 */ /* 0x000fe200078e0045 */
[----:B------:R-:W2:Y:S01]  /*3d740*/  LDL.LU R72, [R1+0xa4] ;  /* 0x0000a40001487983 */ /* 0x000ea20000300800 */
[----:B------:R-:W-:-:S03]  /*3d750*/  IMAD.MOV.U32 R110, RZ, RZ, R102 ;  /* 0x000000ffff6e7224 */ /* 0x000fc600078e0066 */
[----:B------:R-:W4:Y:S01]  /*3d760*/  LDL.LU R69, [R1+0x58] ;  /* 0x0000580001457983 */ /* 0x000f220000300800 */
[----:B------:R-:W-:Y:S02]  /*3d770*/  IMAD.MOV.U32 R114, RZ, RZ, R107 ;  /* 0x000000ffff727224 */ /* 0x000fe400078e006b */
[----:B------:R-:W-:Y:S01]  /*3d780*/  IMAD.MOV.U32 R102, RZ, RZ, R100 ;  /* 0x000000ffff667224 */ /* 0x000fe200078e0064 */
[----:B------:R1:W-:Y:S01]  /*3d790*/  STL.64 [R1+0x12e8], R122 ;  /* 0x0012e87a01007387 */ /* 0x0003e20000100a00 */
[----:B---3--:R-:W-:Y:S02]  /*3d7a0*/  IMAD.MOV.U32 R112, RZ, RZ, R105 ;  /* 0x000000ffff707224 */ /* 0x008fe400078e0069 */
[----:B------:R-:W-:Y:S01]  /*3d7b0*/  IMAD.MOV.U32 R107, RZ, RZ, R99 ;  /* 0x000000ffff6b7224 */ /* 0x000fe200078e0063 */
[----:B------:R3:W-:Y:S01]  /*3d7c0*/  STL.64 [R1+0x12e0], R120 ;  /* 0x0012e07801007387 */ /* 0x0007e20000100a00 */
[----:B------:R-:W-:Y:S02]  /*3d7d0*/  IMAD.MOV.U32 R100, RZ, RZ, R73 ;  /* 0x000000ffff647224 */ /* 0x000fe400078e0049 */
[----:B------:R-:W-:Y:S01]  /*3d7e0*/  IMAD.MOV.U32 R105, RZ, RZ, R103 ;  /* 0x000000ffff697224 */ /* 0x000fe200078e0067 */
[----:B------:R3:W-:Y:S01]  /*3d7f0*/  STL.64 [R1+0x12d8], R118 ;  /* 0x0012d87601007387 */ /* 0x0007e20000100a00 */
[----:B------:R-:W-:-:S02]  /*3d800*/  IMAD.MOV.U32 R99, RZ, RZ, R71 ;  /* 0x000000ffff637224 */ /* 0x000fc400078e0047 */
[----:B------:R-:W-:Y:S01]  /*3d810*/  IMAD.MOV.U32 R103, RZ, RZ, R101 ;  /* 0x000000ffff677224 */ /* 0x000fe200078e0065 */
[----:B------:R-:W2:Y:S04]  /*3d820*/  LDL.LU R73, [R1+0x6c] ;  /* 0x00006c0001497983 */ /* 0x000ea80000300800 */
[----:B------:R-:W2:Y:S04]  /*3d830*/  LDL.LU R71, [R1+0xb0] ;  /* 0x0000b00001477983 */ /* 0x000ea80000300800 */
[----:B------:R-:W4:Y:S01]  /*3d840*/  LDL.LU R101, [R1+0x64] ;  /* 0x0000640001657983 */ /* 0x000f220000300800 */
[-C--:B-1----:R-:W-:Y:S01]  /*3d850*/  LEA R122, P1, R114, R3.reuse, 0x2 ;  /* 0x00000003727a7211 */ /* 0x082fe200078210ff */
[----:B------:R-:W-:Y:S01]  /*3d860*/  IMAD.MOV.U32 R81, RZ, RZ, R89 ;  /* 0x000000ffff517224 */ /* 0x000fe200078e0059 */
[----:B---3--:R-:W-:-:S02]  /*3d870*/  LEA R120, P2, R111, R3, 0x2 ;  /* 0x000000036f787211 */ /* 0x008fc400078410ff */
[----:B------:R-:W-:Y:S02]  /*3d880*/  LEA R118, P3, R109, R3, 0x2 ;  /* 0x000000036d767211 */ /* 0x000fe400078610ff */
[-C--:B------:R-:W-:Y:S01]  /*3d890*/  LEA.HI.X.SX32 R123, R114, R4.reuse, 0x2, P1 ;  /* 0x00000004727b7211 */ /* 0x080fe200008f16ff */
[----:B------:R-:W-:Y:S01]  /*3d8a0*/  IMAD.MOV.U32 R70, RZ, RZ, R81 ;  /* 0x000000ffff467224 */ /* 0x000fe200078e0051 */
[-C--:B------:R-:W-:Y:S02]  /*3d8b0*/  LEA.HI.X.SX32 R121, R111, R4.reuse, 0x2, P2 ;  /* 0x000000046f797211 */ /* 0x080fe400010f16ff */
[----:B------:R-:W-:Y:S01]  /*3d8c0*/  LEA.HI.X.SX32 R119, R109, R4, 0x2, P3 ;  /* 0x000000046d777211 */ /* 0x000fe200018f16ff */
[----:B------:R-:W-:Y:S01]  /*3d8d0*/  STL.64 [R1+0x12d0], R122 ;  /* 0x0012d07a01007387 */ /* 0x000fe20000100a00 */
[----:B------:R-:W-:Y:S02]  /*3d8e0*/  IMAD.MOV.U32 R109, RZ, RZ, R107 ;  /* 0x000000ffff6d7224 */ /* 0x000fe400078e006b */
[----:B------:R-:W-:Y:S01]  /*3d8f0*/  IMAD.MOV.U32 R114, RZ, RZ, R105 ;  /* 0x000000ffff727224 */ /* 0x000fe200078e0069 */
[----:B------:R1:W-:Y:S01]  /*3d900*/  STL.64 [R1+0x12c8], R120 ;  /* 0x0012c87801007387 */ /* 0x0003e20000100a00 */
[----:B------:R-:W-:-:S02]  /*3d910*/  IMAD.MOV.U32 R107, RZ, RZ, R99 ;  /* 0x000000ffff6b7224 */ /* 0x000fc400078e0063 */
[----:B------:R-:W-:Y:S01]  /*3d920*/  IMAD.MOV.U32 R111, RZ, RZ, R110 ;  /* 0x000000ffff6f7224 */ /* 0x000fe200078e006e */
[----:B------:R3:W-:Y:S01]  /*3d930*/  STL.64 [R1+0x12c0], R118 ;  /* 0x0012c07601007387 */ /* 0x0007e20000100a00 */
[----:B------:R-:W-:Y:S02]  /*3d940*/  IMAD.MOV.U32 R105, RZ, RZ, R103 ;  /* 0x000000ffff697224 */ /* 0x000fe400078e0067 */
[----:B------:R-:W-:Y:S02]  /*3d950*/  IMAD.MOV.U32 R99, RZ, RZ, R70 ;  /* 0x000000ffff637224 */ /* 0x000fe400078e0046 */
[----:B------:R-:W-:Y:S01]  /*3d960*/  IMAD.MOV.U32 R110, RZ, RZ, R102 ;  /* 0x000000ffff6e7224 */ /* 0x000fe200078e0066 */
[----:B------:R-:W2:Y:S01]  /*3d970*/  LDL.LU R70, [R1+0xc0] ;  /* 0x0000c00001467983 */ /* 0x000ea20000300800 */
[----:B------:R-:W-:Y:S02]  /*3d980*/  IMAD.MOV.U32 R102, RZ, RZ, R100 ;  /* 0x000000ffff667224 */ /* 0x000fe400078e0064 */
[----:B----4-:R-:W-:-:S02]  /*3d990*/  IMAD.MOV.U32 R103, RZ, RZ, R101 ;  /* 0x000000ffff677224 */ /* 0x010fc400078e0065 */
[----:B------:R-:W4:Y:S04]  /*3d9a0*/  LDL.LU R101, [R1+0x9c] ;  /* 0x00009c0001657983 */ /* 0x000f280000300800 */
[----:B------:R-:W2:Y:S01]  /*3d9b0*/  LDL.LU R100, [R1+0x94] ;  /* 0x0000940001647983 */ /* 0x000ea20000300800 */
[----:B------:R-:W-:Y:S02]  /*3d9c0*/  IMAD.MOV.U32 R113, RZ, RZ, R106 ;  /* 0x000000ffff717224 */ /* 0x000fe400078e006a */
[----:B------:R-:W-:Y:S02]  /*3d9d0*/  IMAD.MOV.U32 R106, RZ, RZ, R104 ;  /* 0x000000ffff6a7224 */ /* 0x000fe400078e0068 */
[----:B------:R-:W-:Y:S02]  /*3d9e0*/  IMAD.MOV.U32 R104, RZ, RZ, R63 ;  /* 0x000000ffff687224 */ /* 0x000fe400078e003f */
[----:B------:R-:W-:-:S02]  /*3d9f0*/  IMAD.MOV.U32 R117, RZ, RZ, R106 ;  /* 0x000000ffff757224 */ /* 0x000fc400078e006a */
[----:B------:R-:W-:-:S04]  /*3da00*/  IMAD.MOV.U32 R106, RZ, RZ, R104 ;  /* 0x000000ffff6a7224 */ /* 0x000fc800078e0068 */
[----:B------:R-:W-:Y:S02]  /*3da10*/  IMAD.MOV.U32 R125, RZ, RZ, R106 ;  /* 0x000000ffff7d7224 */ /* 0x000fe400078e006a */
[----:B------:R-:W-:Y:S01]  /*3da20*/  IMAD.MOV.U32 R86, RZ, RZ, R200 ;  /* 0x000000ffff567224 */ /* 0x000fe200078e00c8 */
[-C--:B-1----:R-:W-:Y:S01]  /*3da30*/  LEA R120, P2, R116, R3.reuse, 0x2 ;  /* 0x0000000374787211 */ /* 0x082fe200078410ff */
[----:B------:R-:W-:Y:S01]  /*3da40*/  IMAD.MOV.U32 R104, RZ, RZ, R69 ;  /* 0x000000ffff687224 */ /* 0x000fe200078e0045 */
[CC--:B------:R-:W-:Y:S01]  /*3da50*/  LEA R122, P1, R125.reuse, R3.reuse, 0x2 ;  /* 0x000000037d7a7211 */ /* 0x0c0fe200078210ff */
[----:B------:R-:W-:Y:S01]  /*3da60*/  IMAD.MOV.U32 R68, RZ, RZ, R86 ;  /* 0x000000ffff447224 */ /* 0x000fe200078e0056 */
[----:B---3--:R-:W-:Y:S01]  /*3da70*/  LEA R118, P3, R108, R3, 0x2 ;  /* 0x000000036c767211 */ /* 0x008fe200078610ff */
[----:B------:R-:W-:Y:S01]  /*3da80*/  IMAD.MOV.U32 R89, RZ, RZ, R21 ;  /* 0x000000ffff597224 */ /* 0x000fe200078e0015 */
[-C--:B------:R-:W-:Y:S01]  /*3da90*/  LEA.HI.X.SX32 R123, R125, R4.reuse, 0x2, P1 ;  /* 0x000000047d7b7211 */ /* 0x080fe200008f16ff */
[----:B------:R-:W-:Y:S01]  /*3daa0*/  IMAD.MOV.U32 R106, RZ, RZ, R104 ;  /* 0x000000ffff6a7224 */ /* 0x000fe200078e0068 */
[-C--:B------:R-:W-:Y:S01]  /*3dab0*/  LEA.HI.X.SX32 R121, R116, R4.reuse, 0x2, P2 ;  /* 0x0000000474797211 */ /* 0x080fe200010f16ff */
[----:B------:R-:W-:Y:S01]  /*3dac0*/  IMAD.MOV.U32 R75, RZ, RZ, R78 ;  /* 0x000000ffff4b7224 */ /* 0x000fe200078e004e */
[----:B------:R-:W-:Y:S01]  /*3dad0*/  LEA.HI.X.SX32 R119, R108, R4, 0x2, P3 ;  /* 0x000000046c777211 */ /* 0x000fe200018f16ff */
[----:B------:R-:W-:-:S02]  /*3dae0*/  IMAD.MOV.U32 R104, RZ, RZ, R68 ;  /* 0x000000ffff687224 */ /* 0x000fc400078e0044 */
[----:B------:R-:W-:Y:S01]  /*3daf0*/  IMAD.MOV.U32 R78, RZ, RZ, R89 ;  /* 0x000000ffff4e7224 */ /* 0x000fe200078e0059 */
[----:B------:R-:W-:Y:S01]  /*3db00*/  STL.64 [R1+0x12b8], R122 ;  /* 0x0012b87a01007387 */ /* 0x000fe20000100a00 */
[----:B------:R-:W-:Y:S02]  /*3db10*/  IMAD.MOV.U32 R108, RZ, RZ, R106 ;  /* 0x000000ffff6c7224 */ /* 0x000fe400078e006a */
[----:B------:R-:W-:Y:S01]  /*3db20*/  IMAD.MOV.U32 R106, RZ, RZ, R104 ;  /* 0x000000ffff6a7224 */ /* 0x000fe200078e0068 */
[----:B------:R-:W-:Y:S01]  /*3db30*/  STL.64 [R1+0x12a8], R120 ;  /* 0x0012a87801007387 */ /* 0x000fe20000100a00 */
[----:B------:R-:W-:Y:S02]  /*3db40*/  IMAD.MOV.U32 R116, RZ, RZ, R109 ;  /* 0x000000ffff747224 */ /* 0x000fe400078e006d */
[----:B------:R-:W-:Y:S01]  /*3db50*/  IMAD.MOV.U32 R104, RZ, RZ, R75 ;  /* 0x000000ffff687224 */ /* 0x000fe200078e004b */
[----:B------:R1:W-:Y:S01]  /*3db60*/  STL.64 [R1+0x12a0], R118 ;  /* 0x0012a07601007387 */ /* 0x0003e20000100a00 */
[----:B------:R-:W-:-:S02]  /*3db70*/  IMAD.MOV.U32 R109, RZ, RZ, R107 ;  /* 0x000000ffff6d7224 */ /* 0x000fc400078e006b */
[----:B------:R-:W-:Y:S02]  /*3db80*/  IMAD.MOV.U32 R75, RZ, RZ, R78 ;  /* 0x000000ffff4b7224 */ /* 0x000fe400078e004e */
[----:B------:R-:W-:Y:S01]  /*3db90*/  IMAD.MOV.U32 R107, RZ, RZ, R99 ;  /* 0x000000ffff6b7224 */ /* 0x000fe200078e0063 */
[----:B------:R-:W3:Y:S04]  /*3dba0*/  LDL.LU R78, [R1+0x144] ;  /* 0x00014400014e7983 */ /* 0x000ee80000300800 */
[----:B------:R-:W4:Y:S01]  /*3dbb0*/  LDL.LU R99, [R1+0xa8] ;  /* 0x0000a80001637983 */ /* 0x000f220000300800 */
[----:B-1----:R-:W-:Y:S02]  /*3dbc0*/  IMAD.MOV.U32 R119, RZ, RZ, R110 ;  /* 0x000000ffff777224 */ /* 0x002fe400078e006e */
[----:B------:R-:W-:-:S02]  /*3dbd0*/  IMAD.MOV.U32 R110, RZ, RZ, R102 ;  /* 0x000000ffff6e7224 */ /* 0x000fc400078e0066 */
[----:B--2---:R-:W-:Y:S02]  /*3dbe0*/  IMAD.MOV.U32 R102, RZ, RZ, R100 ;  /* 0x000000ffff667224 */ /* 0x004fe400078e0064 */
[----:B------:R-:W2:Y:S01]  /*3dbf0*/  LDL.LU R100, [R1+0xa0] ;  /* 0x0000a00001647983 */ /* 0x000ea20000300800 */
[----:B------:R-:W-:Y:S01]  /*3dc00*/  IMAD.MOV.U32 R118, RZ, RZ, R105 ;  /* 0x000000ffff767224 */ /* 0x000fe200078e0069 */
[-C--:B------:R-:W-:Y:S02]  /*3dc10*/  LEA R122, P2, R115, R3.reuse, 0x2 ;  /* 0x00000003737a7211 */ /* 0x080fe400078410ff */
[-C--:B------:R-:W-:Y:S02]  /*3dc20*/  LEA R120, P3, R113, R3.reuse, 0x2 ;  /* 0x0000000371787211 */ /* 0x080fe400078610ff */
[C---:B------:R-:W-:Y:S01]  /*3dc30*/  LEA R124, P1, R118.reuse, R3, 0x2 ;  /* 0x00000003767c7211 */ /* 0x040fe200078210ff */
[----:B------:R-:W-:Y:S01]  /*3dc40*/  IMAD.MOV.U32 R105, RZ, RZ, R103 ;  /* 0x000000ffff697224 */ /* 0x000fe200078e0067 */
[-C--:B------:R-:W-:Y:S01]  /*3dc50*/  LEA.HI.X.SX32 R123, R115, R4.reuse, 0x2, P2 ;  /* 0x00000004737b7211 */ /* 0x080fe200010f16ff */
[----:B------:R-:W-:Y:S01]  /*3dc60*/  IMAD.MOV.U32 R103, RZ, RZ, R67 ;  /* 0x000000ffff677224 */ /* 0x000fe200078e0043 */
[-C--:B------:R-:W-:Y:S01]  /*3dc70*/  LEA.HI.X.SX32 R125, R118, R4.reuse, 0x2, P1 ;  /* 0x00000004767d7211 */ /* 0x080fe200008f16ff */
[----:B------:R-:W-:Y:S01]  /*3dc80*/  IMAD.MOV.U32 R77, RZ, RZ, R220 ;  /* 0x000000ffff4d7224 */ /* 0x000fe200078e00dc */
[----:B------:R-:W-:Y:S01]  /*3dc90*/  LEA.HI.X.SX32 R121, R113, R4, 0x2, P3 ;  /* 0x0000000471797211 */ /* 0x000fe200018f16ff */
[----:B------:R-:W-:-:S02]  /*3dca0*/  IMAD.MOV.U32 R113, RZ, RZ, R105 ;  /* 0x000000ffff717224 */ /* 0x000fc400078e0069 */
[----:B------:R-:W-:Y:S01]  /*3dcb0*/  STL.64 [R1+0x1298], R124 ;  /* 0x0012987c01007387 */ /* 0x000fe20000100a00 */
[----:B------:R-:W-:Y:S02]  /*3dcc0*/  IMAD.MOV.U32 R115, RZ, RZ, R108 ;  /* 0x000000ffff737224 */ /* 0x000fe400078e006c */
[----:B------:R-:W-:Y:S01]  /*3dcd0*/  IMAD.MOV.U32 R105, RZ, RZ, R103 ;  /* 0x000000ffff697224 */ /* 0x000fe200078e0067 */
[----:B------:R1:W-:Y:S01]  /*3dce0*/  STL.64 [R1+0x1290], R122 ;  /* 0x0012907a01007387 */ /* 0x0003e20000100a00 */
[----:B------:R-:W-:Y:S02]  /*3dcf0*/  IMAD.MOV.U32 R108, RZ, RZ, R106 ;  /* 0x000000ffff6c7224 */ /* 0x000fe400078e006a */
[----:B------:R-:W-:Y:S01]  /*3dd00*/  IMAD.MOV.U32 R103, RZ, RZ, R74 ;  /* 0x000000ffff677224 */ /* 0x000fe200078e004a */
[----:B------:R1:W-:Y:S01]  /*3dd10*/  STL.64 [R1+0x1288], R120 ;  /* 0x0012887801007387 */ /* 0x0003e20000100a00 */
[----:B------:R-:W-:Y:S02]  /*3dd20*/  IMAD.MOV.U32 R118, RZ, RZ, R109 ;  /* 0x000000ffff767224 */ /* 0x000fe400078e006d */
[----:B------:R-:W-:-:S02]  /*3dd30*/  IMAD.MOV.U32 R106, RZ, RZ, R104 ;  /* 0x000000ffff6a7224 */ /* 0x000fc400078e0068 */
[----:B------:R-:W-:Y:S02]  /*3dd40*/  IMAD.MOV.U32 R74, RZ, RZ, R77 ;  /* 0x000000ffff4a7224 */ /* 0x000fe400078e004d */
[----:B------:R-:W-:Y:S01]  /*3dd50*/  IMAD.MOV.U32 R109, RZ, RZ, R107 ;  /* 0x000000ffff6d7224 */ /* 0x000fe200078e006b */
[----:B------:R-:W3:Y:S01]  /*3dd60*/  LDL.LU R77, [R1+0x150] ;  /* 0x00015000014d7983 */ /* 0x000ee20000300800 */
[----:B----4-:R-:W-:-:S03]  /*3dd70*/  IMAD.MOV.U32 R104, RZ, RZ, R99 ;  /* 0x000000ffff687224 */ /* 0x010fc600078e0063 */
[----:B------:R-:W4:Y:S01]  /*3dd80*/  LDL.LU R99, [R1+0xb4] ;  /* 0x0000b40001637983 */ /* 0x000f220000300800 */
[----:B--2---:R-:W-:-:S03]  /*3dd90*/  IMAD.MOV.U32 R107, RZ, RZ, R100 ;  /* 0x000000ffff6b7224 */ /* 0x004fc600078e0064 */
[----:B------:R-:W2:Y:S01]  /*3dda0*/  LDL.LU R100, [R1+0xac] ;  /* 0x0000ac0001647983 */ /* 0x000ea20000300800 */
[----:B------:R-:W-:Y:S01]  /*3ddb0*/  IMAD.MOV.U32 R128, RZ, RZ, R110 ;  /* 0x000000ffff807224 */ /* 0x000fe200078e006e */
[CC--:B-1----:R-:W-:Y:S02]  /*3ddc0*/  LEA R122, P2, R117.reuse, R3.reuse, 0x2 ;  /* 0x00000003757a7211 */ /* 0x0c2fe400078410ff */
[-C--:B------:R-:W-:Y:S02]  /*3ddd0*/  LEA R120, P3, R112, R3.reuse, 0x2 ;  /* 0x0000000370787211 */ /* 0x080fe400078610ff */
[C---:B------:R-:W-:Y:S01]  /*3dde0*/  LEA R124, P1, R128.reuse, R3, 0x2 ;  /* 0x00000003807c7211 */ /* 0x040fe200078210ff */
[----:B------:R-:W-:Y:S01]  /*3ddf0*/  IMAD.MOV.U32 R110, RZ, RZ, R102 ;  /* 0x000000ffff6e7224 */ /* 0x000fe200078e0066 */
[-C--:B------:R-:W-:Y:S02]  /*3de00*/  LEA.HI.X.SX32 R123, R117, R4.reuse, 0x2, P2 ;  /* 0x00000004757b7211 */ /* 0x080fe400010f16ff */
[-C--:B------:R-:W-:Y:S01]  /*3de10*/  LEA.HI.X.SX32 R125, R128, R4.reuse, 0x2, P1 ;  /* 0x00000004807d7211 */ /* 0x080fe200008f16ff */
[----:B------:R-:W-:Y:S01]  /*3de20*/  IMAD.MOV.U32 R102, RZ, RZ, R72 ;  /* 0x000000ffff667224 */ /* 0x000fe200078e0048 */
[----:B------:R-:W-:Y:S01]  /*3de30*/  LEA.HI.X.SX32 R121, R112, R4, 0x2, P3 ;  /* 0x0000000470797211 */ /* 0x000fe200018f16ff */
[----:B------:R-:W-:-:S02]  /*3de40*/  IMAD.MOV.U32 R82, RZ, RZ, R87 ;  /* 0x000000ffff527224 */ /* 0x000fc400078e0057 */
[----:B------:R-:W-:Y:S01]  /*3de50*/  STL.64 [R1+0x1280], R124 ;  /* 0x0012807c01007387 */ /* 0x000fe20000100a00 */
[----:B------:R-:W-:Y:S02]  /*3de60*/  IMAD.MOV.U32 R112, RZ, RZ, R110 ;  /* 0x000000ffff707224 */ /* 0x000fe400078e006e */
[----:B------:R-:W-:Y:S01]  /*3de70*/  IMAD.MOV.U32 R110, RZ, RZ, R102 ;  /* 0x000000ffff6e7224 */ /* 0x000fe200078e0066 */
[----:B------:R-:W-:Y:S01]  /*3de80*/  STL.64 [R1+0x1278], R122 ;  /* 0x0012787a01007387 */ /* 0x000fe20000100a00 */
[----:B------:R-:W-:-:S03]  /*3de90*/  IMAD.MOV.U32 R102, RZ, RZ, R73 ;  /* 0x000000ffff667224 */ /* 0x000fc600078e0049 */
[----:B------:R1:W-:Y:S01]  /*3dea0*/  STL.64 [R1+0x1270], R120 ;  /* 0x0012707801007387 */ /* 0x0003e20000100a00 */
[----:B------:R-:W-:Y:S02]  /*3deb0*/  IMAD.MOV.U32 R117, RZ, RZ, R113 ;  /* 0x000000ffff757224 */ /* 0x000fe400078e0071 */
[----:B------:R-:W-:Y:S02]  /*3dec0*/  IMAD.MOV.U32 R73, RZ, RZ, R82 ;  /* 0x000000ffff497224 */ /* 0x000fe400078e0052 */
[----:B------:R-:W-:Y:S01]  /*3ded0*/  IMAD.MOV.U32 R113, RZ, RZ, R105 ;  /* 0x000000ffff717224 */ /* 0x000fe200078e0069 */
[----:B------:R-:W3:Y:S01]  /*3dee0*/  LDL.LU R82, [R1+0x160] ;  /* 0x0001600001527983 */ /* 0x000ee20000300800 */
[----:B------:R-:W-:Y:S02]  /*3def0*/  IMAD.MOV.U32 R105, RZ, RZ, R103 ;  /* 0x000000ffff697224 */ /* 0x000fe400078e0067 */
[----:B-1----:R-:W-:Y:S02]  /*3df00*/  IMAD.MOV.U32 R120, RZ, RZ, R108 ;  /* 0x000000ffff787224 */ /* 0x002fe400078e006c */
[----:B------:R-:W-:-:S02]  /*3df10*/  IMAD.MOV.U32 R108, RZ, RZ, R106 ;  /* 0x000000ffff6c7224 */ /* 0x000fc400078e006a */
[----:B--2---:R-:W-:Y:S02]  /*3df20*/  IMAD.MOV.U32 R106, RZ, RZ, R100 ;  /* 0x000000ffff6a7224 */ /* 0x004fe400078e0064 */
[----:B------:R-:W2:Y:S04]  /*3df30*/  LDL.LU R100, [R1+0xc4] ;  /* 0x0000c40001647983 */ /* 0x000ea80000300800 */
[----:B------:R-:W4:Y:S01]  /*3df40*/  LDL.LU R103, [R1+0xbc] ;  /* 0x0000bc0001677983 */ /* 0x000f220000300800 */
[----:B------:R-:W-:Y:S01]  /*3df50*/  IMAD.MOV.U32 R121, RZ, RZ, R109 ;  /* 0x000000ffff797224 */ /* 0x000fe200078e006d */
[-C--:B------:R-:W-:Y:S02]  /*3df60*/  LEA R124, P2, R114, R3.reuse, 0x2 ;  /* 0x00000003727c7211 */ /* 0x080fe400078410ff */
[----:B------:R-:W-:-:S02]  /*3df70*/  LEA R122, P3, R111, R3, 0x2 ;  /* 0x000000036f7a7211 */ /* 0x000fc400078610ff */
[C---:B------:R-:W-:Y:S02]  /*3df80*/  LEA R126, P1, R121.reuse, R3, 0x2 ;  /* 0x00000003797e7211 */ /* 0x040fe400078210ff */
[-C--:B------:R-:W-:Y:S02]  /*3df90*/  LEA.HI.X.SX32 R125, R114, R4.reuse, 0x2, P2 ;  /* 0x00000004727d7211 */ /* 0x080fe400010f16ff */
[-C--:B------:R-:W-:Y:S02]  /*3dfa0*/  LEA.HI.X.SX32 R127, R121, R4.reuse, 0x2, P1 ;  /* 0x00000004797f7211 */ /* 0x080fe400008f16ff */
[----:B------:R-:W-:Y:S01]  /*3dfb0*/  LEA.HI.X.SX32 R123, R111, R4, 0x2, P3 ;  /* 0x000000046f7b7211 */ /* 0x000fe200018f16ff */
[----:B------:R-:W-:Y:S02]  /*3dfc0*/  IMAD.MOV.U32 R121, RZ, RZ, R108 ;  /* 0x000000ffff797224 */ /* 0x000fe400078e006c */
[----:B------:R-:W-:Y:S01]  /*3dfd0*/  STL.64 [R1+0x1268], R126 ;  /* 0x0012687e01007387 */ /* 0x000fe20000100a00 */
[----:B------:R-:W-:-:S02]  /*3dfe0*/  IMAD.MOV.U32 R114, RZ, RZ, R112 ;  /* 0x000000ffff727224 */ /* 0x000fc400078e0070 */
[----:B------:R-:W-:Y:S01]  /*3dff0*/  IMAD.MOV.U32 R108, RZ, RZ, R106 ;  /* 0x000000ffff6c7224 */ /* 0x000fe200078e006a */
[----:B------:R1:W-:Y:S01]  /*3e000*/  STL.64 [R1+0x1260], R124 ;  /* 0x0012607c01007387 */ /* 0x0003e20000100a00 */
[----:B------:R-:W-:Y:S02]  /*3e010*/  IMAD.MOV.U32 R112, RZ, RZ, R110 ;  /* 0x000000ffff707224 */ /* 0x000fe400078e006e */
[----:B------:R-:W-:Y:S01]  /*3e020*/  IMAD.MOV.U32 R106, RZ, RZ, R101 ;  /* 0x000000ffff6a7224 */ /* 0x000fe200078e0065 */
[----:B------:R3:W-:Y:S01]  /*3e030*/  STL.64 [R1+0x1258], R122 ;  /* 0x0012587a01007387 */ /* 0x0007e20000100a00 */
[----:B------:R-:W-:-:S03]  /*3e040*/  IMAD.MOV.U32 R110, RZ, RZ, R102 ;  /* 0x000000ffff6e7224 */ /* 0x000fc600078e0066 */
[----:B------:R-:W2:Y:S01]  /*3e050*/  LDL.LU R101, [R1+0x124] ;  /* 0x0001240001657983 */ /* 0x000ea20000300800 */
[----:B-1----:R-:W-:-:S03]  /*3e060*/  IMAD.MOV.U32 R125, RZ, RZ, R113 ;  /* 0x000000ffff7d7224 */ /* 0x002fc600078e0071 */
[----:B------:R-:W2:Y:S01]  /*3e070*/  LDL.LU R102, [R1+0xc8] ;  /* 0x0000c80001667983 */ /* 0x000ea20000300800 */
[----:B------:R-:W-:Y:S02]  /*3e080*/  IMAD.MOV.U32 R113, RZ, RZ, R105 ;  /* 0x000000ffff717224 */ /* 0x000fe400078e0069 */
[----:B----4-:R-:W-:Y:S02]  /*3e090*/  IMAD.MOV.U32 R105, RZ, RZ, R103 ;  /* 0x000000ffff697224 */ /* 0x010fe400078e0067 */
[----:B------:R-:W4:Y:S01]  /*3e0a0*/  LDL.LU R103, [R1+0xcc] ;  /* 0x0000cc0001677983 */ /* 0x000f220000300800 */
[-C--:B------:R-:W-:Y:S02]  /*3e0b0*/  LEA R128, P1, R121, R3.reuse, 0x2 ;  /* 0x0000000379807211 */ /* 0x080fe400078210ff */
[-C--:B------:R-:W-:Y:S02]  /*3e0c0*/  LEA R126, P2, R119, R3.reuse, 0x2 ;  /* 0x00000003777e7211 */ /* 0x080fe400078410ff */
[----:B---3--:R-:W-:-:S02]  /*3e0d0*/  LEA R122, P3, R116, R3, 0x2 ;  /* 0x00000003747a7211 */ /* 0x008fc400078610ff */
[-C--:B------:R-:W-:Y:S02]  /*3e0e0*/  LEA.HI.X.SX32 R129, R121, R4.reuse, 0x2, P1 ;  /* 0x0000000479817211 */ /* 0x080fe400008f16ff */
[-C--:B------:R-:W-:Y:S02]  /*3e0f0*/  LEA.HI.X.SX32 R127, R119, R4.reuse, 0x2, P2 ;  /* 0x00000004777f7211 */ /* 0x080fe400010f16ff */
[----:B------:R-:W-:Y:S01]  /*3e100*/  LEA.HI.X.SX32 R123, R116, R4, 0x2, P3 ;  /* 0x00000004747b7211 */ /* 0x000fe200018f16ff */
[----:B------:R1:W-:Y:S01]  /*3e110*/  STL.64 [R1+0x1250], R128 ;  /* 0x0012508001007387 */ /* 0x0003e20000100a00 */
        /* <DEDUP_REMOVED lines=9> */
[----:B--2---:R-:W-:Y:S02]  /*3e1b0*/  IMAD.MOV.U32 R110, RZ, RZ, R102 ;  /* 0x000000ffff6e7224 */ /* 0x004fe400078e0066 */
[----:B------:R-:W2:Y:S01]  /*3e1c0*/  LDL.LU R102, [R1+0xdc] ;  /* 0x0000dc0001667983 */ /* 0x000ea20000300800 */
[----:B----4-:R-:W-:-:S03]  /*3e1d0*/  IMAD.MOV.U32 R105, RZ, RZ, R103 ;  /* 0x000000ffff697224 */ /* 0x010fc600078e0067 */
[----:B------:R-:W4:Y:S04]  /*3e1e0*/  LDL.LU R103, [R1+0xd4] ;  /* 0x0000d40001677983 */ /* 0x000f280000300800 */
[----:B------:R-:W4:Y:S01]  /*3e1f0*/  LDL.LU R104, [R1+0xd8] ;  /* 0x0000d80001687983 */ /* 0x000f220000300800 */
[----:B------:R-:W-:Y:S02]  /*3e200*/  IMAD.MOV.U32 R109, RZ, RZ, R107 ;  /* 0x000000ffff6d7224 */ /* 0x000fe400078e006b */
[----:B------:R-:W-:Y:S01]  /*3e210*/  IMAD.MOV.U32 R107, RZ, RZ, R71 ;  /* 0x000000ffff6b7224 */ /* 0x000fe200078e0047 */
[-C--:B-1----:R-:W-:Y:S01]  /*3e220*/  LEA R128, P1, R121, R3.reuse, 0x2 ;  /* 0x0000000379807211 */ /* 0x082fe200078210ff */
[----:B------:R-:W-:Y:S01]  /*3e230*/  IMAD.MOV.U32 R111, RZ, RZ, R109 ;  /* 0x000000ffff6f7224 */ /* 0x000fe200078e006d */
        /* <DEDUP_REMOVED lines=15> */
[----:B------:R-:W-:Y:S01]  /*3e330*/  IMAD.MOV.U32 R111, RZ, RZ, R109 ;  /* 0x000000ffff6f7224 */ /* 0x000fe200078e006d */
[----:B------:R3:W-:Y:S01]  /*3e340*/  STL.64 [R1+0x1230], R122 ;  /* 0x0012307a01007387 */ /* 0x0007e20000100a00 */
[----:B------:R-:W-:Y:S02]  /*3e350*/  IMAD.MOV.U32 R131, RZ, RZ, R112 ;  /* 0x000000ffff837224 */ /* 0x000fe400078e0070 */
[----:B------:R-:W-:Y:S02]  /*3e360*/  IMAD.MOV.U32 R108, RZ, RZ, R106 ;  /* 0x000000ffff6c7224 */ /* 0x000fe400078e006a */
[----:B------:R-:W-:-:S02]  /*3e370*/  IMAD.MOV.U32 R112, RZ, RZ, R110 ;  /* 0x000000ffff707224 */ /* 0x000fc400078e006e */
[----:B--2---:R-:W-:Y:S02]  /*3e380*/  IMAD.MOV.U32 R106, RZ, RZ, R102 ;  /* 0x000000ffff6a7224 */ /* 0x004fe400078e0066 */
[----:B----4-:R-:W-:Y:S02]  /*3e390*/  IMAD.MOV.U32 R109, RZ, RZ, R103 ;  /* 0x000000ffff6d7224 */ /* 0x010fe400078e0067 */
[----:B------:R-:W2:Y:S01]  /*3e3a0*/  LDL.LU R103, [R1+0xec] ;  /* 0x0000ec0001677983 */ /* 0x000ea20000300800 */
[----:B------:R-:W-:-:S03]  /*3e3b0*/  IMAD.MOV.U32 R110, RZ, RZ, R104 ;  /* 0x000000ffff6e7224 */ /* 0x000fc600078e0068 */
[----:B------:R-:W4:Y:S04]  /*3e3c0*/  LDL.LU R102, [R1+0xe4] ;  /* 0x0000e40001667983 */ /* 0x000f280000300800 */
[----:B------:R-:W2:Y:S01]  /*3e3d0*/  LDL.LU R104, [R1+0xe8] ;  /* 0x0000e80001687983 */ /* 0x000ea20000300800 */
[-C--:B-1----:R-:W-:Y:S02]  /*3e3e0*/  LEA R128, P1, R131, R3.reuse, 0x2 ;  /* 0x0000000383807211 */ /* 0x082fe400078210ff */
[CC--:B---3--:R-:W-:Y:S02]  /*3e3f0*/  LEA R126, P2, R120.reuse, R3.reuse, 0x2 ;  /* 0x00000003787e7211 */ /* 0x0c8fe400078410ff */
[----:B------:R-:W-:Y:S01]  /*3e400*/  LEA R122, P3, R117, R3, 0x2 ;  /* 0x00000003757a7211 */ /* 0x000fe200078610ff */
[----:B------:R-:W-:Y:S01]  /*3e410*/  IMAD.MOV.U32 R115, RZ, RZ, R113 ;  /* 0x000000ffff737224 */ /* 0x000fe200078e0071 */
[-C--:B------:R-:W-:Y:S01]  /*3e420*/  LEA.HI.X.SX32 R129, R131, R4.reuse, 0x2, P1 ;  /* 0x0000000483817211 */ /* 0x080fe200008f16ff */
[----:B------:R-:W-:Y:S01]  /*3e430*/  IMAD.MOV.U32 R113, RZ, RZ, R105 ;  /* 0x000000ffff717224 */ /* 0x000fe200078e0069 */
[----:B------:R-:W-:-:S02]  /*3e440*/  LEA.HI.X.SX32 R127, R120, R4, 0x2, P2 ;  /* 0x00000004787f7211 */ /* 0x000fc400010f16ff */
[----:B------:R-:W-:Y:S01]  /*3e450*/  LEA.HI.X.SX32 R123, R117, R4, 0x2, P3 ;  /* 0x00000004757b7211 */ /* 0x000fe200018f16ff */
[----:B------:R-:W-:Y:S01]  /*3e460*/  IMAD.MOV.U32 R131, RZ, RZ, R116 ;  /* 0x000000ffff837224 */ /* 0x000fe200078e0074 */
[----:B------:R1:W-:Y:S01]  /*3e470*/  STL.64 [R1+0x1220], R128 ;  /* 0x0012208001007387 */ /* 0x0003e20000100a00 */
[----:B------:R-:W-:Y:S02]  /*3e480*/  IMAD.MOV.U32 R117, RZ, RZ, R115 ;  /* 0x000000ffff757224 */ /* 0x000fe400078e0073 */
[----:B------:R-:W-:Y:S01]  /*3e490*/  IMAD.MOV.U32 R116, RZ, RZ, R113 ;  /* 0x000000ffff747224 */ /* 0x000fe200078e0071 */
[----:B------:R3:W-:Y:S01]  /*3e4a0*/  STL.64 [R1+0x1218], R126 ;  /* 0x0012187e01007387 */ /* 0x0007e20000100a00 */
[----:B------:R-:W-:Y:S02]  /*3e4b0*/  IMAD.MOV.U32 R115, RZ, RZ, R112 ;  /* 0x000000ffff737224 */ /* 0x000fe400078e0070 */
[----:B------:R-:W-:Y:S01]  /*3e4c0*/  IMAD.MOV.U32 R113, RZ, RZ, R110 ;  /* 0x000000ffff717224 */ /* 0x000fe200078e006e */
[----:B------:R3:W-:Y:S01]  /*3e4d0*/  STL.64 [R1+0x1210], R122 ;  /* 0x0012107a01007387 */ /* 0x0007e20000100a00 */
[----:B------:R-:W-:-:S02]  /*3e4e0*/  IMAD.MOV.U32 R112, RZ, RZ, R109 ;  /* 0x000000ffff707224 */ /* 0x000fc400078e006d */
[----:B----4-:R-:W-:Y:S02]  /*3e4f0*/  IMAD.MOV.U32 R109, RZ, RZ, R102 ;  /* 0x000000ffff6d7224 */ /* 0x010fe400078e0066 */
[----:B--2---:R-:W-:Y:S02]  /*3e500*/  IMAD.MOV.U32 R110, RZ, RZ, R104 ;  /* 0x000000ffff6e7224 */ /* 0x004fe400078e0068 */
[----:B------:R-:W2:Y:S04]  /*3e510*/  LDL.LU R104, [R1+0x128] ;  /* 0x0001280001687983 */ /* 0x000ea80000300800 */
[----:B------:R-:W4:Y:S01]  /*3e520*/  LDL.LU R102, [R1+0x120] ;  /* 0x0001200001667983 */ /* 0x000f220000300800 */
[-C--:B-1----:R-:W-:Y:S02]  /*3e530*/  LEA R128, P1, R131, R3.reuse, 0x2 ;  /* 0x0000000383807211 */ /* 0x082fe400078210ff */
[-C--:B---3--:R-:W-:Y:S01]  /*3e540*/  LEA R126, P2, R125, R3.reuse, 0x2 ;  /* 0x000000037d7e7211 */ /* 0x088fe200078410ff */
[----:B------:R-:W-:Y:S01]  /*3e550*/  IMAD.MOV.U32 R105, RZ, RZ, R99 ;  /* 0x000000ffff697224 */ /* 0x000fe200078e0063 */
        /* <DEDUP_REMOVED lines=17> */
[----:B------:R-:W-:Y:S02]  /*3e670*/  IMAD.MOV.U32 R81, RZ, RZ, R83 ;  /* 0x000000ffff517224 */ /* 0x000fe400078e0053 */
[----:B-1----:R-:W-:Y:S01]  /*3e680*/  IMAD.MOV.U32 R129, RZ, RZ, R116 ;  /* 0x000000ffff817224 */ /* 0x002fe200078e0074 */
[----:B------:R-:W2:Y:S01]  /*3e690*/  LDL.LU R83, [R1+0x900] ;  /* 0x0009000001537983 */ /* 0x000ea20000300800 */
[----:B------:R-:W-:Y:S02]  /*3e6a0*/  IMAD.MOV.U32 R116, RZ, RZ, R108 ;  /* 0x000000ffff747224 */ /* 0x000fe400078e006c */
[----:B------:R-:W-:Y:S02]  /*3e6b0*/  IMAD.MOV.U32 R115, RZ, RZ, R113 ;  /* 0x000000ffff737224 */ /* 0x000fe400078e0071 */
[----:B------:R-:W-:Y:S02]  /*3e6c0*/  IMAD.MOV.U32 R113, RZ, RZ, R105 ;  /* 0x000000ffff717224 */ /* 0x000fe400078e0069 */
[----:B----4-:R-:W-:-:S02]  /*3e6d0*/  IMAD.MOV.U32 R108, RZ, RZ, R102 ;  /* 0x000000ffff6c7224 */ /* 0x010fc400078e0066 */
[----:B------:R-:W4:Y:S04]  /*3e6e0*/  LDL.LU R102, [R1+0x138] ;  /* 0x0001380001667983 */ /* 0x000f280000300800 */
[----:B------:R-:W2:Y:S01]  /*3e6f0*/  LDL.LU R105, [R1+0x130] ;  /* 0x0001300001697983 */ /* 0x000ea20000300800 */
[----:B------:R-:W-:Y:S01]  /*3e700*/  IMAD.MOV.U32 R128, RZ, RZ, R111 ;  /* 0x000000ffff807224 */ /* 0x000fe200078e006f */
[-C--:B---3--:R-:W-:Y:S02]  /*3e710*/  LEA R126, P2, R124, R3.reuse, 0x2 ;  /* 0x000000037c7e7211 */ /* 0x088fe400078410ff */
[-C--:B------:R-:W-:Y:S02]  /*3e720*/  LEA R122, P3, R119, R3.reuse, 0x2 ;  /* 0x00000003777a7211 */ /* 0x080fe400078610ff */
[----:B------:R-:W-:-:S02]  /*3e730*/  LEA R130, P1, R128, R3, 0x2 ;  /* 0x0000000380827211 */ /* 0x000fc400078210ff */
[-C--:B------:R-:W-:Y:S02]  /*3e740*/  LEA.HI.X.SX32 R127, R124, R4.reuse, 0x2, P2 ;  /* 0x000000047c7f7211 */ /* 0x080fe400010f16ff */
[-C--:B------:R-:W-:Y:S02]  /*3e750*/  LEA.HI.X.SX32 R131, R128, R4.reuse, 0x2, P1 ;  /* 0x0000000480837211 */ /* 0x080fe400008f16ff */
[----:B------:R-:W-:-:S03]  /*3e760*/  LEA.HI.X.SX32 R123, R119, R4, 0x2, P3 ;  /* 0x00000004777b7211 */ /* 0x000fc600018f16ff */
[----:B------:R-:W-:Y:S01]  /*3e770*/  STL.64 [R1+0x11f0], R130 ;  /* 0x0011f08201007387 */ /* 0x000fe20000100a00 */
[----:B------:R-:W-:-:S03]  /*3e780*/  IMAD.MOV.U32 R124, RZ, RZ, R115 ;  /* 0x000000ffff7c7224 */ /* 0x000fc600078e0073 */
[----:B------:R-:W-:Y:S01]  /*3e790*/  STL.64 [R1+0x11e8], R126 ;  /* 0x0011e87e01007387 */ /* 0x000fe20000100a00 */
[----:B------:R-:W-:-:S03]  /*3e7a0*/  IMAD.MOV.U32 R115, RZ, RZ, R113 ;  /* 0x000000ffff737224 */ /* 0x000fc600078e0071 */
[----:B------:R1:W-:Y:S02]  /*3e7b0*/  STL.64 [R1+0x11e0], R122 ;  /* 0x0011e07a01007387 */ /* 0x0003e40000100a00 */
[----:B-1----:R-:W-:Y:S02]  /*3e7c0*/  IMAD.MOV.U32 R122, RZ, RZ, R114 ;  /* 0x000000ffff7a7224 */ /* 0x002fe400078e0072 */
[----:B------:R-:W-:Y:S02]  /*3e7d0*/  IMAD.MOV.U32 R114, RZ, RZ, R112 ;  /* 0x000000ffff727224 */ /* 0x000fe400078e0070 */
[----:B------:R-:W-:Y:S02]  /*3e7e0*/  IMAD.MOV.U32 R112, RZ, RZ, R110 ;  /* 0x000000ffff707224 */ /* 0x000fe400078e006e */
[----:B------:R-:W3:Y:S01]  /*3e7f0*/  LDL.LU R110, [R1+0x168] ;  /* 0x00016800016e7983 */ /* 0x000ee20000300800 */
[----:B--2---:R-:W-:-:S03]  /*3e800*/  IMAD.MOV.U32 R113, RZ, RZ, R105 ;  /* 0x000000ffff717224 */ /* 0x004fc600078e0069 */
[----:B------:R-:W2:Y:S01]  /*3e810*/  LDL.LU R105, [R1+0x13c] ;  /* 0x00013c0001697983 */ /* 0x000ea20000300800 */
[----:B------:R-:W-:Y:S01]  /*3e820*/  IMAD.MOV.U32 R123, RZ, RZ, R116 ;  /* 0x000000ffff7b7224 */ /* 0x000fe200078e0074 */
[-C--:B------:R-:W-:Y:S01]  /*3e830*/  LEA R130, P2, R121, R3.reuse, 0x2 ;  /* 0x0000000379827211 */ /* 0x080fe200078410ff */
[----:B------:R-:W-:Y:S01]  /*3e840*/  IMAD.MOV.U32 R111, RZ, RZ, R109 ;  /* 0x000000ffff6f7224 */ /* 0x000fe200078e006d */
[CC--:B------:R-:W-:Y:S02]  /*3e850*/  LEA R126, P3, R118.reuse, R3.reuse, 0x2 ;  /* 0x00000003767e7211 */ /* 0x0c0fe400078610ff */
[C---:B------:R-:W-:Y:S01]  /*3e860*/  LEA R132, P1, R123.reuse, R3, 0x2 ;  /* 0x000000037b847211 */ /* 0x040fe200078210ff */
[----:B------:R-:W-:Y:S02]  /*3e870*/  IMAD.MOV.U32 R107, RZ, RZ, R75 ;  /* 0x000000ffff6b7224 */ /* 0x000fe400078e004b */
[----:B------:R-:W-:Y:S01]  /*3e880*/  IMAD.MOV.U32 R109, RZ, RZ, R101 ;  /* 0x000000ffff6d7224 */ /* 0x000fe200078e0065 */
[-C--:B------:R-:W-:Y:S01]  /*3e890*/  LEA.HI.X.SX32 R133, R123, R4.reuse, 0x2, P1 ;  /* 0x000000047b857211 */ /* 0x080fe200008f16ff */
[----:B------:R-:W-:Y:S01]  /*3e8a0*/  IMAD.MOV.U32 R119, RZ, RZ, R111 ;  /* 0x000000ffff777224 */ /* 0x000fe200078e006f */
[-C--:B------:R-:W-:Y:S01]  /*3e8b0*/  LEA.HI.X.SX32 R131, R121, R4.reuse, 0x2, P2 ;  /* 0x0000000479837211 */ /* 0x080fe200010f16ff */
[----:B------:R-:W-:Y:S01]  /*3e8c0*/  IMAD.MOV.U32 R111, RZ, RZ, R109 ;  /* 0x000000ffff6f7224 */ /* 0x000fe200078e006d */
[----:B------:R-:W-:Y:S01]  /*3e8d0*/  LEA.HI.X.SX32 R127, R118, R4, 0x2, P3 ;  /* 0x00000004767f7211 */ /* 0x000fe200018f16ff */
[----:B------:R-:W-:-:S02]  /*3e8e0*/  IMAD.MOV.U32 R116, RZ, RZ, R108 ;  /* 0x000000ffff747224 */ /* 0x000fc400078e006c */
[----:B------:R-:W-:Y:S02]  /*3e8f0*/  IMAD.MOV.U32 R109, RZ, RZ, R107 ;  /* 0x000000ffff6d7224 */ /* 0x000fe400078e006b */
[----:B------:R-:W-:Y:S01]  /*3e900*/  IMAD.MOV.U32 R108, RZ, RZ, R106 ;  /* 0x000000ffff6c7224 */ /* 0x000fe200078e006a */
[----:B------:R-:W4:Y:S01]  /*3e910*/  LDL.LU R107, [R1+0x140] ;  /* 0x00014000016b7983 */ /* 0x000f220000300800 */
[----:B------:R-:W-:Y:S02]  /*3e920*/  IMAD.MOV.U32 R123, RZ, RZ, R114 ;  /* 0x000000ffff7b7224 */ /* 0x000fe400078e0072 */
[----:B------:R-:W-:Y:S01]  /*3e930*/  IMAD.MOV.U32 R121, RZ, RZ, R119 ;  /* 0x000000ffff797224 */ /* 0x000fe200078e0077 */
        /* <DEDUP_REMOVED lines=9> */
[----:B--2---:R-:W-:Y:S02]  /*3e9d0*/  IMAD.MOV.U32 R112, RZ, RZ, R105 ;  /* 0x000000ffff707224 */ /* 0x004fe400078e0069 */
[----:B------:R-:W2:Y:S04]  /*3e9e0*/  LDL.LU R105, [R1+0x178] ;  /* 0x0001780001697983 */ /* 0x000ea80000300800 */
[----:B------:R-:W4:Y:S04]  /*3e9f0*/  LDL.LU R109, [R1+0x148] ;  /* 0x00014800016d7983 */ /* 0x000f280000300800 */
[----:B------:R-:W2:Y:S01]  /*3ea00*/  LDL.LU R103, [R1+0x14c] ;  /* 0x00014c0001677983 */ /* 0x000ea20000300800 */
[----:B------:R-:W-:Y:S01]  /*3ea10*/  IMAD.MOV.U32 R128, RZ, RZ, R115 ;  /* 0x000000ffff807224 */ /* 0x000fe200078e0073 */
[----:B-1----:R-:W-:-:S02]  /*3ea20*/  LEA R130, P2, R120, R3, 0x2 ;  /* 0x0000000378827211 */ /* 0x002fc400078410ff */
[CC--:B---3--:R-:W-:Y:S02]  /*3ea30*/  LEA R126, P3, R117.reuse, R3.reuse, 0x2 ;  /* 0x00000003757e7211 */ /* 0x0c8fe400078610ff */
[----:B------:R-:W-:Y:S02]  /*3ea40*/  LEA R132, P1, R128, R3, 0x2 ;  /* 0x0000000380847211 */ /* 0x000fe400078210ff */
[-C--:B------:R-:W-:Y:S02]  /*3ea50*/  LEA.HI.X.SX32 R131, R120, R4.reuse, 0x2, P2 ;  /* 0x0000000478837211 */ /* 0x080fe400010f16ff */
[-C--:B------:R-:W-:Y:S02]  /*3ea60*/  LEA.HI.X.SX32 R133, R128, R4.reuse, 0x2, P1 ;  /* 0x0000000480857211 */ /* 0x080fe400008f16ff */
[----:B------:R-:W-:Y:S01]  /*3ea70*/  LEA.HI.X.SX32 R127, R117, R4, 0x2, P3 ;  /* 0x00000004757f7211 */ /* 0x000fe200018f16ff */
[----:B------:R-:W-:Y:S02]  /*3ea80*/  IMAD.MOV.U32 R134, RZ, RZ, R114 ;  /* 0x000000ffff867224 */ /* 0x000fe400078e0072 */
        /* <DEDUP_REMOVED lines=9> */
[----:B----4-:R-:W-:-:S02]  /*3eb20*/  IMAD.MOV.U32 R111, RZ, RZ, R109 ;  /* 0x000000ffff6f7224 */ /* 0x010fc400078e006d */
[----:B--2---:R-:W-:Y:S02]  /*3eb30*/  IMAD.MOV.U32 R112, RZ, RZ, R103 ;  /* 0x000000ffff707224 */ /* 0x004fe400078e0067 */
[----:B------:R-:W2:Y:S04]  /*3eb40*/  LDL.LU R103, [R1+0x184] ;  /* 0x0001840001677983 */ /* 0x000ea80000300800 */
[----:B------:R-:W4:Y:S04]  /*3eb50*/  LDL.LU R108, [R1+0x158] ;  /* 0x00015800016c7983 */ /* 0x000f280000300800 */
[----:B------:R-:W2:Y:S01]  /*3eb60*/  LDL.LU R109, [R1+0x15c] ;  /* 0x00015c00016d7983 */ /* 0x000ea20000300800 */
[----:B------:R-:W-:Y:S01]  /*3eb70*/  IMAD.MOV.U32 R115, RZ, RZ, R113 ;  /* 0x000000ffff737224 */ /* 0x000fe200078e0071 */
[-C--:B-1----:R-:W-:Y:S01]  /*3eb80*/  LEA R132, P1, R134, R3.reuse, 0x2 ;  /* 0x0000000386847211 */ /* 0x082fe200078210ff */
[----:B------:R-:W-:Y:S01]  /*3eb90*/  IMAD.MOV.U32 R113, RZ, RZ, R107 ;  /* 0x000000ffff717224 */ /* 0x000fe200078e006b */
[----:B---3--:R-:W-:-:S02]  /*3eba0*/  LEA R130, P2, R129, R3, 0x2 ;  /* 0x0000000381827211 */ /* 0x008fc400078410ff */
[----:B------:R-:W-:Y:S01]  /*3ebb0*/  LEA R126, P3, R125, R3, 0x2 ;  /* 0x000000037d7e7211 */ /* 0x000fe200078610ff */
[----:B------:R-:W-:Y:S01]  /*3ebc0*/  IMAD.MOV.U32 R117, RZ, RZ, R115 ;  /* 0x000000ffff757224 */ /* 0x000fe200078e0073 */
[-C--:B------:R-:W-:Y:S01]  /*3ebd0*/  LEA.HI.X.SX32 R133, R134, R4.reuse, 0x2, P1 ;  /* 0x0000000486857211 */ /* 0x080fe200008f16ff */
[----:B------:R-:W-:Y:S01]  /*3ebe0*/  IMAD.MOV.U32 R115, RZ, RZ, R113 ;  /* 0x000000ffff737224 */ /* 0x000fe200078e0071 */
[-C--:B------:R-:W-:Y:S02]  /*3ebf0*/  LEA.HI.X.SX32 R131, R129, R4.reuse, 0x2, P2 ;  /* 0x0000000481837211 */ /* 0x080fe400010f16ff */
[----:B------:R-:W-:Y:S01]  /*3ec00*/  LEA.HI.X.SX32 R127, R125, R4, 0x2, P3 ;  /* 0x000000047d7f7211 */ /* 0x000fe200018f16ff */
[----:B------:R-:W-:Y:S01]  /*3ec10*/  IMAD.MOV.U32 R125, RZ, RZ, R117 ;  /* 0x000000ffff7d7224 */ /* 0x000fe200078e0075 */
[----:B------:R1:W-:Y:S01]  /*3ec20*/  STL.64 [R1+0x11a8], R132 ;  /* 0x0011a88401007387 */ /* 0x0003e20000100a00 */
[----:B------:R-:W-:Y:S02]  /*3ec30*/  IMAD.MOV.U32 R134, RZ, RZ, R118 ;  /* 0x000000ffff867224 */ /* 0x000fe400078e0076 */
[----:B------:R-:W-:Y:S01]  /*3ec40*/  IMAD.MOV.U32 R117, RZ, RZ, R114 ;  /* 0x000000ffff757224 */ /* 0x000fe200078e0072 */
[----:B------:R-:W-:Y:S01]  /*3ec50*/  STL.64 [R1+0x11a0], R130 ;  /* 0x0011a08201007387 */ /* 0x000fe20000100a00 */
[----:B------:R-:W-:-:S02]  /*3ec60*/  IMAD.MOV.U32 R118, RZ, RZ, R115 ;  /* 0x000000ffff767224 */ /* 0x000fc400078e0073 */
[----:B------:R-:W-:Y:S01]  /*3ec70*/  IMAD.MOV.U32 R114, RZ, RZ, R111 ;  /* 0x000000ffff727224 */ /* 0x000fe200078e006f */
[----:B------:R3:W-:Y:S01]  /*3ec80*/  STL.64 [R1+0x1198], R126 ;  /* 0x0011987e01007387 */ /* 0x0007e20000100a00 */
[----:B------:R-:W-:Y:S02]  /*3ec90*/  IMAD.MOV.U32 R115, RZ, RZ, R112 ;  /* 0x000000ffff737224 */ /* 0x000fe400078e0070 */
[----:B----4-:R-:W-:Y:S02]  /*3eca0*/  IMAD.MOV.U32 R111, RZ, RZ, R108 ;  /* 0x000000ffff6f7224 */ /* 0x010fe400078e006c */
[----:B------:R-:W4:Y:S01]  /*3ecb0*/  LDL.LU R108, [R1+0x1c4] ;  /* 0x0001c400016c7983 */ /* 0x000f220000300800 */
[----:B--2---:R-:W-:-:S03]  /*3ecc0*/  IMAD.MOV.U32 R112, RZ, RZ, R109 ;  /* 0x000000ffff707224 */ /* 0x004fc600078e006d */
[----:B------:R-:W2:Y:S01]  /*3ecd0*/  LDL.LU R109, [R1+0x164] ;  /* 0x00016400016d7983 */ /* 0x000ea20000300800 */
[-C--:B-1----:R-:W-:Y:S02]  /*3ece0*/  LEA R132, P1, R134, R3.reuse, 0x2 ;  /* 0x0000000386847211 */ /* 0x082fe400078210ff */
[-C--:B---3--:R-:W-:Y:S01]  /*3ecf0*/  LEA R126, P3, R122, R3.reuse, 0x2 ;  /* 0x000000037a7e7211 */ /* 0x088fe200078610ff */
[----:B------:R-:W-:Y:S01]  /*3ed00*/  IMAD.MOV.U32 R113, RZ, RZ, R104 ;  /* 0x000000ffff717224 */ /* 0x000fe200078e0068 */
[----:B------:R-:W-:Y:S02]  /*3ed10*/  LEA R130, P2, R124, R3, 0x2 ;  /* 0x000000037c827211 */ /* 0x000fe400078410ff */
[-C--:B------:R-:W-:Y:S01]  /*3ed20*/  LEA.HI.X.SX32 R133, R134, R4.reuse, 0x2, P1 ;  /* 0x0000000486857211 */ /* 0x080fe200008f16ff */
[----:B------:R-:W-:Y:S01]  /*3ed30*/  IMAD.MOV.U32 R129, RZ, RZ, R119 ;  /* 0x000000ffff817224 */ /* 0x000fe200078e0077 */
[-C--:B------:R-:W-:Y:S01]  /*3ed40*/  LEA.HI.X.SX32 R127, R122, R4.reuse, 0x2, P3 ;  /* 0x000000047a7f7211 */ /* 0x080fe200018f16ff */
[----:B------:R-:W-:Y:S01]  /*3ed50*/  IMAD.MOV.U32 R119, RZ, RZ, R116 ;  /* 0x000000ffff777224 */ /* 0x000fe200078e0074 */
[----:B------:R-:W-:Y:S01]  /*3ed60*/  LEA.HI.X.SX32 R131, R124, R4, 0x2, P2 ;  /* 0x000000047c837211 */ /* 0x000fe200010f16ff */
[----:B------:R-:W-:Y:S01]  /*3ed70*/  IMAD.MOV.U32 R116, RZ, RZ, R113 ;  /* 0x000000ffff747224 */ /* 0x000fe200078e0071 */
[----:B------:R-:W-:Y:S01]  /*3ed80*/  STL.64 [R1+0x1190], R132 ;  /* 0x0011908401007387 */ /* 0x000fe20000100a00 */
[----:B------:R-:W-:-:S03]  /*3ed90*/  IMAD.MOV.U32 R122, RZ, RZ, R114 ;  /* 0x000000ffff7a7224 */ /* 0x000fc600078e0072 */
[----:B------:R1:W-:Y:S01]  /*3eda0*/  STL.64 [R1+0x1180], R126 ;  /* 0x0011807e01007387 */ /* 0x0003e20000100a00 */
[----:B------:R-:W-:-:S03]  /*3edb0*/  IMAD.MOV.U32 R114, RZ, RZ, R112 ;  /* 0x000000ffff727224 */ /* 0x000fc600078e0070 */
[----:B------:R3:W-:Y:S01]  /*3edc0*/  STL.64 [R1+0x1188], R130 ;  /* 0x0011888201007387 */ /* 0x0007e20000100a00 */
[----:B-1----:R-:W-:Y:S02]  /*3edd0*/  IMAD.MOV.U32 R127, RZ, RZ, R118 ;  /* 0x000000ffff7f7224 */ /* 0x002fe400078e0076 */
[----:B------:R-:W-:Y:S02]  /*3ede0*/  IMAD.MOV.U32 R118, RZ, RZ, R116 ;  /* 0x000000ffff767224 */ /* 0x000fe400078e0074 */
[----:B------:R-:W-:Y:S02]  /*3edf0*/  IMAD.MOV.U32 R126, RZ, RZ, R119 ;  /* 0x000000ffff7e7224 */ /* 0x000fe400078e0077 */
[----:B------:R-:W-:Y:S02]  /*3ee00*/  IMAD.MOV.U32 R119, RZ, RZ, R111 ;  /* 0x000000ffff777224 */ /* 0x000fe400078e006f */
[----:B------:R-:W-:Y:S02]  /*3ee10*/  IMAD.MOV.U32 R111, RZ, RZ, R110 ;  /* 0x000000ffff6f7224 */ /* 0x000fe400078e006e */
[----:B----4-:R-:W-:-:S02]  /*3ee20*/  IMAD.MOV.U32 R112, RZ, RZ, R108 ;  /* 0x000000ffff707224 */ /* 0x010fc400078e006c */
[----:B--2---:R-:W-:Y:S02]  /*3ee30*/  IMAD.MOV.U32 R116, RZ, RZ, R109 ;  /* 0x000000ffff747224 */ /* 0x004fe400078e006d */
[----:B------:R-:W2:Y:S04]  /*3ee40*/  LDL.LU R109, [R1+0x17c] ;  /* 0x00017c00016d7983 */ /* 0x000ea80000300800 */
[----:B------:R-:W4:Y:S04]  /*3ee50*/  LDL.LU R108, [R1+0x1d0] ;  /* 0x0001d000016c7983 */ /* 0x000f280000300800 */
[----:B------:R-:W2:Y:S01]  /*3ee60*/  LDL.LU R110, [R1+0x174] ;  /* 0x00017400016e7983 */ /* 0x000ea20000300800 */
[CC--:B------:R-:W-:Y:S01]  /*3ee70*/  LEA R134, P1, R126.reuse, R3.reuse, 0x2 ;  /* 0x000000037e867211 */ /* 0x0c0fe200078210ff */
[----:B------:R-:W-:Y:S01]  /*3ee80*/  IMAD.MOV.U32 R113, RZ, RZ, R102 ;  /* 0x000000ffff717224 */ /* 0x000fe200078e0066 */
[-C--:B------:R-:W-:Y:S01]  /*3ee90*/  LEA R132, P2, R123, R3.reuse, 0x2 ;  /* 0x000000037b847211 */ /* 0x080fe200078410ff */
        /* <DEDUP_REMOVED lines=8> */
[----:B------:R-:W-:Y:S01]  /*3ef20*/  IMAD.MOV.U32 R113, RZ, RZ, R106 ;  /* 0x000000ffff717224 */ /* 0x000fe200078e006a */
[----:B------:R-:W-:Y:S01]  /*3ef30*/  STL.64 [R1+0x1178], R134 ;  /* 0x0011788601007387 */ /* 0x000fe20000100a00 */
        /* <DEDUP_REMOVED lines=9> */
[----:B------:R-:W-:Y:S02]  /*3efd0*/  IMAD.MOV.U32 R119, RZ, RZ, R111 ;  /* 0x000000ffff777224 */ /* 0x000fe400078e006f */
[----:B------:R-:W-:Y:S02]  /*3efe0*/  IMAD.MOV.U32 R111, RZ, RZ, R107 ;  /* 0x000000ffff6f7224 */ /* 0x000fe400078e006b */
[----:B----4-:R-:W-:Y:S02]  /*3eff0*/  IMAD.MOV.U32 R113, RZ, RZ, R108 ;  /* 0x000000ffff717224 */ /* 0x010fe400078e006c */
[----:B--2---:R-:W-:Y:S02]  /*3f000*/  IMAD.MOV.U32 R115, RZ, RZ, R110 ;  /* 0x000000ffff737224 */ /* 0x004fe400078e006e */
[----:B------:R-:W2:Y:S04]  /*3f010*/  LDL.LU R110, [R1+0x188] ;  /* 0x00018800016e7983 */ /* 0x000ea80000300800 */
[----:B------:R-:W4:Y:S04]  /*3f020*/  LDL.LU R108, [R1+0x1dc] ;  /* 0x0001dc00016c7983 */ /* 0x000f280000300800 */
[----:B------:R-:W2:Y:S01]  /*3f030*/  LDL.LU R107, [R1+0x180] ;  /* 0x00018000016b7983 */ /* 0x000ea20000300800 */
[----:B------:R-:W-:Y:S01]  /*3f040*/  IMAD.MOV.U32 R137, RZ, RZ, R118 ;  /* 0x000000ffff897224 */ /* 0x000fe200078e0076 */
[----:B-1----:R-:W-:-:S04]  /*3f050*/  LEA R132, P2, R128, R3, 0x2 ;  /* 0x0000000380847211 */ /* 0x002fc800078410ff */
[-C--:B------:R-:W-:Y:S01]  /*3f060*/  LEA R134, P1, R137, R3.reuse, 0x2 ;  /* 0x0000000389867211 */ /* 0x080fe200078210ff */
[----:B------:R-:W-:Y:S01]  /*3f070*/  VIADD R18, R17, UR18 ;  /* 0x0000001211127c36 */ /* 0x000fe20008000000 */
[----:B---3--:R-:W-:Y:S01]  /*3f080*/  LEA R130, P3, R120, R3, 0x2 ;  /* 0x0000000378827211 */ /* 0x008fe200078610ff */
[----:B------:R-:W-:Y:S01]  /*3f090*/  IMAD.MOV.U32 R118, RZ, RZ, R116 ;  /* 0x000000ffff767224 */ /* 0x000fe200078e0074 */
[-C--:B------:R-:W-:Y:S02]  /*3f0a0*/  LEA.HI.X.SX32 R135, R137, R4.reuse, 0x2, P1 ;  /* 0x0000000489877211 */ /* 0x080fe400008f16ff */
[-C--:B------:R-:W-:Y:S01]  /*3f0b0*/  LEA.HI.X.SX32 R133, R128, R4.reuse, 0x2, P2 ;  /* 0x0000000480857211 */ /* 0x080fe200010f16ff */
[----:B------:R-:W-:Y:S01]  /*3f0c0*/  VIADD R17, R18, UR19 ;  /* 0x0000001312117c36 */ /* 0x000fe20008000000 */
[----:B------:R-:W-:Y:S01]  /*3f0d0*/  LEA.HI.X.SX32 R131, R120, R4, 0x2, P3 ;  /* 0x0000000478837211 */ /* 0x000fe200018f16ff */
[----:B------:R-:W-:Y:S01]  /*3f0e0*/  STL.64 [R1+0x1160], R134 ;  /* 0x0011608601007387 */ /* 0x000fe20000100a00 */
[----:B------:R-:W-:Y:S01]  /*3f0f0*/  IMAD.MOV.U32 R128, RZ, RZ, R121 ;  /* 0x000000ffff807224 */ /* 0x000fe200078e0079 */
[----:B------:R-:W-:Y:S01]  /*3f100*/  ULDC UR18, c[0x0][0x248] ;  /* 0x0000920000127ab9 */ /* 0x000fe20000000800 */
[----:B------:R-:W-:Y:S01]  /*3f110*/  IMAD.MOV.U32 R116, RZ, RZ, R105 ;  /* 0x000000ffff747224 */ /* 0x000fe200078e0069 */
[----:B------:R1:W-:Y:S01]  /*3f120*/  STL.64 [R1+0x1158], R132 ;  /* 0x0011588401007387 */ /* 0x0003e20000100a00 */
[----:B------:R-:W-:Y:S01]  /*3f130*/  VIADD R23, R17, UR20 ;  /* 0x0000001411177c36 */ /* 0x000fe20008000000 */
[----:B------:R-:W-:Y:S01]  /*3f140*/  ULDC UR19, c[0x0][0x248] ;  /* 0x0000920000137ab9 */ /* 0x000fe20000000800 */
[----:B------:R-:W-:Y:S01]  /*3f150*/  IMAD.MOV.U32 R121, RZ, RZ, R119 ;  /* 0x000000ffff797224 */ /* 0x000fe200078e0077 */
[----:B------:R3:W-:Y:S01]  /*3f160*/  STL.64 [R1+0x1150], R130 ;  /* 0x0011508201007387 */ /* 0x0007e20000100a00 */
[----:B------:R-:W-:Y:S01]  /*3f170*/  IMAD.MOV.U32 R119, RZ, RZ, R111 ;  /* 0x000000ffff777224 */ /* 0x000fe200078e006f */
[----:B------:R-:W-:Y:S01]  /*3f180*/  ULDC UR20, c[0x0][0x248] ;  /* 0x0000920000147ab9 */ /* 0x000fe20000000800 */
[----:B-1----:R-:W-:-:S02]  /*3f190*/  IMAD.MOV.U32 R133, RZ, RZ, R122 ;  /* 0x000000ffff857224 */ /* 0x002fc400078e007a */
[----:B------:R-:W-:Y:S02]  /*3f1a0*/  IMAD.MOV.U32 R132, RZ, RZ, R117 ;  /* 0x000000ffff847224 */ /* 0x000fe400078e0075 */
[----:B------:R-:W-:Y:S02]  /*3f1b0*/  IMAD.MOV.U32 R122, RZ, RZ, R114 ;  /* 0x000000ffff7a7224 */ /* 0x000fe400078e0072 */
[----:B------:R-:W-:Y:S02]  /*3f1c0*/  IMAD.MOV.U32 R117, RZ, RZ, R115 ;  /* 0x000000ffff757224 */ /* 0x000fe400078e0073 */
[----:B------:R-:W-:Y:S02]  /*3f1d0*/  IMAD.MOV.U32 R115, RZ, RZ, R103 ;  /* 0x000000ffff737224 */ /* 0x000fe400078e0067 */
[----:B------:R-:W4:Y:S01]  /*3f1e0*/  LDL.LU R103, [R1+0x1c8] ;  /* 0x0001c80001677983 */ /* 0x000f220000300800 */
[----:B--2---:R-:W-:Y:S02]  /*3f1f0*/  IMAD.MOV.U32 R114, RZ, RZ, R107 ;  /* 0x000000ffff727224 */ /* 0x004fe400078e006b */
[----:B------:R-:W-:-:S02]  /*3f200*/  IMAD.MOV.U32 R107, RZ, RZ, R17 ;  /* 0x000000ffff6b7224 */ /* 0x000fc400078e0011 */
[----:B------:R-:W2:Y:S04]  /*3f210*/  LDL.LU R17, [R1+0x1a40] ;  /* 0x001a400001117983 */ /* 0x000ea80000300800 */
[----:B------:R-:W4:Y:S01]  /*3f220*/  LDL.LU R111, [R1+0x1c0] ;  /* 0x0001c000016f7983 */ /* 0x000f220000300800 */
[CC--:B------:R-:W-:Y:S02]  /*3f230*/  LEA R136, P1, R132.reuse, R3.reuse, 0x2 ;  /* 0x0000000384887211 */ /* 0x0c0fe400078210ff */
[-C--:B------:R-:W-:Y:S02]  /*3f240*/  LEA R134, P2, R129, R3.reuse, 0x2 ;  /* 0x0000000381867211 */ /* 0x080fe400078410ff */
[----:B---3--:R-:W-:Y:S01]  /*3f250*/  LEA R130, P3, R125, R3, 0x2 ;  /* 0x000000037d827211 */ /* 0x008fe200078610ff */
[----:B------:R-:W-:Y:S01]  /*3f260*/  IMAD.MOV.U32 R104, RZ, RZ, R82 ;  /* 0x000000ffff687224 */ /* 0x000fe200078e0052 */
[-C--:B------:R-:W-:Y:S01]  /*3f270*/  LEA.HI.X.SX32 R137, R132, R4.reuse, 0x2, P1 ;  /* 0x0000000484897211 */ /* 0x080fe200008f16ff */
[----:B------:R-:W-:Y:S01]  /*3f280*/  VIADD R24, R23, UR22 ;  /* 0x0000001617187c36 */ /* 0x000fe20008000000 */
[-C--:B------:R-:W-:Y:S01]  /*3f290*/  LEA.HI.X.SX32 R135, R129, R4.reuse, 0x2, P2 ;  /* 0x0000000481877211 */ /* 0x080fe200010f16ff */
[----:B------:R-:W-:Y:S01]  /*3f2a0*/  IMAD.MOV.U32 R120, RZ, RZ, R118 ;  /* 0x000000ffff787224 */ /* 0x000fe200078e0076 */
[----:B------:R-:W-:Y:S01]  /*3f2b0*/  LEA.HI.X.SX32 R131, R125, R4, 0x2, P3 ;  /* 0x000000047d837211 */ /* 0x000fe200018f16ff */
[----:B------:R-:W-:Y:S01]  /*3f2c0*/  IMAD.MOV.U32 R118, RZ, RZ, R116 ;  /* 0x000000ffff767224 */ /* 0x000fe200078e0074 */
[----:B------:R1:W-:Y:S01]  /*3f2d0*/  STL.64 [R1+0x1140], R136 ;  /* 0x0011408801007387 */ /* 0x0003e20000100a00 */
[----:B------:R-:W-:Y:S01]  /*3f2e0*/  IMAD.MOV.U32 R116, RZ, RZ, R104 ;  /* 0x000000ffff747224 */ /* 0x000fe200078e0068 */
[----:B------:R-:W-:Y:S01]  /*3f2f0*/  ULDC UR22, c[0x0][0x248] ;  /* 0x0000920000167ab9 */ /* 0x000fe20000000800 */
[----:B------:R-:W-:Y:S01]  /*3f300*/  VIADD R2, R24, UR25 ;  /* 0x0000001918027c36 */ /* 0x000fe20008000000 */
[----:B------:R-:W-:Y:S01]  /*3f310*/  STL.64 [R1+0x1138], R134 ;  /* 0x0011388601007387 */ /* 0x000fe20000100a00 */
[----:B------:R-:W-:Y:S01]  /*3f320*/  IMAD.MOV.U32 R132, RZ, RZ, R121 ;  /* 0x000000ffff847224 */ /* 0x000fe200078e0079 */
[----:B------:R-:W-:-:S02]  /*3f330*/  ULDC UR25, c[0x0][0x248] ;  /* 0x0000920000197ab9 */ /* 0x000fc40000000800 */
[----:B------:R3:W-:Y:S01]  /*3f340*/  STL.64 [R1+0x1148], R130 ;  /* 0x0011488201007387 */ /* 0x0007e20000100a00 */
[----:B------:R-:W-:Y:S02]  /*3f350*/  IMAD.MOV.U32 R121, RZ, RZ, R119 ;  /* 0x000000ffff797224 */ /* 0x000fe400078e0077 */
[----:B------:R-:W-:Y:S01]  /*3f360*/  VIADD R15, R2, UR28 ;  /* 0x0000001c020f7c36 */ /* 0x000fe20008000000 */
[-C--:B-1----:R-:W-:Y:S01]  /*3f370*/  LEA R136, P2, R127, R3.reuse, 0x2 ;  /* 0x000000037f887211 */ /* 0x082fe200078410ff */
[----:B---3--:R-:W-:Y:S01]  /*3f380*/  IMAD.MOV.U32 R131, RZ, RZ, R120 ;  /* 0x000000ffff837224 */ /* 0x008fe200078e0078 */
[----:B------:R-:W-:Y:S01]  /*3f390*/  LEA R134, P3, R124, R3, 0x2 ;  /* 0x000000037c867211 */ /* 0x000fe200078610ff */
[----:B------:R-:W-:Y:S01]  /*3f3a0*/  IMAD.MOV.U32 R120, RZ, RZ, R118 ;  /* 0x000000ffff787224 */ /* 0x000fe200078e0076 */
[----:B------:R-:W-:Y:S01]  /*3f3b0*/  ULDC UR28, c[0x0][0x248] ;  /* 0x00009200001c7ab9 */ /* 0x000fe20000000800 */
[----:B------:R-:W-:Y:S02]  /*3f3c0*/  IMAD.MOV.U32 R130, RZ, RZ, R122 ;  /* 0x000000ffff827224 */ /* 0x000fe400078e007a */
[----:B------:R-:W-:-:S02]  /*3f3d0*/  IMAD.MOV.U32 R118, RZ, RZ, R116 ;  /* 0x000000ffff767224 */ /* 0x000fc400078e0074 */
[----:B------:R-:W-:Y:S01]  /*3f3e0*/  IMAD.MOV.U32 R122, RZ, RZ, R114 ;  /* 0x000000ffff7a7224 */ /* 0x000fe200078e0072 */
[----:B------:R-:W3:Y:S01]  /*3f3f0*/  LDL.LU R116, [R1+0x1d4] ;  /* 0x0001d40001747983 */ /* 0x000ee20000300800 */
[----:B------:R-:W-:Y:S02]  /*3f400*/  IMAD.MOV.U32 R114, RZ, RZ, R112 ;  /* 0x000000ffff727224 */ /* 0x000fe400078e0070 */
[----:B----4-:R-:W-:Y:S02]  /*3f410*/  IMAD.MOV.U32 R119, RZ, RZ, R111 ;  /* 0x000000ffff777224 */ /* 0x010fe400078e006f */
[----:B------:R-:W-:Y:S02]  /*3f420*/  IMAD.MOV.U32 R111, RZ, RZ, R2 ;  /* 0x000000ffff6f7224 */ /* 0x000fe400078e0002 */
[----:B------:R-:W4:Y:S04]  /*3f430*/  LDL.LU R2, [R1+0x1a3c] ;  /* 0x001a3c0001027983 */ /* 0x000f280000300800 */
[----:B------:R-:W2:Y:S01]  /*3f440*/  LDL.LU R112, [R1+0x1cc] ;  /* 0x0001cc0001707983 */ /* 0x000ea20000300800 */
[----:B------:R-:W-:Y:S01]  /*3f450*/  VIADD R16, R15, UR31 ;  /* 0x0000001f0f107c36 */ /* 0x000fe20008000000 */
[----:B------:R-:W-:Y:S01]  /*3f460*/  LEA R138, P1, R130, R3, 0x2 ;  /* 0x00000003828a7211 */ /* 0x000fe200078210ff */
[----:B------:R-:W-:Y:S01]  /*3f470*/  IMAD.MOV.U32 R129, RZ, RZ, R121 ;  /* 0x000000ffff817224 */ /* 0x000fe200078e0079 */
[-C--:B------:R-:W-:Y:S01]  /*3f480*/  LEA.HI.X.SX32 R137, R127, R4.reuse, 0x2, P2 ;  /* 0x000000047f897211 */ /* 0x080fe200010f16ff */
[----:B------:R-:W-:Y:S01]  /*3f490*/  VIADD R0, R16, UR36 ;  /* 0x0000002410007c36 */ /* 0x000fe20008000000 */
[----:B------:R-:W-:-:S02]  /*3f4a0*/  LEA.HI.X.SX32 R139, R130, R4, 0x2, P1 ;  /* 0x00000004828b7211 */ /* 0x000fc400008f16ff */
[-C--:B------:R-:W-:Y:S01]  /*3f4b0*/  LEA.HI.X.SX32 R135, R124, R4.reuse, 0x2, P3 ;  /* 0x000000047c877211 */ /* 0x080fe200018f16ff */
[----:B------:R-:W-:Y:S01]  /*3f4c0*/  VIADD R12, R0, UR39 ;  /* 0x00000027000c7c36 */ /* 0x000fe20008000000 */
[----:B------:R-:W-:Y:S01]  /*3f4d0*/  ULDC UR31, c[0x0][0x248] ;  /* 0x00009200001f7ab9 */ /* 0x000fe20000000800 */
[----:B------:R-:W-:Y:S01]  /*3f4e0*/  IMAD.MOV.U32 R102, RZ, RZ, R81 ;  /* 0x000000ffff667224 */ /* 0x000fe200078e0051 */
[----:B------:R1:W-:Y:S01]  /*3f4f0*/  STL.64 [R1+0x1130], R138 ;  /* 0x0011308a01007387 */ /* 0x0003e20000100a00 */
        /* <DEDUP_REMOVED lines=11> */
[CC--:B-1----:R-:W-:Y:S01]  /*3f5b0*/  LEA R138, P1, R129.reuse, R3.reuse, 0x2 ;  /* 0x00000003818a7211 */ /* 0x0c2fe200078210ff */
[----:B------:R-:W-:Y:S01]  /*3f5c0*/  VIADD R20, R14, UR47 ;  /* 0x0000002f0e147c36 */ /* 0x000fe20008000000 */
[----:B------:R-:W-:Y:S01]  /*3f5d0*/  ULDC UR45, c[0x0][0x248] ;  /* 0x00009200002d7ab9 */ /* 0x000fe20000000800 */
[----:B------:R-:W-:Y:S01]  /*3f5e0*/  IMAD.MOV.U32 R117, RZ, RZ, R115 ;  /* 0x000000ffff757224 */ /* 0x000fe200078e0073 */
[-C--:B------:R-:W-:Y:S01]  /*3f5f0*/  LEA R136, P2, R126, R3.reuse, 0x2 ;  /* 0x000000037e887211 */ /* 0x080fe200078410ff */
[----:B------:R-:W-:Y:S01]  /*3f600*/  VIADD R19, R20, UR48 ;  /* 0x0000003014137c36 */ /* 0x000fe20008000000 */
[----:B------:R-:W-:Y:S01]  /*3f610*/  LEA.HI.X.SX32 R139, R129, R4, 0x2, P1 ;  /* 0x00000004818b7211 */ /* 0x000fe200008f16ff */
[----:B------:R-:W-:Y:S01]  /*3f620*/  IMAD.MOV.U32 R115, RZ, RZ, R102 ;  /* 0x000000ffff737224 */ /* 0x000fe200078e0066 */
[----:B---3--:R-:W-:Y:S01]  /*3f630*/  LEA R134, P3, R123, R3, 0x2 ;  /* 0x000000037b867211 */ /* 0x008fe200078610ff */
[----:B------:R-:W-:-:S02]  /*3f640*/  VIADD R13, R19, UR49 ;  /* 0x00000031130d7c36 */ /* 0x000fc40008000000 */
[----:B------:R-:W-:Y:S02]  /*3f650*/  IMAD.MOV.U32 R124, RZ, RZ, R122 ;  /* 0x000000ffff7c7224 */ /* 0x000fe400078e007a */
[----:B------:R-:W-:Y:S01]  /*3f660*/  IMAD.MOV.U32 R121, RZ, RZ, R119 ;  /* 0x000000ffff797224 */ /* 0x000fe200078e0077 */
[-C--:B------:R-:W-:Y:S01]  /*3f670*/  LEA.HI.X.SX32 R137, R126, R4.reuse, 0x2, P2 ;  /* 0x000000047e897211 */ /* 0x080fe200010f16ff */
[----:B------:R-:W-:Y:S01]  /*3f680*/  IMAD.MOV.U32 R122, RZ, RZ, R114 ;  /* 0x000000ffff7a7224 */ /* 0x000fe200078e0072 */
[----:B------:R-:W-:Y:S01]  /*3f690*/  LEA.HI.X.SX32 R135, R123, R4, 0x2, P3 ;  /* 0x000000047b877211 */ /* 0x000fe200018f16ff */
[----:B------:R-:W-:Y:S01]  /*3f6a0*/  IMAD.MOV.U32 R119, RZ, RZ, R113 ;  /* 0x000000ffff777224 */ /* 0x000fe200078e0071 */
[----:B------:R-:W-:Y:S01]  /*3f6b0*/  ULDC UR46, c[0x0][0x248] ;  /* 0x00009200002e7ab9 */ /* 0x000fe20000000800 */
[----:B------:R-:W-:Y:S01]  /*3f6c0*/  IMAD.MOV.U32 R91, RZ, RZ, R13 ;  /* 0x000000ffff5b7224 */ /* 0x000fe200078e000d */
[----:B------:R-:W-:Y:S01]  /*3f6d0*/  ULDC UR47, c[0x0][0x248] ;  /* 0x00009200002f7ab9 */ /* 0x000fe20000000800 */
[----:B------:R-:W-:Y:S01]  /*3f6e0*/  IMAD.MOV.U32 R127, RZ, RZ, R125 ;  /* 0x000000ffff7f7224 */ /* 0x000fe200078e007d */
[----:B------:R-:W-:Y:S01]  /*3f6f0*/  ULDC UR48, c[0x0][0x248] ;  /* 0x0000920000307ab9 */ /* 0x000fe20000000800 */
[----:B------:R-:W-:Y:S01]  /*3f700*/  IMAD.MOV.U32 R114, RZ, RZ, R111 ;  /* 0x000000ffff727224 */ /* 0x000fe200078e006f */
[----:B------:R-:W-:Y:S01]  /*3f710*/  ULDC UR49, c[0x0][0x248] ;  /* 0x0000920000317ab9 */ /* 0x000fe20000000800 */
[----:B------:R-:W-:-:S02]  /*3f720*/  IMAD.MOV.U32 R140, RZ, RZ, R120 ;  /* 0x000000ffff8c7224 */ /* 0x000fc400078e0078 */
[----:B------:R-:W-:Y:S02]  /*3f730*/  IMAD.MOV.U32 R125, RZ, RZ, R117 ;  /* 0x000000ffff7d7224 */ /* 0x000fe400078e0075 */
[----:B------:R-:W-:Y:S02]  /*3f740*/  IMAD.MOV.U32 R111, RZ, RZ, R0 ;  /* 0x000000ffff6f7224 */ /* 0x000fe400078e0000 */
[----:B------:R-:W-:Y:S02]  /*3f750*/  IMAD.MOV.U32 R117, RZ, RZ, R115 ;  /* 0x000000ffff757224 */ /* 0x000fe400078e0073 */
[----:B------:R-:W-:Y:S01]  /*3f760*/  VIADD R13, R91, UR50 ;  /* 0x000000325b0d7c36 */ /* 0x000fe20008000000 */
[----:B------:R-:W-:Y:S01]  /*3f770*/  ULDC UR50, c[0x0][0x248] ;  /* 0x0000920000327ab9 */ /* 0x000fe20000000800 */
[----:B------:R-:W-:Y:S02]  /*3f780*/  IMAD.MOV.U32 R115, RZ, RZ, R116 ;  /* 0x000000ffff737224 */ /* 0x000fe400078e0074 */
        /* <DEDUP_REMOVED lines=11> */
[----:B------:R-:W-:Y:S02]  /*3f840*/  IMAD.MOV.U32 R143, RZ, RZ, R125 ;  /* 0x000000ffff8f7224 */ /* 0x000fe400078e007d */
[----:B------:R-:W-:Y:S02]  /*3f850*/  IMAD.MOV.U32 R119, RZ, RZ, R110 ;  /* 0x000000ffff777224 */ /* 0x000fe400078e006e */
[----:B------:R-:W-:-:S02]  /*3f860*/  IMAD.MOV.U32 R111, RZ, RZ, R22 ;  /* 0x000000ffff6f7224 */ /* 0x000fc400078e0016 */
[----:B------:R-:W-:Y:S01]  /*3f870*/  VIADD R93, R96, UR52 ;  /* 0x00000034605d7c36 */ /* 0x000fe20008000000 */
[----:B------:R-:W-:Y:S01]  /*3f880*/  ULDC UR52, c[0x0][0x248] ;  /* 0x0000920000347ab9 */ /* 0x000fe20000000800 */
[----:B------:R-:W-:Y:S02]  /*3f890*/  IMAD.MOV.U32 R110, RZ, RZ, R23 ;  /* 0x000000ffff6e7224 */ /* 0x000fe400078e0017 */
        /* <DEDUP_REMOVED lines=14> */
[----:B----4-:R-:W-:Y:S02]  /*3f980*/  IMAD.MOV.U32 R113, RZ, RZ, R2 ;  /* 0x000000ffff717224 */ /* 0x010fe400078e0002 */
[----:B------:R-:W3:Y:S01]  /*3f990*/  LDL.LU R2, [R1+0x1a38] ;  /* 0x001a380001027983 */ /* 0x000ee20000300800 */
[----:B--2---:R-:W-:-:S03]  /*3f9a0*/  IMAD.MOV.U32 R118, RZ, RZ, R112 ;  /* 0x000000ffff767224 */ /* 0x004fc600078e0070 */
[----:B------:R-:W2:Y:S01]  /*3f9b0*/  LDL.LU R0, [R1+0x1a34] ;  /* 0x001a340001007983 */ /* 0x000ea20000300800 */
[----:B------:R-:W-:-:S03]  /*3f9c0*/  IMAD.MOV.U32 R112, RZ, RZ, R17 ;  /* 0x000000ffff707224 */ /* 0x000fc600078e0011 */
[----:B------:R-:W4:Y:S04]  /*3f9d0*/  LDL.LU R17, [R1+0x1a30] ;  /* 0x001a300001117983 */ /* 0x000f280000300800 */
[----:B------:R1:W-:Y:S04]  /*3f9e0*/  STL.64 [R1+0x1118], R138 ;  /* 0x0011188a01007387 */ /* 0x0003e80000100a00 */
[----:B------:R1:W-:Y:S01]  /*3f9f0*/  STL.64 [R1+0x1110], R136 ;  /* 0x0011108801007387 */ /* 0x0003e20000100a00 */
[----:B------:R-:W-:-:S03]  /*3fa00*/  IMAD.MOV.U32 R117, RZ, RZ, R112 ;  /* 0x000000ffff757224 */ /* 0x000fc600078e0070 */
[----:B------:R1:W-:Y:S02]  /*3fa10*/  STL.64 [R1+0x1108], R134 ;  /* 0x0011088601007387 */ /* 0x0003e40000100a00 */
[CC--:B-1----:R-:W-:Y:S02]  /*3fa20*/  LEA R138, P1, R140.reuse, R3.reuse, 0x2 ;  /* 0x000000038c8a7211 */ /* 0x0c2fe400078210ff */
[CC--:B------:R-:W-:Y:S01]  /*3fa30*/  LEA R136, P2, R133.reuse, R3.reuse, 0x2 ;  /* 0x0000000385887211 */ /* 0x0c0fe200078410ff */
[----:B------:R-:W-:Y:S01]  /*3fa40*/  IMAD.MOV.U32 R112, RZ, RZ, R18 ;  /* 0x000000ffff707224 */ /* 0x000fe200078e0012 */
[-C--:B------:R-:W-:Y:S01]  /*3fa50*/  LEA.HI.X.SX32 R139, R140, R4.reuse, 0x2, P1 ;  /* 0x000000048c8b7211 */ /* 0x080fe200008f16ff */
[----:B------:R-:W2:Y:S01]  /*3fa60*/  LDL.LU R18, [R1+0x1a2c] ;  /* 0x001a2c0001127983 */ /* 0x000ea20000300800 */
[C---:B------:R-:W-:Y:S02]  /*3fa70*/  LEA R134, P3, R128.reuse, R3, 0x2 ;  /* 0x0000000380867211 */ /* 0x040fe400078610ff */
[-C--:B------:R-:W-:Y:S01]  /*3fa80*/  LEA.HI.X.SX32 R137, R133, R4.reuse, 0x2, P2 ;  /* 0x0000000485897211 */ /* 0x080fe200010f16ff */
[----:B------:R-:W2:Y:S01]  /*3fa90*/  LDL.LU R22, [R1+0x1a28] ;  /* 0x001a280001167983 */ /* 0x000ea20000300800 */
[----:B------:R-:W-:Y:S01]  /*3faa0*/  LEA.HI.X.SX32 R135, R128, R4, 0x2, P3 ;  /* 0x0000000480877211 */ /* 0x000fe200018f16ff */
[----:B------:R-:W-:-:S02]  /*3fab0*/  IMAD.MOV.U32 R140, RZ, RZ, R124 ;  /* 0x000000ffff8c7224 */ /* 0x000fc400078e007c */
[----:B------:R-:W2:Y:S01]  /*3fac0*/  LDL.LU R23, [R1+0x1a24] ;  /* 0x001a240001177983 */ /* 0x000ea20000300800 */
[----:B------:R-:W-:-:S03]  /*3fad0*/  IMAD.MOV.U32 R124, RZ, RZ, R122 ;  /* 0x000000ffff7c7224 */ /* 0x000fc600078e007a */
[----:B------:R1:W-:Y:S01]  /*3fae0*/  STL.64 [R1+0x1100], R138 ;  /* 0x0011008a01007387 */ /* 0x0003e20000100a00 */
[----:B------:R-:W-:-:S03]  /*3faf0*/  IMAD.MOV.U32 R125, RZ, RZ, R117 ;  /* 0x000000ffff7d7224 */ /* 0x000fc600078e0075 */
[----:B------:R1:W-:Y:S01]  /*3fb00*/  STL.64 [R1+0x10f8], R136 ;  /* 0x0010f88801007387 */ /* 0x0003e20000100a00 */
[----:B------:R-:W-:-:S03]  /*3fb10*/  IMAD.MOV.U32 R120, RZ, RZ, R118 ;  /* 0x000000ffff787224 */ /* 0x000fc600078e0076 */
[----:B------:R1:W-:Y:S02]  /*3fb20*/  STL.64 [R1+0x10f0], R134 ;  /* 0x0010f08601007387 */ /* 0x0003e40000100a00 */
[CC--:B-1----:R-:W-:Y:S01]  /*3fb30*/  LEA R138, P1, R143.reuse, R3.reuse, 0x2 ;  /* 0x000000038f8a7211 */ /* 0x0c2fe200078210ff */
[----:B------:R-:W-:Y:S01]  /*3fb40*/  IMAD.MOV.U32 R133, RZ, RZ, R123 ;  /* 0x000000ffff857224 */ /* 0x000fe200078e007b */
[CC--:B------:R-:W-:Y:S01]  /*3fb50*/  LEA R136, P2, R132.reuse, R3.reuse, 0x2 ;  /* 0x0000000384887211 */ /* 0x0c0fe200078410ff */
[----:B------:R-:W-:Y:S01]  /*3fb60*/  IMAD.MOV.U32 R117, RZ, RZ, R107 ;  /* 0x000000ffff757224 */ /* 0x000fe200078e006b */
[-C--:B------:R-:W-:Y:S02]  /*3fb70*/  LEA.HI.X.SX32 R139, R143, R4.reuse, 0x2, P1 ;  /* 0x000000048f8b7211 */ /* 0x080fe400008f16ff */
[C---:B------:R-:W-:Y:S01]  /*3fb80*/  LEA R134, P3, R131.reuse, R3, 0x2 ;  /* 0x0000000383867211 */ /* 0x040fe200078610ff */
[----:B------:R-:W-:Y:S01]  /*3fb90*/  IMAD.MOV.U32 R118, RZ, RZ, R108 ;  /* 0x000000ffff767224 */ /* 0x000fe200078e006c */
[-C--:B------:R-:W-:Y:S01]  /*3fba0*/  LEA.HI.X.SX32 R137, R132, R4.reuse, 0x2, P2 ;  /* 0x0000000484897211 */ /* 0x080fe200010f16ff */
[----:B------:R-:W-:Y:S01]  /*3fbb0*/  IMAD.MOV.U32 R123, RZ, RZ, R121 ;  /* 0x000000ffff7b7224 */ /* 0x000fe200078e0079 */
[----:B------:R-:W-:Y:S01]  /*3fbc0*/  LEA.HI.X.SX32 R135, R131, R4, 0x2, P3 ;  /* 0x0000000483877211 */ /* 0x000fe200018f16ff */
[----:B------:R-:W-:-:S02]  /*3fbd0*/  IMAD.MOV.U32 R122, RZ, RZ, R110 ;  /* 0x000000ffff7a7224 */ /* 0x000fc400078e006e */
[----:B------:R-:W-:Y:S02]  /*3fbe0*/  IMAD.MOV.U32 R107, RZ, RZ, R24 ;  /* 0x000000ffff6b7224 */ /* 0x000fe400078e0018 */
[----:B------:R-:W-:Y:S01]  /*3fbf0*/  IMAD.MOV.U32 R143, RZ, RZ, R124 ;  /* 0x000000ffff8f7224 */ /* 0x000fe200078e007c */
[----:B------:R-:W2:Y:S01]  /*3fc00*/  LDL.LU R24, [R1+0x1a20] ;  /* 0x001a200001187983 */ /* 0x000ea20000300800 */
[----:B------:R-:W-:Y:S02]  /*3fc10*/  IMAD.MOV.U32 R121, RZ, RZ, R119 ;  /* 0x000000ffff797224 */ /* 0x000fe400078e0077 */
[----:B------:R-:W-:Y:S02]  /*3fc20*/  IMAD.MOV.U32 R110, RZ, RZ, R19 ;  /* 0x000000ffff6e7224 */ /* 0x000fe400078e0013 */
[----:B------:R-:W2:Y:S01]  /*3fc30*/  LDL.LU R19, [R1+0x1a1c] ;  /* 0x001a1c0001137983 */ /* 0x000ea20000300800 */
[----:B------:R-:W-:Y:S02]  /*3fc40*/  IMAD.MOV.U32 R119, RZ, RZ, R15 ;  /* 0x000000ffff777224 */ /* 0x000fe400078e000f */
[----:B------:R-:W-:Y:S01]  /*3fc50*/  IMAD.MOV.U32 R128, RZ, RZ, R120 ;  /* 0x000000ffff807224 */ /* 0x000fe200078e0078 */
[----:B------:R-:W2:Y:S01]  /*3fc60*/  LDL.LU R15, [R1+0x1a18] ;  /* 0x001a1800010f7983 */ /* 0x000ea20000300800 */
[----:B------:R-:W-:-:S02]  /*3fc70*/  IMAD.MOV.U32 R120, RZ, RZ, R118 ;  /* 0x000000ffff787224 */ /* 0x000fc400078e0076 */
[----:B------:R-:W-:Y:S01]  /*3fc80*/  IMAD.MOV.U32 R118, RZ, RZ, R103 ;  /* 0x000000ffff767224 */ /* 0x000fe200078e0067 */
        /* <DEDUP_REMOVED lines=17> */
[----:B------:R-:W-:Y:S02]  /*3fda0*/  IMAD.MOV.U32 R115, RZ, RZ, R16 ;  /* 0x000000ffff737224 */ /* 0x000fe400078e0010 */
[----:B------:R-:W2:Y:S01]  /*3fdb0*/  LDL.LU R16, [R1+0x1a14] ;  /* 0x001a140001107983 */ /* 0x000ea20000300800 */
[----:B------:R-:W-:-:S03]  /*3fdc0*/  IMAD.MOV.U32 R119, RZ, RZ, R12 ;  /* 0x000000ffff777224 */ /* 0x000fc600078e000c */
[----:B------:R-:W2:Y:S01]  /*3fdd0*/  LDL.LU R12, [R1+0x1a10] ;  /* 0x001a1000010c7983 */ /* 0x000ea20000300800 */
[----:B------:R-:W-:-:S03]  /*3fde0*/  IMAD.MOV.U32 R124, RZ, RZ, R121 ;  /* 0x000000ffff7c7224 */ /* 0x000fc600078e0079 */
[----:B------:R1:W-:Y:S01]  /*3fdf0*/  STL.64 [R1+0x10d0], R138 ;  /* 0x0010d08a01007387 */ /* 0x0003e20000100a00 */
[----:B------:R-:W-:-:S03]  /*3fe00*/  IMAD.MOV.U32 R127, RZ, RZ, R128 ;  /* 0x000000ffff7f7224 */ /* 0x000fc600078e0080 */
[----:B------:R1:W-:Y:S01]  /*3fe10*/  STL.64 [R1+0x10c8], R136 ;  /* 0x0010c88801007387 */ /* 0x0003e20000100a00 */
[----:B------:R-:W-:-:S03]  /*3fe20*/  IMAD.MOV.U32 R132, RZ, RZ, R123 ;  /* 0x000000ffff847224 */ /* 0x000fc600078e007b */
[----:B------:R1:W-:Y:S02]  /*3fe30*/  STL.64 [R1+0x10c0], R134 ;  /* 0x0010c08601007387 */ /* 0x0003e40000100a00 */
[-C--:B-1----:R-:W-:Y:S01]  /*3fe40*/  LEA R138, P1, R143, R3.reuse, 0x2 ;  /* 0x000000038f8a7211 */ /* 0x082fe200078210ff */
[----:B------:R-:W-:Y:S01]  /*3fe50*/  IMAD.MOV.U32 R128, RZ, RZ, R125 ;  /* 0x000000ffff807224 */ /* 0x000fe200078e007d */
[-C--:B------:R-:W-:Y:S01]  /*3fe60*/  LEA R136, P2, R129, R3.reuse, 0x2 ;  /* 0x0000000381887211 */ /* 0x080fe200078410ff */
        /* <DEDUP_REMOVED lines=10> */
[----:B------:R-:W-:Y:S02]  /*3ff10*/  IMAD.MOV.U32 R122, RZ, RZ, R119 ;  /* 0x000000ffff7a7224 */ /* 0x000fe400078e0077 */
[----:B------:R-:W-:Y:S02]  /*3ff20*/  IMAD.MOV.U32 R113, RZ, RZ, R21 ;  /* 0x000000ffff717224 */ /* 0x000fe400078e0015 */
[----:B------:R-:W-:Y:S01]  /*3ff30*/  IMAD.MOV.U32 R117, RZ, RZ, R114 ;  /* 0x000000ffff757224 */ /* 0x000fe200078e0072 */
[----:B------:R-:W2:Y:S01]  /*3ff40*/  LDL.LU R21, [R1+0x1a0c] ;  /* 0x001a0c0001157983 */ /* 0x000ea20000300800 */
[----:B------:R-:W-:-:S02]  /*3ff50*/  IMAD.MOV.U32 R119, RZ, RZ, R14 ;  /* 0x000000ffff777224 */ /* 0x000fc400078e000e */
[----:B------:R-:W-:Y:S01]  /*3ff60*/  IMAD.MOV.U32 R130, RZ, RZ, R123 ;  /* 0x000000ffff827224 */ /* 0x000fe200078e007b */
[----:B------:R-:W2:Y:S01]  /*3ff70*/  LDL.LU R14, [R1+0x1a08] ;  /* 0x001a0800010e7983 */ /* 0x000ea20000300800 */
[----:B------:R-:W-:-:S03]  /*3ff80*/  IMAD.MOV.U32 R123, RZ, RZ, R120 ;  /* 0x000000ffff7b7224 */ /* 0x000fc600078e0078 */
[----:B------:R1:W-:Y:S01]  /*3ff90*/  STL.64 [R1+0x10b8], R138 ;  /* 0x0010b88a01007387 */ /* 0x0003e20000100a00 */
[----:B------:R-:W-:Y:S02]  /*3ffa0*/  IMAD.MOV.U32 R120, RZ, RZ, R117 ;  /* 0x000000ffff787224 */ /* 0x000fe400078e0075 */
[----:B------:R-:W-:Y:S01]  /*3ffb0*/  IMAD.MOV.U32 R124, RZ, RZ, R121 ;  /* 0x000000ffff7c7224 */ /* 0x000fe200078e0079 */
        /* <DEDUP_REMOVED lines=17> */
[----:B------:R-:W2:Y:S01]  /*400d0*/  LDL.LU R20, [R1+0x1a04] ;  /* 0x001a040001147983 */ /* 0x000ea20000300800 */
[----:B------:R-:W-:Y:S02]  /*400e0*/  IMAD.MOV.U32 R126, RZ, RZ, R128 ;  /* 0x000000ffff7e7224 */ /* 0x000fe400078e0080 */
[----:B------:R-:W-:Y:S01]  /*400f0*/  IMAD.MOV.U32 R128, RZ, RZ, R125 ;  /* 0x000000ffff807224 */ /* 0x000fe200078e007d */
[----:B------:R-:W3:Y:S01]  /*40100*/  LDL.LU R111, [R1+0x418] ;  /* 0x00041800016f7983 */ /* 0x000ee20000300800 */
[----:B------:R-:W-:-:S03]  /*40110*/  IMAD.MOV.U32 R125, RZ, RZ, R122 ;  /* 0x000000ffff7d7224 */ /* 0x000fc600078e007a */
[----:B------:R1:W-:Y:S01]  /*40120*/  STL.64 [R1+0x10a0], R138 ;  /* 0x0010a08a01007387 */ /* 0x0003e20000100a00 */
[----:B------:R-:W-:-:S03]  /*40130*/  IMAD.MOV.U32 R122, RZ, RZ, R119 ;  /* 0x000000ffff7a7224 */ /* 0x000fc600078e0077 */
[----:B------:R1:W-:Y:S01]  /*40140*/  STL.64 [R1+0x1098], R136 ;  /* 0x0010988801007387 */ /* 0x0003e20000100a00 */
[----:B------:R-:W-:-:S03]  /*40150*/  IMAD.MOV.U32 R119, RZ, RZ, R91 ;  /* 0x000000ffff777224 */ /* 0x000fc600078e005b */
[----:B------:R1:W-:Y:S01]  /*40160*/  STL.64 [R1+0x1090], R134 ;  /* 0x0010908601007387 */ /* 0x0003e20000100a00 */
[----:B------:R-:W-:Y:S01]  /*40170*/  IMAD.MOV.U32 R133, RZ, RZ, R128 ;  /* 0x000000ffff857224 */ /* 0x000fe200078e0080 */
        /* <DEDUP_REMOVED lines=16> */
[----:B------:R-:W4:Y:S01]  /*40280*/  LDL.LU R107, [R1+0x97c] ;  /* 0x00097c00016b7983 */ /* 0x000f220000300800 */
[----:B------:R-:W-:-:S02]  /*40290*/  IMAD.MOV.U32 R119, RZ, RZ, R96 ;  /* 0x000000ffff777224 */ /* 0x000fc400078e0060 */
[----:B------:R-:W-:Y:S01]  /*402a0*/  IMAD.MOV.U32 R143, RZ, RZ, R124 ;  /* 0x000000ffff8f7224 */ /* 0x000fe200078e007c */
[----:B------:R-:W2:Y:S01]  /*402b0*/  LDL.LU R110, [R1+0x970] ;  /* 0x00097000016e7983 */ /* 0x000ea20000300800 */
[----:B------:R-:W-:Y:S02]  /*402c0*/  IMAD.MOV.U32 R131, RZ, RZ, R128 ;  /* 0x000000ffff837224 */ /* 0x000fe400078e0080 */
[----:B------:R-:W-:Y:S01]  /*402d0*/  IMAD.MOV.U32 R124, RZ, RZ, R121 ;  /* 0x000000ffff7c7224 */ /* 0x000fe200078e0079 */
[----:B------:R1:W-:Y:S01]  /*402e0*/  STL.64 [R1+0x1088], R138 ;  /* 0x0010888a01007387 */ /* 0x0003e20000100a00 */
[----:B------:R-:W-:Y:S02]  /*402f0*/  IMAD.MOV.U32 R128, RZ, RZ, R125 ;  /* 0x000000ffff807224 */ /* 0x000fe400078e007d */
[----:B------:R-:W-:Y:S01]  /*40300*/  IMAD.MOV.U32 R121, RZ, RZ, R118 ;  /* 0x000000ffff797224 */ /* 0x000fe200078e0076 */
[----:B------:R1:W-:Y:S01]  /*40310*/  STL.64 [R1+0x1080], R136 ;  /* 0x0010808801007387 */ /* 0x0003e20000100a00 */
[----:B------:R-:W-:-:S02]  /*40320*/  IMAD.MOV.U32 R125, RZ, RZ, R122 ;  /* 0x000000ffff7d7224 */ /* 0x000fc400078e007a */
[----:B------:R-:W-:Y:S01]  /*40330*/  IMAD.MOV.U32 R118, RZ, RZ, R115 ;  /* 0x000000ffff767224 */ /* 0x000fe200078e0073 */
[----:B------:R1:W-:Y:S01]  /*40340*/  STL.64 [R1+0x1078], R134 ;  /* 0x0010788601007387 */ /* 0x0003e20000100a00 */
[----:B------:R-:W-:-:S03]  /*40350*/  IMAD.MOV.U32 R122, RZ, RZ, R119 ;  /* 0x000000ffff7a7224 */ /* 0x000fc600078e0077 */
[----:B------:R-:W2:Y:S04]  /*40360*/  LDL.LU R115, [R1+0x958] ;  /* 0x0009580001737983 */ /* 0x000ea80000300800 */
[----:B------:R-:W3:Y:S01]  /*40370*/  LDL.LU R119, [R1+0x950] ;  /* 0x0009500001777983 */ /* 0x000ee20000300800 */
[-C--:B-1----:R-:W-:Y:S01]  /*40380*/  LEA R138, P1, R143, R3.reuse, 0x2 ;  /* 0x000000038f8a7211 */ /* 0x082fe200078210ff */
[----:B------:R-:W-:Y:S01]  /*40390*/  IMAD.MOV.U32 R106, RZ, RZ, R80 ;  /* 0x000000ffff6a7224 */ /* 0x000fe200078e0050 */
[CC--:B------:R-:W-:Y:S01]  /*403a0*/  LEA R136, P2, R130.reuse, R3.reuse, 0x2 ;  /* 0x0000000382887211 */ /* 0x0c0fe200078410ff */
        /* <DEDUP_REMOVED lines=20> */
[----:B------:R-:W-:Y:S02]  /*404f0*/  IMAD.MOV.U32 R124, RZ, RZ, R122 ;  /* 0x000000ffff7c7224 */ /* 0x000fe400078e007a */
[----:B------:R-:W-:Y:S02]  /*40500*/  IMAD.MOV.U32 R117, RZ, RZ, R113 ;  /* 0x000000ffff757224 */ /* 0x000fe400078e0071 */
[----:B------:R-:W-:Y:S02]  /*40510*/  IMAD.MOV.U32 R122, RZ, RZ, R116 ;  /* 0x000000ffff7a7224 */ /* 0x000fe400078e0074 */
[----:B---3--:R-:W-:Y:S02]  /*40520*/  IMAD.MOV.U32 R118, RZ, RZ, R119 ;  /* 0x000000ffff767224 */ /* 0x008fe400078e0077 */
[----:B------:R-:W-:-:S02]  /*40530*/  IMAD.MOV.U32 R119, RZ, RZ, R109 ;  /* 0x000000ffff777224 */ /* 0x000fc400078e006d */
[----:B------:R-:W3:Y:S04]  /*40540*/  LDL.LU R109, [R1+0x420] ;  /* 0x00042000016d7983 */ /* 0x000ee80000300800 */
[----:B------:R-:W3:Y:S04]  /*40550*/  LDL.LU R113, [R1+0x528] ;  /* 0x0005280001717983 */ /* 0x000ee80000300800 */
[----:B------:R-:W4:Y:S01]  /*40560*/  LDL.LU R116, [R1+0x520] ;  /* 0x0005200001747983 */ /* 0x000f220000300800 */
[----:B------:R-:W-:Y:S01]  /*40570*/  IMAD.MOV.U32 R89, RZ, RZ, R183 ;  /* 0x000000ffff597224 */ /* 0x000fe200078e00b7 */
[-C--:B-1----:R-:W-:Y:S01]  /*40580*/  LEA R138, P1, R143, R3.reuse, 0x2 ;  /* 0x000000038f8a7211 */ /* 0x082fe200078210ff */
[----:B------:R-:W-:Y:S01]  /*40590*/  IMAD.MOV.U32 R114, RZ, RZ, R95 ;  /* 0x000000ffff727224 */ /* 0x000fe200078e005f */
[-C--:B------:R-:W-:Y:S01]  /*405a0*/  LEA R136, P2, R129, R3.reuse, 0x2 ;  /* 0x0000000381887211 */ /* 0x080fe200078410ff */
        /* <DEDUP_REMOVED lines=18> */
[----:B------:R-:W3:Y:S01]  /*406d0*/  LDL.LU R117, [R1+0x8e0] ;  /* 0x0008e00001757983 */ /* 0x000ee20000300800 */
[----:B----4-:R-:W-:-:S02]  /*406e0*/  IMAD.MOV.U32 R114, RZ, RZ, R116 ;  /* 0x000000ffff727224 */ /* 0x010fc400078e0074 */
[----:B------:R-:W-:Y:S02]  /*406f0*/  IMAD.MOV.U32 R116, RZ, RZ, R111 ;  /* 0x000000ffff747224 */ /* 0x000fe400078e006f */
[----:B------:R-:W4:Y:S01]  /*40700*/  LDL.LU R111, [R1+0x8e8] ;  /* 0x0008e800016f7983 */ /* 0x000f220000300800 */
[-C--:B-1----:R-:W-:Y:S01]  /*40710*/  LEA R138, P1, R143, R3.reuse, 0x2 ;  /* 0x000000038f8a7211 */ /* 0x082fe200078210ff */
[----:B------:R-:W-:Y:S01]  /*40720*/  IMAD.MOV.U32 R142, RZ, RZ, R128 ;  /* 0x000000ffff8e7224 */ /* 0x000fe200078e0080 */
[CC--:B--2---:R-:W-:Y:S01]  /*40730*/  LEA R136, P2, R140.reuse, R3.reuse, 0x2 ;  /* 0x000000038c887211 */ /* 0x0c4fe200078410ff */
        /* <DEDUP_REMOVED lines=10> */
[----:B------:R-:W2:Y:S01]  /*407e0*/  LDL.LU R13, [R1+0x1a00] ;  /* 0x001a0000010d7983 */ /* 0x000ea20000300800 */
[----:B------:R-:W-:Y:S02]  /*407f0*/  IMAD.MOV.U32 R100, RZ, RZ, R73 ;  /* 0x000000ffff647224 */ /* 0x000fe400078e0049 */
[----:B------:R-:W-:Y:S01]  /*40800*/  IMAD.MOV.U32 R87, RZ, RZ, R156 ;  /* 0x000000ffff577224 */ /* 0x000fe200078e009c */
[----:B------:R-:W-:Y:S01]  /*40810*/  STL.64 [R1+0x1040], R138 ;  /* 0x0010408a01007387 */ /* 0x000fe20000100a00 */
[----:B------:R-:W-:Y:S01]  /*40820*/  IMAD.MOV.U32 R120, RZ, RZ, R119 ;  /* 0x000000ffff787224 */ /* 0x000fe200078e0077 */
[----:B------:R-:W-:Y:S02]  /*40830*/  LEA R144, P1, R133, R3, 0x2 ;  /* 0x0000000385907211 */ /* 0x000fe400078210ff */
[----:B------:R-:W-:Y:S01]  /*40840*/  STL.64 [R1+0x1038], R136 ;  /* 0x0010388801007387 */ /* 0x000fe20000100a00 */
[----:B------:R-:W-:-:S03]  /*40850*/  IMAD.MOV.U32 R143, RZ, RZ, R126 ;  /* 0x000000ffff8f7224 */ /* 0x000fc600078e007e */
[----:B------:R1:W-:Y:S01]  /*40860*/  STL.64 [R1+0x1030], R134 ;  /* 0x0010308601007387 */ /* 0x0003e20000100a00 */
[----:B------:R-:W-:Y:S02]  /*40870*/  IMAD.MOV.U32 R103, RZ, RZ, R100 ;  /* 0x000000ffff677224 */ /* 0x000fe400078e0064 */
[----:B------:R-:W-:Y:S02]  /*40880*/  IMAD.MOV.U32 R126, RZ, RZ, R123 ;  /* 0x000000ffff7e7224 */ /* 0x000fe400078e007b */
[----:B------:R-:W-:Y:S02]  /*40890*/  IMAD.MOV.U32 R100, RZ, RZ, R87 ;  /* 0x000000ffff647224 */ /* 0x000fe400078e0057 */
[----:B------:R-:W-:Y:S02]  /*408a0*/  IMAD.MOV.U32 R128, RZ, RZ, R125 ;  /* 0x000000ffff807224 */ /* 0x000fe400078e007d */
[----:B------:R-:W-:Y:S02]  /*408b0*/  IMAD.MOV.U32 R123, RZ, RZ, R120 ;  /* 0x000000ffff7b7224 */ /* 0x000fe400078e0078 */
[----:B-1----:R-:W-:-:S02]  /*408c0*/  IMAD.MOV.U32 R134, RZ, RZ, R127 ;  /* 0x000000ffff867224 */ /* 0x002fc400078e007f */
[----:B------:R-:W-:Y:S01]  /*408d0*/  IMAD.MOV.U32 R127, RZ, RZ, R124 ;  /* 0x000000ffff7f7224 */ /* 0x000fe200078e007c */
[----:B------:R-:W-:Y:S01]  /*408e0*/  LEA.HI.X.SX32 R145, R133, R4, 0x2, P1 ;  /* 0x0000000485917211 */ /* 0x000fe200008f16ff */
[----:B------:R-:W-:Y:S02]  /*408f0*/  IMAD.MOV.U32 R124, RZ, RZ, R121 ;  /* 0x000000ffff7c7224 */ /* 0x000fe400078e0079 */
[----:B------:R-:W-:Y:S02]  /*40900*/  IMAD.MOV.U32 R125, RZ, RZ, R122 ;  /* 0x000000ffff7d7224 */ /* 0x000fe400078e007a */
[----:B------:R-:W-:Y:S01]  /*40910*/  IMAD.MOV.U32 R121, RZ, RZ, R98 ;  /* 0x000000ffff797224 */ /* 0x000fe200078e0062 */
[----:B------:R-:W-:Y:S01]  /*40920*/  LEA R138, P2, R132, R3, 0x2 ;  /* 0x00000003848a7211 */ /* 0x000fe200078410ff */
[----:B------:R-:W-:Y:S02]  /*40930*/  IMAD.MOV.U32 R101, RZ, RZ, R79 ;  /* 0x000000ffff657224 */ /* 0x000fe400078e004f */
[----:B------:R-:W-:-:S02]  /*40940*/  IMAD.MOV.U32 R120, RZ, RZ, R112 ;  /* 0x000000ffff787224 */ /* 0x000fc400078e0070 */
[----:B------:R-:W-:Y:S01]  /*40950*/  IMAD.MOV.U32 R133, RZ, RZ, R127 ;  /* 0x000000ffff857224 */ /* 0x000fe200078e007f */
[----:B------:R-:W-:Y:S01]  /*40960*/  LEA R136, P3, R131, R3, 0x2 ;  /* 0x0000000383887211 */ /* 0x000fe200078610ff */
[----:B------:R-:W-:Y:S02]  /*40970*/  IMAD.MOV.U32 R112, RZ, RZ, R107 ;  /* 0x000000ffff707224 */ /* 0x000fe400078e006b */
[----:B------:R-:W-:Y:S02]  /*40980*/  IMAD.MOV.U32 R127, RZ, RZ, R123 ;  /* 0x000000ffff7f7224 */ /* 0x000fe400078e007b */
[----:B------:R-:W-:Y:S02]  /*40990*/  IMAD.MOV.U32 R107, RZ, RZ, R100 ;  /* 0x000000ffff6b7224 */ /* 0x000fe400078e0064 */
[----:B------:R-:W-:Y:S01]  /*409a0*/  IMAD.MOV.U32 R140, RZ, RZ, R126 ;  /* 0x000000ffff8c7224 */ /* 0x000fe200078e007e */
[----:B------:R-:W2:Y:S01]  /*409b0*/  LDL.LU R100, [R1+0x968] ;  /* 0x0009680001647983 */ /* 0x000ea20000300800 */
[----:B------:R-:W-:-:S02]  /*409c0*/  IMAD.MOV.U32 R123, RZ, RZ, R125 ;  /* 0x000000ffff7b7224 */ /* 0x000fc400078e007d */
[----:B------:R-:W-:Y:S02]  /*409d0*/  IMAD.MOV.U32 R97, RZ, RZ, R193 ;  /* 0x000000ffff617224 */ /* 0x000fe400078e00c1 */
[----:B------:R-:W-:Y:S02]  /*409e0*/  IMAD.MOV.U32 R102, RZ, RZ, R83 ;  /* 0x000000ffff667224 */ /* 0x000fe400078e0053 */
[----:B------:R-:W-:Y:S02]  /*409f0*/  IMAD.MOV.U32 R126, RZ, RZ, R128 ;  /* 0x000000ffff7e7224 */ /* 0x000fe400078e0080 */
[----:B------:R-:W-:Y:S01]  /*40a00*/  IMAD.MOV.U32 R125, RZ, RZ, R121 ;  /* 0x000000ffff7d7224 */ /* 0x000fe200078e0079 */
[-C--:B------:R-:W-:Y:S01]  /*40a10*/  LEA.HI.X.SX32 R139, R132, R4.reuse, 0x2, P2 ;  /* 0x00000004848b7211 */ /* 0x080fe200010f16ff */
        /* <DEDUP_REMOVED lines=10> */
[----:B----4-:R-:W-:Y:S02]  /*40ac0*/  IMAD.MOV.U32 R122, RZ, RZ, R111 ;  /* 0x000000ffff7a7224 */ /* 0x010fe400078e006f */
[----:B------:R-:W-:Y:S02]  /*40ad0*/  IMAD.MOV.U32 R111, RZ, RZ, R103 ;  /* 0x000000ffff6f7224 */ /* 0x000fe400078e0067 */
[----:B------:R-:W4:Y:S04]  /*40ae0*/  LDL.LU R103, [R1+0x960] ;  /* 0x0009600001677983 */ /* 0x000f280000300800 */
[----:B------:R-:W-:Y:S04]  /*40af0*/  STL.64 [R1+0x1028], R144 ;  /* 0x0010289001007387 */ /* 0x000fe80000100a00 */
[----:B------:R-:W3:Y:S04]  /*40b00*/  LDL.LU R101, [R1+0x8d0] ;  /* 0x0008d00001657983 */ /* 0x000ee80000300800 */
[----:B------:R-:W2:Y:S04]  /*40b10*/  LDL.LU R97, [R1+0x920] ;  /* 0x0009200001617983 */ /* 0x000ea80000300800 */
[----:B------:R1:W-:Y:S04]  /*40b20*/  STL.64 [R1+0x1020], R138 ;  /* 0x0010208a01007387 */ /* 0x0003e80000100a00 */
[----:B------:R1:W-:Y:S04]  /*40b30*/  STL.64 [R1+0x1018], R136 ;  /* 0x0010188801007387 */ /* 0x0003e80000100a00 */
[----:B------:R-:W4:Y:S01]  /*40b40*/  LDL.LU R121, [R1+0x928] ;  /* 0x0009280001797983 */ /* 0x000f220000300800 */
[----:B------:R-:W-:Y:S01]  /*40b50*/  IMAD.MOV.U32 R146, RZ, RZ, R128 ;  /* 0x000000ffff927224 */ /* 0x000fe200078e0080 */
[----:B-1----:R-:W-:-:S04]  /*40b60*/  LEA R138, P2, R141, R3, 0x2 ;  /* 0x000000038d8a7211 */ /* 0x002fc800078410ff */
[-C--:B------:R-:W-:Y:S02]  /*40b70*/  LEA R144, P1, R146, R3.reuse, 0x2 ;  /* 0x0000000392907211 */ /* 0x080fe400078210ff */
[----:B------:R-:W-:Y:S01]  /*40b80*/  LEA R136, P3, R130, R3, 0x2 ;  /* 0x0000000382887211 */ /* 0x000fe200078610ff */
[----:B------:R-:W-:Y:S01]  /*40b90*/  IMAD.MOV.U32 R132, RZ, RZ, R126 ;  /* 0x000000ffff847224 */ /* 0x000fe200078e007e */
[-C--:B------:R-:W-:Y:S01]  /*40ba0*/  LEA.HI.X.SX32 R145, R146, R4.reuse, 0x2, P1 ;  /* 0x0000000492917211 */ /* 0x080fe200008f16ff */
        /* <DEDUP_REMOVED lines=8> */
[----:B------:R-:W2:Y:S01]  /*40c30*/  LDL.LU R115, [R1+0x934] ;  /* 0x0009340001737983 */ /* 0x000ea20000300800 */
[----:B------:R-:W-:Y:S02]  /*40c40*/  IMAD.MOV.U32 R130, RZ, RZ, R126 ;  /* 0x000000ffff827224 */ /* 0x000fe400078e007e */
[----:B------:R-:W-:Y:S02]  /*40c50*/  IMAD.MOV.U32 R108, RZ, RZ, R99 ;  /* 0x000000ffff6c7224 */ /* 0x000fe400078e0063 */
[----:B------:R-:W-:Y:S02]  /*40c60*/  IMAD.MOV.U32 R126, RZ, RZ, R123 ;  /* 0x000000ffff7e7224 */ /* 0x000fe400078e007b */
[----:B------:R-:W-:-:S02]  /*40c70*/  IMAD.MOV.U32 R99, RZ, RZ, R88 ;  /* 0x000000ffff637224 */ /* 0x000fc400078e0058 */
[----:B------:R-:W-:Y:S02]  /*40c80*/  IMAD.MOV.U32 R131, RZ, RZ, R127 ;  /* 0x000000ffff837224 */ /* 0x000fe400078e007f */
[----:B------:R-:W-:Y:S02]  /*40c90*/  IMAD.MOV.U32 R127, RZ, RZ, R124 ;  /* 0x000000ffff7f7224 */ /* 0x000fe400078e007c */
        /* <DEDUP_REMOVED lines=15> */
[----:B------:R-:W-:Y:S02]  /*40d90*/  IMAD.MOV.U32 R85, RZ, RZ, R173 ;  /* 0x000000ffff557224 */ /* 0x000fe400078e00ad */
[----:B------:R-:W-:Y:S01]  /*40da0*/  VIADD R173, R183, UR12 ;  /* 0x0000000cb7ad7c36 */ /* 0x000fe20008000000 */
[----:B------:R-:W-:Y:S01]  /*40db0*/  ULDC UR12, c[0x0][0x248] ;  /* 0x00009200000c7ab9 */ /* 0x000fe20000000800 */
[----:B---3--:R-:W-:Y:S02]  /*40dc0*/  IMAD.MOV.U32 R125, RZ, RZ, R101 ;  /* 0x000000ffff7d7224 */ /* 0x008fe400078e0065 */
[----:B------:R-:W3:Y:S04]  /*40dd0*/  LDL.LU R101, [R1+0x93c] ;  /* 0x00093c0001657983 */ /* 0x000ee80000300800 */
[----:B------:R1:W-:Y:S01]  /*40de0*/  STL.64 [R1+0x1010], R144 ;  /* 0x0010109001007387 */ /* 0x0003e20000100a00 */
[----:B------:R-:W-:-:S03]  /*40df0*/  IMAD.MOV.U32 R123, RZ, RZ, R125 ;  /* 0x000000ffff7b7224 */ /* 0x000fc600078e007d */
[----:B------:R4:W-:Y:S04]  /*40e00*/  STL.64 [R1+0x1008], R138 ;  /* 0x0010088a01007387 */ /* 0x0009e80000100a00 */
[----:B------:R4:W-:Y:S01]  /*40e10*/  STL.64 [R1+0x1000], R136 ;  /* 0x0010008801007387 */ /* 0x0009e20000100a00 */
[CC--:B-1----:R-:W-:Y:S01]  /*40e20*/  LEA R144, P1, R141.reuse, R3.reuse, 0x2 ;  /* 0x000000038d907211 */ /* 0x0c2fe200078210ff */
[----:B----4-:R-:W-:Y:S02]  /*40e30*/  IMAD.MOV.U32 R125, RZ, RZ, R121 ;  /* 0x000000ffff7d7224 */ /* 0x010fe400078e0079 */
[----:B------:R-:W4:Y:S01]  /*40e40*/  LDL.LU R121, [R1+0x948] ;  /* 0x0009480001797983 */ /* 0x000f220000300800 */
[----:B------:R-:W-:Y:S02]  /*40e50*/  LEA R138, P2, R142, R3, 0x2 ;  /* 0x000000038e8a7211 */ /* 0x000fe400078410ff */
[----:B------:R-:W-:-:S02]  /*40e60*/  LEA.HI.X.SX32 R145, R141, R4, 0x2, P1 ;  /* 0x000000048d917211 */ /* 0x000fc400008f16ff */
[C---:B------:R-:W-:Y:S02]  /*40e70*/  LEA R136, P3, R129.reuse, R3, 0x2 ;  /* 0x0000000381887211 */ /* 0x040fe400078610ff */
[-C--:B------:R-:W-:Y:S02]  /*40e80*/  LEA.HI.X.SX32 R139, R142, R4.reuse, 0x2, P2 ;  /* 0x000000048e8b7211 */ /* 0x080fe400010f16ff */
[----:B------:R-:W-:Y:S01]  /*40e90*/  LEA.HI.X.SX32 R137, R129, R4, 0x2, P3 ;  /* 0x0000000481897211 */ /* 0x000fe200018f16ff */
[----:B------:R-:W-:Y:S01]  /*40ea0*/  IMAD.MOV.U32 R129, RZ, RZ, R131 ;  /* 0x000000ffff817224 */ /* 0x000fe200078e0083 */
[----:B------:R-:W-:Y:S01]  /*40eb0*/  STL.64 [R1+0xff8], R144 ;  /* 0x000ff89001007387 */ /* 0x000fe20000100a00 */
[----:B------:R-:W-:Y:S02]  /*40ec0*/  IMAD.MOV.U32 R131, RZ, RZ, R127 ;  /* 0x000000ffff837224 */ /* 0x000fe400078e007f */
[----:B------:R-:W-:Y:S01]  /*40ed0*/  IMAD.MOV.U32 R127, RZ, RZ, R122 ;  /* 0x000000ffff7f7224 */ /* 0x000fe200078e007a */
[----:B------:R1:W-:Y:S01]  /*40ee0*/  STL.64 [R1+0xff0], R138 ;  /* 0x000ff08a01007387 */ /* 0x0003e20000100a00 */
[----:B------:R-:W-:-:S03]  /*40ef0*/  IMAD.MOV.U32 R122, RZ, RZ, R119 ;  /* 0x000000ffff7a7224 */ /* 0x000fc600078e0077 */
[----:B------:R2:W-:Y:S04]  /*40f00*/  STL.64 [R1+0xfe8], R136 ;  /* 0x000fe88801007387 */ /* 0x0005e80000100a00 */
[----:B------:R-:W3:Y:S01]  /*40f10*/  LDL.LU R119, [R1+0x8c0] ;  /* 0x0008c00001777983 */ /* 0x000ee20000300800 */
[----:B------:R-:W-:Y:S01]  /*40f20*/  VIADD R166, R173, UR13 ;  /* 0x0000000dada67c36 */ /* 0x000fe20008000000 */
[----:B------:R-:W-:-:S03]  /*40f30*/  ULDC UR13, c[0x0][0x248] ;  /* 0x00009200000d7ab9 */ /* 0x000fc60000000800 */
[----:B------:R-:W-:Y:S02]  /*40f40*/  VIADD R156, R166, UR14 ;  /* 0x0000000ea69c7c36 */ /* 0x000fe40008000000 */
[----:B------:R-:W-:Y:S02]  /*40f50*/  IMAD.MOV.U32 R128, RZ, RZ, R120 ;  /* 0x000000ffff807224 */ /* 0x000fe400078e0078 */
[----:B------:R-:W-:Y:S01]  /*40f60*/  IMAD.MOV.U32 R142, RZ, RZ, R130 ;  /* 0x000000ffff8e7224 */ /* 0x000fe200078e0082 */
[-C--:B-1----:R-:W-:Y:S01]  /*40f70*/  LEA R138, P2, R143, R3.reuse, 0x2 ;  /* 0x000000038f8a7211 */ /* 0x082fe200078410ff */
[----:B------:R-:W-:Y:S01]  /*40f80*/  VIADD R90, R156, UR15 ;  /* 0x0000000f9c5a7c36 */ /* 0x000fe20008000000 */
[-C--:B--2---:R-:W-:Y:S01]  /*40f90*/  LEA R136, P3, R134, R3.reuse, 0x2 ;  /* 0x0000000386887211 */ /* 0x084fe200078610ff */
[----:B------:R-:W-:Y:S01]  /*40fa0*/  IMAD.MOV.U32 R120, RZ, RZ, R97 ;  /* 0x000000ffff787224 */ /* 0x000fe200078e0061 */
[----:B------:R-:W-:Y:S01]  /*40fb0*/  LEA R144, P1, R142, R3, 0x2 ;  /* 0x000000038e907211 */ /* 0x000fe200078210ff */
[----:B------:R-:W-:Y:S01]  /*40fc0*/  VIADD R86, R90, UR16 ;  /* 0x000000105a567c36 */ /* 0x000fe20008000000 */
[----:B------:R-:W-:Y:S01]  /*40fd0*/  ULDC UR14, c[0x0][0x248] ;  /* 0x00009200000e7ab9 */ /* 0x000fe20000000800 */
[----:B------:R-:W-:-:S02]  /*40fe0*/  IMAD.MOV.U32 R124, RZ, RZ, R120 ;  /* 0x000000ffff7c7224 */ /* 0x000fc400078e0078 */
[----:B------:R-:W-:Y:S02]  /*40ff0*/  IMAD.MOV.U32 R141, RZ, RZ, R129 ;  /* 0x000000ffff8d7224 */ /* 0x000fe400078e0081 */
[----:B------:R-:W-:Y:S01]  /*41000*/  IMAD.MOV.U32 R130, RZ, RZ, R126 ;  /* 0x000000ffff827224 */ /* 0x000fe200078e007e */
[-C--:B------:R-:W-:Y:S01]  /*41010*/  LEA.HI.X.SX32 R145, R142, R4.reuse, 0x2, P1 ;  /* 0x000000048e917211 */ /* 0x080fe200008f16ff */
[----:B------:R-:W-:Y:S02]  /*41020*/  VIADD R76, R86, UR17 ;  /* 0x00000011564c7c36 */ /* 0x000fe40008000000 */
[----:B------:R-:W-:Y:S01]  /*41030*/  IMAD.MOV.U32 R105, RZ, RZ, R85 ;  /* 0x000000ffff697224 */ /* 0x000fe200078e0055 */
[-C--:B------:R-:W-:Y:S01]  /*41040*/  LEA.HI.X.SX32 R139, R143, R4.reuse, 0x2, P2 ;  /* 0x000000048f8b7211 */ /* 0x080fe200010f16ff */
[----:B------:R-:W-:Y:S01]  /*41050*/  VIADD R66, R76, UR18 ;  /* 0x000000124c427c36 */ /* 0x000fe20008000000 */
[-C--:B------:R-:W-:Y:S01]  /*41060*/  LEA.HI.X.SX32 R137, R134, R4.reuse, 0x2, P3 ;  /* 0x0000000486897211 */ /* 0x080fe200018f16ff */
[----:B------:R-:W-:Y:S01]  /*41070*/  IMAD.MOV.U32 R120, RZ, RZ, R113 ;  /* 0x000000ffff787224 */ /* 0x000fe200078e0071 */
[CC--:B------:R-:W-:Y:S01]  /*41080*/  LEA R142, P1, R141.reuse, R3.reuse, 0x2 ;  /* 0x000000038d8e7211 */ /* 0x0c0fe200078210ff */
[----:B------:R-:W-:Y:S01]  /*41090*/  VIADD R38, R66, UR19 ;  /* 0x0000001342267c36 */ /* 0x000fe20008000000 */
[----:B------:R-:W-:Y:S01]  /*410a0*/  STL.64 [R1+0xfe0], R144 ;  /* 0x000fe09001007387 */ /* 0x000fe20000100a00 */
[----:B------:R-:W-:Y:S01]  /*410b0*/  IMAD.MOV.U32 R126, RZ, RZ, R120 ;  /* 0x000000ffff7e7224 */ /* 0x000fe200078e0078 */
[----:B------:R-:W-:Y:S01]  /*410c0*/  ULDC UR15, c[0x0][0x248] ;  /* 0x00009200000f7ab9 */ /* 0x000fe20000000800 */
[----:B------:R-:W-:Y:S01]  /*410d0*/  VIADD R37, R38, UR20 ;  /* 0x0000001426257c36 */ /* 0x000fe20008000000 */
[----:B------:R-:W-:Y:S01]  /*410e0*/  ULDC UR16, c[0x0][0x248] ;  /* 0x0000920000107ab9 */ /* 0x000fe20000000800 */
[----:B------:R-:W-:Y:S01]  /*410f0*/  IMAD.MOV.U32 R134, RZ, RZ, R131 ;  /* 0x000000ffff867224 */ /* 0x000fe200078e0083 */
[-C--:B------:R-:W-:Y:S01]  /*41100*/  LEA.HI.X.SX32 R143, R141, R4.reuse, 0x2, P1 ;  /* 0x000000048d8f7211 */ /* 0x080fe200008f16ff */
[----:B------:R-:W-:Y:S01]  /*41110*/  VIADD R36, R37, UR21 ;  /* 0x0000001525247c36 */ /* 0x000fe20008000000 */
[----:B------:R1:W-:Y:S01]  /*41120*/  STL.64 [R1+0xfd8], R138 ;  /* 0x000fd88a01007387 */ /* 0x0003e20000100a00 */
[----:B------:R-:W-:Y:S01]  /*41130*/  IMAD.MOV.U32 R131, RZ, RZ, R126 ;  /* 0x000000ffff837224 */ /* 0x000fe200078e007e */
[----:B------:R-:W-:Y:S01]  /*41140*/  ULDC UR17, c[0x0][0x248] ;  /* 0x0000920000117ab9 */ /* 0x000fe20000000800 */
[----:B------:R-:W-:Y:S01]  /*41150*/  VIADD R35, R36, UR22 ;  /* 0x0000001624237c36 */ /* 0x000fe20008000000 */
[----:B------:R2:W-:Y:S01]  /*41160*/  STL.64 [R1+0xfd0], R136 ;  /* 0x000fd08801007387 */ /* 0x0005e20000100a00 */
[----:B------:R-:W-:Y:S01]  /*41170*/  IMAD.MOV.U32 R126, RZ, RZ, R127 ;  /* 0x000000ffff7e7224 */ /* 0x000fe200078e007f */
[----:B------:R-:W-:Y:S01]  /*41180*/  ULDC UR18, c[0x0][0x248] ;  /* 0x0000920000127ab9 */ /* 0x000fe20000000800 */
[----:B------:R-:W-:Y:S01]  /*41190*/  VIADD R34, R35, UR23 ;  /* 0x0000001723227c36 */ /* 0x000fe20008000000 */
[----:B------:R-:W-:Y:S01]  /*411a0*/  ULDC UR19, c[0x0][0x248] ;  /* 0x0000920000137ab9 */ /* 0x000fe20000000800 */
[----:B------:R-:W-:Y:S01]  /*411b0*/  IMAD.MOV.U32 R104, RZ, RZ, R84 ;  /* 0x000000ffff687224 */ /* 0x000fe200078e0054 */
[----:B------:R-:W-:Y:S01]  /*411c0*/  ULDC UR20, c[0x0][0x248] ;  /* 0x0000920000147ab9 */ /* 0x000fe20000000800 */
[----:B------:R-:W-:Y:S01]  /*411d0*/  VIADD R33, R34, UR24 ;  /* 0x0000001822217c36 */ /* 0x000fe20008000000 */
[CC--:B-1----:R-:W-:Y:S01]  /*411e0*/  LEA R138, P2, R140.reuse, R3.reuse, 0x2 ;  /* 0x000000038c8a7211 */ /* 0x0c2fe200078410ff */
[----:B------:R-:W-:Y:S01]  /*411f0*/  IMAD.MOV.U32 R129, RZ, RZ, R111 ;  /* 0x000000ffff817224 */ /* 0x000fe200078e006f */
[----:B------:R-:W-:Y:S01]  /*41200*/  ULDC UR21, c[0x0][0x248] ;  /* 0x0000920000157ab9 */ /* 0x000fe20000000800 */
[----:B------:R-:W-:Y:S01]  /*41210*/  VIADD R32, R33, UR25 ;  /* 0x0000001921207c36 */ /* 0x000fe20008000000 */
[C---:B--2---:R-:W-:Y:S01]  /*41220*/  LEA R136, P3, R133.reuse, R3, 0x2 ;  /* 0x0000000385887211 */ /* 0x044fe200078610ff */
[----:B------:R-:W-:Y:S01]  /*41230*/  ULDC UR22, c[0x0][0x248] ;  /* 0x0000920000167ab9 */ /* 0x000fe20000000800 */
[-C--:B------:R-:W-:Y:S01]  /*41240*/  LEA.HI.X.SX32 R139, R140, R4.reuse, 0x2, P2 ;  /* 0x000000048c8b7211 */ /* 0x080fe200010f16ff */
[----:B------:R-:W-:Y:S01]  /*41250*/  VIADD R31, R32, UR26 ;  /* 0x0000001a201f7c36 */ /* 0x000fe20008000000 */
[----:B------:R-:W-:Y:S01]  /*41260*/  LEA.HI.X.SX32 R137, R133, R4, 0x2, P3 ;  /* 0x0000000485897211 */ /* 0x000fe200018f16ff */
[----:B------:R-:W-:Y:S01]  /*41270*/  IMAD.MOV.U32 R111, RZ, RZ, R112 ;  /* 0x000000ffff6f7224 */ /* 0x000fe200078e0070 */
[----:B------:R-:W-:Y:S01]  /*41280*/  ULDC UR23, c[0x0][0x248] ;  /* 0x0000920000177ab9 */ /* 0x000fe20000000800 */
[----:B------:R-:W-:Y:S01]  /*41290*/  VIADD R30, R31, UR27 ;  /* 0x0000001b1f1e7c36 */ /* 0x000fe20008000000 */
[----:B------:R-:W-:Y:S01]  /*412a0*/  ULDC UR24, c[0x0][0x248] ;  /* 0x0000920000187ab9 */ /* 0x000fe20000000800 */
        /* <DEDUP_REMOVED lines=67> */
[----:B------:R-:W-:Y:S02]  /*416e0*/  IMAD.MOV.U32 R121, RZ, RZ, R117 ;  /* 0x000000ffff797224 */ /* 0x000fe400078e0075 */
[----:B------:R-:W-:Y:S02]  /*416f0*/  IMAD.MOV.U32 R117, RZ, RZ, R105 ;  /* 0x000000ffff757224 */ /* 0x000fe400078e0069 */
[----:B------:R-:W-:Y:S02]  /*41700*/  IMAD.MOV.U32 R127, RZ, RZ, R121 ;  /* 0x000000ffff7f7224 */ /* 0x000fe400078e0079 */
[----:B------:R-:W-:-:S02]  /*41710*/  IMAD.MOV.U32 R121, RZ, RZ, R122 ;  /* 0x000000ffff797224 */ /* 0x000fc400078e007a */
[----:B------:R-:W-:Y:S02]  /*41720*/  IMAD.MOV.U32 R122, RZ, RZ, R117 ;  /* 0x000000ffff7a7224 */ /* 0x000fe400078e0075 */
[----:B---3--:R-:W-:Y:S02]  /*41730*/  IMAD.MOV.U32 R117, RZ, RZ, R119 ;  /* 0x000000ffff757224 */ /* 0x008fe400078e0077 */
[----:B------:R-:W2:Y:S04]  /*41740*/  LDL.LU R119, [R1+0x974] ;  /* 0x0009740001777983 */ /* 0x000ea80000300800 */
[----:B------:R1:W-:Y:S04]  /*41750*/  STL.64 [R1+0xfc8], R142 ;  /* 0x000fc88e01007387 */ /* 0x0003e80000100a00 */
[----:B------:R3:W-:Y:S01]  /*41760*/  STL.64 [R1+0xfc0], R138 ;  /* 0x000fc08a01007387 */ /* 0x0007e20000100a00 */
[----:B-1----:R-:W-:-:S03]  /*41770*/  IMAD.MOV.U32 R143, RZ, RZ, R134 ;  /* 0x000000ffff8f7224 */ /* 0x002fc600078e0086 */
[----:B------:R1:W-:Y:S01]  /*41780*/  STL.64 [R1+0xfb8], R136 ;  /* 0x000fb88801007387 */ /* 0x0003e20000100a00 */
[----:B---3--:R-:W-:-:S03]  /*41790*/  LEA R138, P2, R135, R3, 0x2 ;  /* 0x00000003878a7211 */ /* 0x008fc600078410ff */
[----:B------:R-:W3:Y:S01]  /*417a0*/  LDL.LU R112, [R1+0x964] ;  /* 0x0009640001707983 */ /* 0x000ee20000300800 */
[-C--:B------:R-:W-:Y:S02]  /*417b0*/  LEA R140, P1, R143, R3.reuse, 0x2 ;  /* 0x000000038f8c7211 */ /* 0x080fe400078210ff */
[-C--:B------:R-:W-:Y:S02]  /*417c0*/  LEA.HI.X.SX32 R139, R135, R4.reuse, 0x2, P2 ;  /* 0x00000004878b7211 */ /* 0x080fe400010f16ff */
[----:B------:R-:W-:Y:S02]  /*417d0*/  LEA.HI.X.SX32 R141, R143, R4, 0x2, P1 ;  /* 0x000000048f8d7211 */ /* 0x000fe400008f16ff */
[----:B-1----:R-:W-:-:S03]  /*417e0*/  LEA R136, P3, R132, R3, 0x2 ;  /* 0x0000000384887211 */ /* 0x002fc600078610ff */
[----:B------:R1:W-:Y:S01]  /*417f0*/  STL.64 [R1+0xfb0], R140 ;  /* 0x000fb08c01007387 */ /* 0x0003e20000100a00 */
[----:B------:R-:W-:-:S03]  /*41800*/  LEA.HI.X.SX32 R137, R132, R4, 0x2, P3 ;  /* 0x0000000484897211 */ /* 0x000fc600018f16ff */
[----:B------:R4:W-:Y:S04]  /*41810*/  STL.64 [R1+0xfa8], R138 ;  /* 0x000fa88a01007387 */ /* 0x0009e80000100a00 */
[----:B------:R4:W-:Y:S01]  /*41820*/  STL.64 [R1+0xfa0], R136 ;  /* 0x000fa08801007387 */ /* 0x0009e20000100a00 */
[-C--:B-1----:R-:W-:Y:S02]  /*41830*/  LEA R140, P1, R247, R3.reuse, 0x2 ;  /* 0x00000003f78c7211 */ /* 0x082fe400078210ff */
[-C--:B----4-:R-:W-:Y:S02]  /*41840*/  LEA R138, P2, R237, R3.reuse, 0x2 ;  /* 0x00000003ed8a7211 */ /* 0x090fe400078410ff */
[----:B------:R-:W-:Y:S02]  /*41850*/  LEA.HI.X.SX32 R141, R247, R4, 0x2, P1 ;  /* 0x00000004f78d7211 */ /* 0x000fe400008f16ff */
[----:B------:R-:W-:-:S02]  /*41860*/  LEA R136, P3, R227, R3, 0x2 ;  /* 0x00000003e3887211 */ /* 0x000fc400078610ff */
[-C--:B------:R-:W-:Y:S02]  /*41870*/  LEA.HI.X.SX32 R139, R237, R4.reuse, 0x2, P2 ;  /* 0x00000004ed8b7211 */ /* 0x080fe400010f16ff */
[CC--:B------:R-:W-:Y:S01]  /*41880*/  LEA R142, P1, R220.reuse, R3.reuse, 0x2 ;  /* 0x00000003dc8e7211 */ /* 0x0c0fe200078210ff */
[----:B------:R1:W-:Y:S01]  /*41890*/  STL.64 [R1+0xf98], R140 ;  /* 0x000f988c01007387 */ /* 0x0003e20000100a00 */
[-C--:B------:R-:W-:Y:S02]  /*418a0*/  LEA.HI.X.SX32 R137, R227, R4.reuse, 0x2, P3 ;  /* 0x00000004e3897211 */ /* 0x080fe400018f16ff */
[----:B------:R-:W-:Y:S01]  /*418b0*/  LEA.HI.X.SX32 R143, R220, R4, 0x2, P1 ;  /* 0x00000004dc8f7211 */ /* 0x000fe200008f16ff */
[----:B------:R4:W-:Y:S04]  /*418c0*/  STL.64 [R1+0xf90], R138 ;  /* 0x000f908a01007387 */ /* 0x0009e80000100a00 */
[----:B------:R-:W-:Y:S01]  /*418d0*/  STL.64 [R1+0xf88], R136 ;  /* 0x000f888801007387 */ /* 0x000fe20000100a00 */
[----:B-1----:R-:W-:-:S02]  /*418e0*/  LEA R140, P2, R210, R3, 0x2 ;  /* 0x00000003d28c7211 */ /* 0x002fc400078410ff */
[----:B----4-:R-:W-:Y:S01]  /*418f0*/  LEA R138, P3, R200, R3, 0x2 ;  /* 0x00000003c88a7211 */ /* 0x010fe200078610ff */
[----:B------:R1:W-:Y:S01]  /*41900*/  STL.64 [R1+0xf80], R142 ;  /* 0x000f808e01007387 */ /* 0x0003e20000100a00 */
[-C--:B------:R-:W-:Y:S02]  /*41910*/  LEA.HI.X.SX32 R141, R210, R4.reuse, 0x2, P2 ;  /* 0x00000004d28d7211 */ /* 0x080fe400010f16ff */
[----:B------:R-:W-:-:S03]  /*41920*/  LEA.HI.X.SX32 R139, R200, R4, 0x2, P3 ;  /* 0x00000004c88b7211 */ /* 0x000fc600018f16ff */
[----:B------:R4:W-:Y:S01]  /*41930*/  STL.64 [R1+0xf78], R140 ;  /* 0x000f788c01007387 */ /* 0x0009e20000100a00 */
[----:B-1----:R-:W-:-:S03]  /*41940*/  LEA R142, P1, R193, R3, 0x2 ;  /* 0x00000003c18e7211 */ /* 0x002fc600078210ff */
[----:B------:R1:W-:Y:S01]  /*41950*/  STL.64 [R1+0xf70], R138 ;  /* 0x000f708a01007387 */ /* 0x0003e20000100a00 */
[----:B------:R-:W-:Y:S02]  /*41960*/  LEA.HI.X.SX32 R143, R193, R4, 0x2, P1 ;  /* 0x00000004c18f7211 */ /* 0x000fe400008f16ff */
[----:B----4-:R-:W-:-:S03]  /*41970*/  LEA R140, P2, R183, R3, 0x2 ;  /* 0x00000003b78c7211 */ /* 0x010fc600078410ff */
[----:B------:R4:W-:Y:S01]  /*41980*/  STL.64 [R1+0xf68], R142 ;  /* 0x000f688e01007387 */ /* 0x0009e20000100a00 */
[----:B------:R-:W-:Y:S02]  /*41990*/  LEA.HI.X.SX32 R141, R183, R4, 0x2, P2 ;  /* 0x00000004b78d7211 */ /* 0x000fe400010f16ff */
[----:B-1----:R-:W-:-:S04]  /*419a0*/  LEA R138, P3, R173, R3, 0x2 ;  /* 0x00000003ad8a7211 */ /* 0x002fc800078610ff */
[----:B------:R-:W-:Y:S01]  /*419b0*/  LEA.HI.X.SX32 R139, R173, R4, 0x2, P3 ;  /* 0x00000004ad8b7211 */ /* 0x000fe200018f16ff */
[----:B------:R1:W-:Y:S01]  /*419c0*/  STL.64 [R1+0xf60], R140 ;  /* 0x000f608c01007387 */ /* 0x0003e20000100a00 */
[----:B----4-:R-:W-:-:S03]  /*419d0*/  LEA R142, P1, R166, R3, 0x2 ;  /* 0x00000003a68e7211 */ /* 0x010fc600078210ff */
[----:B------:R4:W-:Y:S01]  /*419e0*/  STL.64 [R1+0xf58], R138 ;  /* 0x000f588a01007387 */ /* 0x0009e20000100a00 */
[-C--:B------:R-:W-:Y:S02]  /*419f0*/  LEA.HI.X.SX32 R143, R166, R4.reuse, 0x2, P1 ;  /* 0x00000004a68f7211 */ /* 0x080fe400008f16ff */
[-C--:B-1----:R-:W-:Y:S02]  /*41a00*/  LEA R140, P2, R156, R3.reuse, 0x2 ;  /* 0x000000039c8c7211 */ /* 0x082fe400078410ff */
[-C--:B----4-:R-:W-:Y:S01]  /*41a10*/  LEA R138, P3, R90, R3.reuse, 0x2 ;  /* 0x000000035a8a7211 */ /* 0x090fe200078610ff */
[----:B------:R1:W-:Y:S01]  /*41a20*/  STL.64 [R1+0xf40], R142 ;  /* 0x000f408e01007387 */ /* 0x0003e20000100a00 */
[-C--:B------:R-:W-:Y:S02]  /*41a30*/  LEA.HI.X.SX32 R141, R156, R4.reuse, 0x2, P2 ;  /* 0x000000049c8d7211 */ /* 0x080fe400010f16ff */
[-C--:B------:R-:W-:Y:S02]  /*41a40*/  LEA.HI.X.SX32 R139, R90, R4.reuse, 0x2, P3 ;  /* 0x000000045a8b7211 */ /* 0x080fe400018f16ff */
[C---:B------:R-:W-:Y:S01]  /*41a50*/  LEA R144, P1, R86.reuse, R3, 0x2 ;  /* 0x0000000356907211 */ /* 0x040fe200078210ff */
[----:B------:R-:W-:Y:S03]  /*41a60*/  STL.64 [R1+0xf50], R140 ;  /* 0x000f508c01007387 */ /* 0x000fe60000100a00 */
[----:B------:R-:W-:-:S02]  /*41a70*/  LEA.HI.X.SX32 R145, R86, R4, 0x2, P1 ;  /* 0x0000000456917211 */ /* 0x000fc400008f16ff */
[CC--:B-1----:R-:W-:Y:S01]  /*41a80*/  LEA R142, P2, R76.reuse, R3.reuse, 0x2 ;  /* 0x000000034c8e7211 */ /* 0x0c2fe200078410ff */
[----:B------:R1:W-:Y:S03]  /*41a90*/  STL.64 [R1+0xf48], R138 ;  /* 0x000f488a01007387 */ /* 0x0003e60000100a00 */
[----:B------:R-:W-:Y:S01]  /*41aa0*/  LEA.HI.X.SX32 R143, R76, R4, 0x2, P2 ;  /* 0x000000044c8f7211 */ /* 0x000fe200010f16ff */
[----:B------:R4:W-:Y:S01]  /*41ab0*/  STL.64 [R1+0xf38], R144 ;  /* 0x000f389001007387 */ /* 0x0009e20000100a00 */
[----:B------:R-:W-:-:S03]  /*41ac0*/  LEA R146, P1, R38, R3, 0x2 ;  /* 0x0000000326927211 */ /* 0x000fc600078210ff */
[----:B------:R4:W-:Y:S01]  /*41ad0*/  STL.64 [R1+0xf30], R142 ;  /* 0x000f308e01007387 */ /* 0x0009e20000100a00 */
[----:B-1----:R-:W-:-:S04]  /*41ae0*/  LEA R138, P3, R66, R3, 0x2 ;  /* 0x00000003428a7211 */ /* 0x002fc800078610ff */
[-C--:B------:R-:W-:Y:S02]  /*41af0*/  LEA.HI.X.SX32 R139, R66, R4.reuse, 0x2, P3 ;  /* 0x00000004428b7211 */ /* 0x080fe400018f16ff */
[CC--:B----4-:R-:W-:Y:S02]  /*41b00*/  LEA R144, P2, R37.reuse, R3.reuse, 0x2 ;  /* 0x0000000325907211 */ /* 0x0d0fe400078410ff */
[-C--:B------:R-:W-:Y:S02]  /*41b10*/  LEA R142, P3, R36, R3.reuse, 0x2 ;  /* 0x00000003248e7211 */ /* 0x080fe400078610ff */
[-C--:B------:R-:W-:Y:S02]  /*41b20*/  LEA.HI.X.SX32 R147, R38, R4.reuse, 0x2, P1 ;  /* 0x0000000426937211 */ /* 0x080fe400008f16ff */
[-C--:B------:R-:W-:Y:S02]  /*41b30*/  LEA.HI.X.SX32 R145, R37, R4.reuse, 0x2, P2 ;  /* 0x0000000425917211 */ /* 0x080fe400010f16ff */
[----:B------:R-:W-:Y:S01]  /*41b40*/  LEA.HI.X.SX32 R143, R36, R4, 0x2, P3 ;  /* 0x00000004248f7211 */ /* 0x000fe200018f16ff */
[----:B------:R-:W-:Y:S01]  /*41b50*/  STL.64 [R1+0xf28], R138 ;  /* 0x000f288a01007387 */ /* 0x000fe20000100a00 */
[----:B------:R-:W-:-:S03]  /*41b60*/  LEA R36, P1, R35, R3, 0x2 ;  /* 0x0000000323247211 */ /* 0x000fc600078210ff */
[----:B------:R-:W-:Y:S04]  /*41b70*/  STL.64 [R1+0xf20], R146 ;  /* 0x000f209201007387 */ /* 0x000fe80000100a00 */
[----:B------:R1:W-:Y:S01]  /*41b80*/  STL.64 [R1+0xf18], R144 ;  /* 0x000f189001007387 */ /* 0x0003e20000100a00 */
[----:B------:R-:W-:-:S03]  /*41b90*/  LEA.HI.X.SX32 R37, R35, R4, 0x2, P1 ;  /* 0x0000000423257211 */ /* 0x000fc600008f16ff */
[----:B------:R4:W-:Y:S01]  /*41ba0*/  STL.64 [R1+0xf10], R142 ;  /* 0x000f108e01007387 */ /* 0x0009e20000100a00 */
[CC--:B-1----:R-:W-:Y:S02]  /*41bb0*/  LEA R144, P2, R34.reuse, R3.reuse, 0x2 ;  /* 0x0000000322907211 */ /* 0x0c2fe400078410ff */
[CC--:B----4-:R-:W-:Y:S02]  /*41bc0*/  LEA R142, P3, R33.reuse, R3.reuse, 0x2 ;  /* 0x00000003218e7211 */ /* 0x0d0fe400078610ff */
[-C--:B------:R-:W-:Y:S02]  /*41bd0*/  LEA.HI.X.SX32 R145, R34, R4.reuse, 0x2, P2 ;  /* 0x0000000422917211 */ /* 0x080fe400010f16ff */
[----:B------:R-:W-:Y:S01]  /*41be0*/  LEA.HI.X.SX32 R143, R33, R4, 0x2, P3 ;  /* 0x00000004218f7211 */ /* 0x000fe200018f16ff */
[----:B------:R1:W-:Y:S01]  /*41bf0*/  STL.64 [R1+0xf08], R36 ;  /* 0x000f082401007387 */ /* 0x0003e20000100a00 */
[----:B------:R-:W-:Y:S01]  /*41c00*/  VIADD R59, R54, UR60 ;  /* 0x0000003c363b7c36 */ /* 0x000fe20008000000 */
[----:B------:R-:W-:Y:S01]  /*41c10*/  LEA R34, P3, R30, R3, 0x2 ;  /* 0x000000031e227211 */ /* 0x000fe200078610ff */
[----:B------:R-:W-:Y:S01]  /*41c20*/  IMAD.MOV.U32 R106, RZ, RZ, R94 ;  /* 0x000000ffff6a7224 */ /* 0x000fe200078e005e */
[----:B------:R-:W-:Y:S01]  /*41c30*/  STL.64 [R1+0xf00], R144 ;  /* 0x000f009001007387 */ /* 0x000fe20000100a00 */
[----:B------:R-:W-:Y:S01]  /*41c40*/  IMAD.MOV.U32 R113, RZ, RZ, R109 ;  /* 0x000000ffff717224 */ /* 0x000fe200078e006d */
[----:B------:R-:W-:-:S02]  /*41c50*/  ULDC UR60, c[0x0][0x248] ;  /* 0x00009200003c7ab9 */ /* 0x000fc40000000800 */
[----:B------:R4:W-:Y:S01]  /*41c60*/  STL.64 [R1+0xef8], R142 ;  /* 0x000ef88e01007387 */ /* 0x0009e20000100a00 */
[----:B------:R-:W-:Y:S01]  /*41c70*/  VIADD R58, R59, UR61 ;  /* 0x0000003d3b3a7c36 */ /* 0x000fe20008000000 */
[----:B-1----:R-:W-:-:S03]  /*41c80*/  LEA R36, P2, R31, R3, 0x2 ;  /* 0x000000031f247211 */ /* 0x002fc600078410ff */
[----:B------:R-:W-:Y:S01]  /*41c90*/  VIADD R57, R58, UR5 ;  /* 0x000000053a397c36 */ /* 0x000fe20008000000 */
[-C--:B------:R-:W-:Y:S01]  /*41ca0*/  LEA.HI.X.SX32 R35, R30, R4.reuse, 0x2, P3 ;  /* 0x000000041e237211 */ /* 0x080fe200018f16ff */
[----:B------:R-:W-:Y:S01]  /*41cb0*/  IMAD.MOV.U32 R109, RZ, RZ, R106 ;  /* 0x000000ffff6d7224 */ /* 0x000fe200078e006a */
[CC--:B----4-:R-:W-:Y:S01]  /*41cc0*/  LEA R142, P1, R32.reuse, R3.reuse, 0x2 ;  /* 0x00000003208e7211 */ /* 0x0d0fe200078210ff */
[----:B------:R-:W-:Y:S01]  /*41cd0*/  IMAD.MOV.U32 R134, RZ, RZ, R128 ;  /* 0x000000ffff867224 */ /* 0x000fe200078e0080 */
[-C--:B------:R-:W-:Y:S01]  /*41ce0*/  LEA.HI.X.SX32 R37, R31, R4.reuse, 0x2, P2 ;  /* 0x000000041f257211 */ /* 0x080fe200010f16ff */
[----:B------:R-:W-:Y:S01]  /*41cf0*/  IMAD.MOV.U32 R132, RZ, RZ, R133 ;  /* 0x000000ffff847224 */ /* 0x000fe200078e0085 */
[----:B------:R-:W-:Y:S01]  /*41d00*/  LEA.HI.X.SX32 R143, R32, R4, 0x2, P1 ;  /* 0x00000004208f7211 */ /* 0x000fe200008f16ff */
[----:B------:R-:W-:Y:S01]  /*41d10*/  VIADD R62, R57, UR8 ;  /* 0x00000008393e7c36 */ /* 0x000fe20008000000 */
[-C--:B------:R-:W-:Y:S01]  /*41d20*/  LEA R30, P1, R29, R3.reuse, 0x2 ;  /* 0x000000031d1e7211 */ /* 0x080fe200078210ff */
[----:B------:R-:W-:Y:S01]  /*41d30*/  IMAD.MOV.U32 R128, RZ, RZ, R103 ;  /* 0x000000ffff807224 */ /* 0x000fe200078e0067 */
[----:B------:R-:W-:Y:S01]  /*41d40*/  LEA R32, P3, R27, R3, 0x2 ;  /* 0x000000031b207211 */ /* 0x000fe200078610ff */
[----:B------:R-:W-:Y:S01]  /*41d50*/  STL.64 [R1+0xef0], R142 ;  /* 0x000ef08e01007387 */ /* 0x000fe20000100a00 */
[----:B------:R-:W-:Y:S01]  /*41d60*/  IMAD.MOV.U32 R133, RZ, RZ, R130 ;  /* 0x000000ffff857224 */ /* 0x000fe200078e0082 */
[----:B------:R-:W-:Y:S01]  /*41d70*/  ULDC UR61, c[0x0][0x248] ;  /* 0x00009200003d7ab9 */ /* 0x000fe20000000800 */
[----:B------:R-:W-:Y:S01]  /*41d80*/  IMAD.MOV.U32 R137, RZ, RZ, R132 ;  /* 0x000000ffff897224 */ /* 0x000fe200078e0084 */
[----:B------:R-:W-:Y:S01]  /*41d90*/  STL.64 [R1+0xee8], R36 ;  /* 0x000ee82401007387 */ /* 0x000fe20000100a00 */
[----:B------:R-:W-:Y:S01]  /*41da0*/  ULDC UR5, c[0x0][0x248] ;  /* 0x0000920000057ab9 */ /* 0x000fe20000000800 */
[----:B------:R-:W-:-:S02]  /*41db0*/  ULDC UR8, c[0x0][0x248] ;  /* 0x0000920000087ab9 */ /* 0x000fc40000000800 */
[----:B------:R1:W-:Y:S01]  /*41dc0*/  STL.64 [R1+0xee0], R34 ;  /* 0x000ee02201007387 */ /* 0x0003e20000100a00 */
[----:B------:R-:W-:Y:S01]  /*41dd0*/  VIADD R61, R62, UR9 ;  /* 0x000000093e3d7c36 */ /* 0x000fe20008000000 */
[-C--:B------:R-:W-:Y:S02]  /*41de0*/  LEA.HI.X.SX32 R31, R29, R4.reuse, 0x2, P1 ;  /* 0x000000041d1f7211 */ /* 0x080fe400008f16ff */
[-C--:B------:R-:W-:Y:S01]  /*41df0*/  LEA.HI.X.SX32 R33, R27, R4.reuse, 0x2, P3 ;  /* 0x000000041b217211 */ /* 0x080fe200018f16ff */
[----:B------:R-:W-:Y:S01]  /*41e00*/  VIADD R60, R61, UR10 ;  /* 0x0000000a3d3c7c36 */ /* 0x000fe20008000000 */
[----:B------:R-:W-:Y:S01]  /*41e10*/  ULDC UR9, c[0x0][0x248] ;  /* 0x0000920000097ab9 */ /* 0x000fe20000000800 */
[CC--:B-1----:R-:W-:Y:S01]  /*41e20*/  LEA R34, P2, R28.reuse, R3.reuse, 0x2 ;  /* 0x000000031c227211 */ /* 0x0c2fe200078410ff */
[----:B------:R1:W-:Y:S01]  /*41e30*/  STL.64 [R1+0xed8], R30 ;  /* 0x000ed81e01007387 */ /* 0x0003e20000100a00 */
[----:B------:R-:W-:Y:S01]  /*41e40*/  IMAD.MOV.U32 R130, RZ, RZ, R128 ;  /* 0x000000ffff827224 */ /* 0x000fe200078e0080 */
[----:B------:R-:W-:Y:S01]  /*41e50*/  ULDC UR10, c[0x0][0x248] ;  /* 0x00009200000a7ab9 */ /* 0x000fe20000000800 */
[-C--:B------:R-:W-:Y:S01]  /*41e60*/  LEA.HI.X.SX32 R35, R28, R4.reuse, 0x2, P2 ;  /* 0x000000041c237211 */ /* 0x080fe200010f16ff */
[----:B------:R-:W-:Y:S01]  /*41e70*/  VIADD R65, R60, UR11 ;  /* 0x0000000b3c417c36 */ /* 0x000fe20008000000 */
[-C--:B------:R-:W-:Y:S01]  /*41e80*/  LEA R28, P3, R11, R3.reuse, 0x2 ;  /* 0x000000030b1c7211 */ /* 0x080fe200078610ff */
[----:B------:R-:W-:Y:S01]  /*41e90*/  IMAD.MOV.U32 R132, RZ, RZ, R133 ;  /* 0x000000ffff847224 */ /* 0x000fe200078e0085 */
[----:B------:R-:W-:Y:S01]  /*41ea0*/  ULDC UR11, c[0x0][0x248] ;  /* 0x00009200000b7ab9 */ /* 0x000fe20000000800 */
[----:B------:R-:W-:Y:S04]  /*41eb0*/  STL.64 [R1+0xed0], R34 ;  /* 0x000ed02201007387 */ /* 0x000fe80000100a00 */
[----:B------:R4:W-:Y:S01]  /*41ec0*/  STL.64 [R1+0xec8], R32 ;  /* 0x000ec82001007387 */ /* 0x0009e20000100a00 */
[----:B-1----:R-:W-:Y:S01]  /*41ed0*/  LEA R30, P2, R25, R3, 0x2 ;  /* 0x00000003191e7211 */ /* 0x002fe200078410ff */
[----:B------:R-:W-:Y:S01]  /*41ee0*/  VIADD R64, R65, UR12 ;  /* 0x0000000c41407c36 */ /* 0x000fe20008000000 */
[-C--:B------:R-:W-:Y:S01]  /*41ef0*/  LEA.HI.X.SX32 R29, R11, R4.reuse, 0x2, P3 ;  /* 0x000000040b1d7211 */ /* 0x080fe200018f16ff */
[----:B------:R-:W-:Y:S01]  /*41f00*/  IMAD.MOV.U32 R128, RZ, RZ, R102 ;  /* 0x000000ffff807224 */ /* 0x000fe200078e0066 */
[----:B------:R-:W-:-:S02]  /*41f10*/  LEA.HI.X.SX32 R31, R25, R4, 0x2, P2 ;  /* 0x00000004191f7211 */ /* 0x000fc400010f16ff */
[CC--:B----4-:R-:W-:Y:S01]  /*41f20*/  LEA R32, P1, R26.reuse, R3.reuse, 0x2 ;  /* 0x000000031a207211 */ /* 0x0d0fe200078210ff */
[----:B------:R-:W-:Y:S01]  /*41f30*/  IMAD.MOV.U32 R133, RZ, RZ, R130 ;  /* 0x000000ffff857224 */ /* 0x000fe200078e0082 */
[----:B------:R-:W-:Y:S02]  /*41f40*/  ULDC UR12, c[0x0][0x248] ;  /* 0x00009200000c7ab9 */ /* 0x000fe40000000800 */
[-C--:B------:R-:W-:Y:S01]  /*41f50*/  LEA.HI.X.SX32 R33, R26, R4.reuse, 0x2, P1 ;  /* 0x000000041a217211 */ /* 0x080fe200008f16ff */
[----:B------:R-:W-:Y:S01]  /*41f60*/  VIADD R63, R64, UR13 ;  /* 0x0000000d403f7c36 */ /* 0x000fe20008000000 */
[C---:B------:R-:W-:Y:S01]  /*41f70*/  LEA R26, P3, R8.reuse, R3, 0x2 ;  /* 0x00000003081a7211 */ /* 0x040fe200078610ff */
[----:B------:R-:W-:Y:S01]  /*41f80*/  IMAD.MOV.U32 R130, RZ, RZ, R131 ;  /* 0x000000ffff827224 */ /* 0x000fe200078e0083 */
[----:B------:R-:W-:Y:S01]  /*41f90*/  ULDC UR13, c[0x0][0x248] ;  /* 0x00009200000d7ab9 */ /* 0x000fe20000000800 */
[----:B------:R-:W-:Y:S01]  /*41fa0*/  STL.64 [R1+0xec0], R32 ;  /* 0x000ec02001007387 */ /* 0x000fe20000100a00 */
[----:B------:R-:W-:Y:S01]  /*41fb0*/  VIADD R69, R63, UR14 ;  /* 0x0000000e3f457c36 */ /* 0x000fe20008000000 */
[----:B------:R-:W-:Y:S01]  /*41fc0*/  LEA.HI.X.SX32 R27, R8, R4, 0x2, P3 ;  /* 0x00000004081b7211 */ /* 0x000fe200018f16ff */
[----:B------:R-:W-:Y:S01]  /*41fd0*/  IMAD.MOV.U32 R131, RZ, RZ, R114 ;  /* 0x000000ffff837224 */ /* 0x000fe200078e0072 */
[----:B------:R1:W-:Y:S01]  /*41fe0*/  STL.64 [R1+0xeb8], R30 ;  /* 0x000eb81e01007387 */ /* 0x0003e20000100a00 */
[----:B------:R-:W-:Y:S01]  /*41ff0*/  IMAD.MOV.U32 R136, RZ, RZ, R132 ;  /* 0x000000ffff887224 */ /* 0x000fe200078e0084 */
[----:B------:R-:W-:-:S02]  /*42000*/  ULDC UR14, c[0x0][0x248] ;  /* 0x00009200000e7ab9 */ /* 0x000fc40000000800 */
[----:B------:R4:W-:Y:S01]  /*42010*/  STL.64 [R1+0xeb0], R28 ;  /* 0x000eb01c01007387 */ /* 0x0009e20000100a00 */
[----:B------:R-:W-:Y:S01]  /*42020*/  VIADD R68, R69, UR15 ;  /* 0x0000000f45447c36 */ /* 0x000fe20008000000 */
[----:B------:R-:W-:Y:S01]  /*42030*/  ULDC UR15, c[0x0][0x248] ;  /* 0x00009200000f7ab9 */ /* 0x000fe20000000800 */
[CC--:B-1----:R-:W-:Y:S02]  /*42040*/  LEA R30, P1, R10.reuse, R3.reuse, 0x2 ;  /* 0x000000030a1e7211 */ /* 0x0c2fe400078210ff */
[CC--:B----4-:R-:W-:Y:S02]  /*42050*/  LEA R28, P2, R9.reuse, R3.reuse, 0x2 ;  /* 0x00000003091c7211 */ /* 0x0d0fe400078410ff */
[-C--:B------:R-:W-:Y:S02]  /*42060*/  LEA.HI.X.SX32 R31, R10, R4.reuse, 0x2, P1 ;  /* 0x000000040a1f7211 */ /* 0x080fe400008f16ff */
[-C--:B------:R-:W-:Y:S01]  /*42070*/  LEA.HI.X.SX32 R29, R9, R4.reuse, 0x2, P2 ;  /* 0x00000004091d7211 */ /* 0x080fe200010f16ff */
[----:B------:R-:W-:Y:S01]  /*42080*/  VIADD R67, R68, UR16 ;  /* 0x0000001044437c36 */ /* 0x000fe20008000000 */
[-C--:B------:R-:W-:Y:S01]  /*42090*/  LEA R8, P1, R7, R3.reuse, 0x2 ;  /* 0x0000000307087211 */ /* 0x080fe200078210ff */
[----:B------:R-:W-:Y:S01]  /*420a0*/  STL.64 [R1+0xea8], R30 ;  /* 0x000ea81e01007387 */ /* 0x000fe20000100a00 */
[----:B------:R-:W-:Y:S01]  /*420b0*/  LEA R10, P3, R5, R3, 0x2 ;  /* 0x00000003050a7211 */ /* 0x000fe200078610ff */
[----:B------:R-:W-:Y:S01]  /*420c0*/  IMAD.MOV.U32 R114, RZ, RZ, R115 ;  /* 0x000000ffff727224 */ /* 0x000fe200078e0073 */
[----:B------:R-:W-:Y:S01]  /*420d0*/  ULDC UR16, c[0x0][0x248] ;  /* 0x0000920000107ab9 */ /* 0x000fe20000000800 */
[----:B------:R-:W-:Y:S01]  /*420e0*/  STL.64 [R1+0xea0], R28 ;  /* 0x000ea01c01007387 */ /* 0x000fe20000100a00 */
[----:B------:R-:W-:Y:S01]  /*420f0*/  VIADD R72, R67, UR17 ;  /* 0x0000001143487c36 */ /* 0x000fe20008000000 */
[----:B------:R-:W-:-:S02]  /*42100*/  LEA.HI.X.SX32 R9, R7, R4, 0x2, P1 ;  /* 0x0000000407097211 */ /* 0x000fc400008f16ff */
[-C--:B------:R-:W-:Y:S01]  /*42110*/  LEA.HI.X.SX32 R11, R5, R4.reuse, 0x2, P3 ;  /* 0x00000004050b7211 */ /* 0x080fe200018f16ff */
[----:B------:R1:W-:Y:S01]  /*42120*/  STL.64 [R1+0xe98], R26 ;  /* 0x000e981a01007387 */ /* 0x0003e20000100a00 */
[----:B------:R-:W-:Y:S01]  /*42130*/  VIADD R71, R72, UR18 ;  /* 0x0000001248477c36 */ /* 0x000fe20008000000 */
[----:B------:R-:W-:Y:S01]  /*42140*/  ULDC UR17, c[0x0][0x248] ;  /* 0x0000920000117ab9 */ /* 0x000fe20000000800 */
[----:B------:R-:W-:Y:S01]  /*42150*/  IMAD.MOV.U32 R115, RZ, RZ, R101 ;  /* 0x000000ffff737224 */ /* 0x000fe200078e0065 */
[----:B------:R4:W-:Y:S01]  /*42160*/  STL.64 [R1+0xe90], R8 ;  /* 0x000e900801007387 */ /* 0x0009e20000100a00 */
[CC--:B-1----:R-:W-:Y:S01]  /*42170*/  LEA R26, P2, R6.reuse, R3.reuse, 0x2 ;  /* 0x00000003061a7211 */ /* 0x0c2fe200078410ff */
[----:B------:R-:W-:Y:S01]  /*42180*/  IMAD.MOV.U32 R132, RZ, RZ, R133 ;  /* 0x000000ffff847224 */ /* 0x000fe200078e0085 */
[----:B------:R-:W-:Y:S02]  /*42190*/  ULDC UR18, c[0x0][0x248] ;  /* 0x0000920000127ab9 */ /* 0x000fe40000000800 */
[-C--:B------:R-:W-:Y:S01]  /*421a0*/  LEA.HI.X.SX32 R27, R6, R4.reuse, 0x2, P2 ;  /* 0x00000004061b7211 */ /* 0x080fe200010f16ff */
[----:B------:R-:W-:Y:S01]  /*421b0*/  VIADD R70, R71, UR19 ;  /* 0x0000001347467c36 */ /* 0x000fe20008000000 */
[-C--:B----4-:R-:W-:Y:S01]  /*421c0*/  LEA R8, P2, R40, R3.reuse, 0x2 ;  /* 0x0000000328087211 */ /* 0x090fe200078410ff */
[----:B------:R-:W-:Y:S01]  /*421d0*/  IMAD.MOV.U32 R133, RZ, RZ, R109 ;  /* 0x000000ffff857224 */ /* 0x000fe200078e006d */
[-C--:B------:R-:W-:Y:S01]  /*421e0*/  LEA R6, P3, R39, R3.reuse, 0x2 ;  /* 0x0000000327067211 */ /* 0x080fe200078610ff */
[----:B------:R-:W-:Y:S01]  /*421f0*/  STL.64 [R1+0xe88], R26 ;  /* 0x000e881a01007387 */ /* 0x000fe20000100a00 */
[----:B------:R-:W-:Y:S01]  /*42200*/  VIADD R75, R70, UR20 ;  /* 0x00000014464b7c36 */ /* 0x000fe20008000000 */
[-C--:B------:R-:W-:Y:S01]  /*42210*/  LEA.HI.X.SX32 R9, R40, R4.reuse, 0x2, P2 ;  /* 0x0000000428097211 */ /* 0x080fe200010f16ff */
[----:B------:R-:W-:Y:S01]  /*42220*/  IMAD.MOV.U32 R135, RZ, RZ, R136 ;  /* 0x000000ffff877224 */ /* 0x000fe200078e0088 */
[----:B------:R1:W-:Y:S01]  /*42230*/  STL.64 [R1+0xe80], R10 ;  /* 0x000e800a01007387 */ /* 0x0003e20000100a00 */
[----:B------:R-:W-:Y:S01]  /*42240*/  VIADD R74, R75, UR21 ;  /* 0x000000154b4a7c36 */ /* 0x000fe20008000000 */
[----:B------:R-:W-:Y:S01]  /*42250*/  LEA.HI.X.SX32 R7, R39, R4, 0x2, P3 ;  /* 0x0000000427077211 */ /* 0x000fe200018f16ff */
[----:B------:R-:W-:Y:S01]  /*42260*/  IMAD.MOV.U32 R136, RZ, RZ, R132 ;  /* 0x000000ffff887224 */ /* 0x000fe200078e0084 */
[----:B------:R-:W-:Y:S01]  /*42270*/  ULDC UR19, c[0x0][0x248] ;  /* 0x0000920000137ab9 */ /* 0x000fe20000000800 */
[----:B------:R-:W-:Y:S01]  /*42280*/  ULDC UR20, c[0x0][0x248] ;  /* 0x0000920000147ab9 */ /* 0x000fe20000000800 */
[----:B-1----:R-:W-:Y:S01]  /*42290*/  LEA R10, P1, R41, R3, 0x2 ;  /* 0x00000003290a7211 */ /* 0x002fe200078210ff */
[----:B------:R-:W-:Y:S01]  /*422a0*/  IMAD.MOV.U32 R140, RZ, RZ, R135 ;  /* 0x000000ffff8c7224 */ /* 0x000fe200078e0087 */
[----:B------:R-:W-:-:S02]  /*422b0*/  ULDC UR21, c[0x0][0x248] ;  /* 0x0000920000157ab9 */ /* 0x000fc40000000800 */
[----:B------:R-:W-:Y:S01]  /*422c0*/  LEA.HI.X.SX32 R11, R41, R4, 0x2, P1 ;  /* 0x00000004290b7211 */ /* 0x000fe200008f16ff */
[----:B------:R-:W-:Y:S01]  /*422d0*/  VIADD R73, R74, UR22 ;  /* 0x000000164a497c36 */ /* 0x000fe20008000000 */
[----:B------:R-:W-:-:S03]  /*422e0*/  ULDC UR22, c[0x0][0x248] ;  /* 0x0000920000167ab9 */ /* 0x000fc60000000800 */
[----:B------:R1:W-:Y:S04]  /*422f0*/  STL.64 [R1+0xe78], R10 ;  /* 0x000e780a01007387 */ /* 0x0003e80000100a00 */
[----:B------:R4:W-:Y:S01]  /*42300*/  STL.64 [R1+0xe70], R8 ;  /* 0x000e700801007387 */ /* 0x0009e20000100a00 */
[----:B------:R-:W-:Y:S01]  /*42310*/  VIADD R79, R73, UR23 ;  /* 0x00000017494f7c36 */ /* 0x000fe20008000000 */
[----:B------:R-:W-:Y:S02]  /*42320*/  ULDC UR23, c[0x0][0x248] ;  /* 0x0000920000177ab9 */ /* 0x000fe40000000800 */
[----:B------:R2:W-:Y:S01]  /*42330*/  STL.64 [R1+0xe68], R6 ;  /* 0x000e680601007387 */ /* 0x0005e20000100a00 */
[-C--:B-1----:R-:W-:Y:S02]  /*42340*/  LEA R10, P1, R44, R3.reuse, 0x2 ;  /* 0x000000032c0a7211 */ /* 0x082fe400078210ff */
[----:B----4-:R-:W-:-:S02]  /*42350*/  LEA R8, P2, R43, R3, 0x2 ;  /* 0x000000032b087211 */ /* 0x010fc400078410ff */
[-C--:B------:R-:W-:Y:S02]  /*42360*/  LEA.HI.X.SX32 R11, R44, R4.reuse, 0x2, P1 ;  /* 0x000000042c0b7211 */ /* 0x080fe400008f16ff */
[C---:B--2---:R-:W-:Y:S02]  /*42370*/  LEA R6, P3, R42.reuse, R3, 0x2 ;  /* 0x000000032a067211 */ /* 0x044fe400078610ff */
[-C--:B------:R-:W-:Y:S02]  /*42380*/  LEA.HI.X.SX32 R9, R43, R4.reuse, 0x2, P2 ;  /* 0x000000042b097211 */ /* 0x080fe400010f16ff */
[----:B------:R-:W-:Y:S01]  /*42390*/  LEA.HI.X.SX32 R7, R42, R4, 0x2, P3 ;  /* 0x000000042a077211 */ /* 0x000fe200018f16ff */
[----:B------:R-:W-:Y:S01]  /*423a0*/  VIADD R78, R79, UR24 ;  /* 0x000000184f4e7c36 */ /* 0x000fe20008000000 */
[----:B------:R1:W-:Y:S01]  /*423b0*/  STL.64 [R1+0xe60], R10 ;  /* 0x000e600a01007387 */ /* 0x0003e20000100a00 */
[----:B------:R-:W-:Y:S01]  /*423c0*/  IMAD.MOV.U32 R132, RZ, RZ, R133 ;  /* 0x000000ffff847224 */ /* 0x000fe200078e0085 */
[----:B------:R-:W-:-:S02]  /*423d0*/  ULDC UR24, c[0x0][0x248] ;  /* 0x0000920000187ab9 */ /* 0x000fc40000000800 */
[----:B------:R2:W-:Y:S01]  /*423e0*/  STL.64 [R1+0xe58], R8 ;  /* 0x000e580801007387 */ /* 0x0005e20000100a00 */
[----:B------:R-:W-:Y:S01]  /*423f0*/  VIADD R77, R78, UR25 ;  /* 0x000000194e4d7c36 */ /* 0x000fe20008000000 */
[----:B------:R-:W-:Y:S02]  /*42400*/  ULDC UR25, c[0x0][0x248] ;  /* 0x0000920000197ab9 */ /* 0x000fe40000000800 */
[----:B------:R4:W-:Y:S01]  /*42410*/  STL.64 [R1+0xe50], R6 ;  /* 0x000e500601007387 */ /* 0x0009e20000100a00 */
[CC--:B-1----:R-:W-:Y:S02]  /*42420*/  LEA R10, P1, R47.reuse, R3.reuse, 0x2 ;  /* 0x000000032f0a7211 */ /* 0x0c2fe400078210ff */
[CC--:B--2---:R-:W-:Y:S02]  /*42430*/  LEA R8, P2, R46.reuse, R3.reuse, 0x2 ;  /* 0x000000032e087211 */ /* 0x0c4fe400078410ff */
[-C--:B------:R-:W-:Y:S02]  /*42440*/  LEA.HI.X.SX32 R11, R47, R4.reuse, 0x2, P1 ;  /* 0x000000042f0b7211 */ /* 0x080fe400008f16ff */
[----:B----4-:R-:W-:Y:S01]  /*42450*/  LEA R6, P3, R45, R3, 0x2 ;  /* 0x000000032d067211 */ /* 0x010fe200078610ff */
[----:B------:R-:W-:Y:S01]  /*42460*/  VIADD R82, R77, UR26 ;  /* 0x0000001a4d527c36 */ /* 0x000fe20008000000 */
[-C--:B------:R-:W-:Y:S01]  /*42470*/  LEA.HI.X.SX32 R9, R46, R4.reuse, 0x2, P2 ;  /* 0x000000042e097211 */ /* 0x080fe200010f16ff */
[----:B------:R1:W-:Y:S01]  /*42480*/  STL.64 [R1+0xe48], R10 ;  /* 0x000e480a01007387 */ /* 0x0003e20000100a00 */
[----:B------:R-:W-:Y:S01]  /*42490*/  LEA.HI.X.SX32 R7, R45, R4, 0x2, P3 ;  /* 0x000000042d077211 */ /* 0x000fe200018f16ff */
[----:B------:R-:W-:Y:S01]  /*424a0*/  VIADD R81, R82, UR27 ;  /* 0x0000001b52517c36 */ /* 0x000fe20008000000 */
[----:B------:R-:W-:Y:S01]  /*424b0*/  ULDC UR26, c[0x0][0x248] ;  /* 0x00009200001a7ab9 */ /* 0x000fe20000000800 */
[----:B------:R2:W-:Y:S01]  /*424c0*/  STL.64 [R1+0xe40], R8 ;  /* 0x000e400801007387 */ /* 0x0005e20000100a00 */
[----:B------:R-:W-:Y:S01]  /*424d0*/  IMAD.MOV.U32 R133, RZ, RZ, R120 ;  /* 0x000000ffff857224 */ /* 0x000fe200078e0078 */
[----:B------:R-:W-:-:S02]  /*424e0*/  ULDC UR27, c[0x0][0x248] ;  /* 0x00009200001b7ab9 */ /* 0x000fc40000000800 */
[----:B------:R4:W-:Y:S01]  /*424f0*/  STL.64 [R1+0xe38], R6 ;  /* 0x000e380601007387 */ /* 0x0009e20000100a00 */
[CC--:B-1----:R-:W-:Y:S01]  /*42500*/  LEA R10, P1, R50.reuse, R3.reuse, 0x2 ;  /* 0x00000003320a7211 */ /* 0x0c2fe200078210ff */
[----:B------:R-:W-:Y:S01]  /*42510*/  VIADD R80, R81, UR28 ;  /* 0x0000001c51507c36 */ /* 0x000fe20008000000 */
[----:B------:R-:W-:Y:S01]  /*42520*/  ULDC UR28, c[0x0][0x248] ;  /* 0x00009200001c7ab9 */ /* 0x000fe20000000800 */
[CC--:B--2---:R-:W-:Y:S02]  /*42530*/  LEA R8, P2, R49.reuse, R3.reuse, 0x2 ;  /* 0x0000000331087211 */ /* 0x0c4fe400078410ff */
[-C--:B------:R-:W-:Y:S02]  /*42540*/  LEA.HI.X.SX32 R11, R50, R4.reuse, 0x2, P1 ;  /* 0x00000004320b7211 */ /* 0x080fe400008f16ff */
[----:B----4-:R-:W-:Y:S02]  /*42550*/  LEA R6, P3, R48, R3, 0x2 ;  /* 0x0000000330067211 */ /* 0x010fe400078610ff */
[----:B------:R-:W-:-:S02]  /*42560*/  LEA.HI.X.SX32 R9, R49, R4, 0x2, P2 ;  /* 0x0000000431097211 */ /* 0x000fc400010f16ff */
[-C--:B------:R-:W-:Y:S01]  /*42570*/  LEA.HI.X.SX32 R7, R48, R4.reuse, 0x2, P3 ;  /* 0x0000000430077211 */ /* 0x080fe200018f16ff */
[----:B------:R-:W-:Y:S01]  /*42580*/  VIADD R85, R80, UR29 ;  /* 0x0000001d50557c36 */ /* 0x000fe20008000000 */
[----:B------:R-:W-:Y:S01]  /*42590*/  STL.64 [R1+0xe30], R10 ;  /* 0x000e300a01007387 */ /* 0x000fe20000100a00 */
[-C--:B------:R-:W-:Y:S01]  /*425a0*/  LEA R30, P1, R53, R3.reuse, 0x2 ;  /* 0x00000003351e7211 */ /* 0x080fe200078210ff */
[----:B------:R-:W-:Y:S01]  /*425b0*/  IMAD.MOV.U32 R120, RZ, RZ, R121 ;  /* 0x000000ffff787224 */ /* 0x000fe200078e0079 */
[----:B------:R-:W-:Y:S01]  /*425c0*/  ULDC UR29, c[0x0][0x248] ;  /* 0x00009200001d7ab9 */ /* 0x000fe20000000800 */
[----:B------:R1:W-:Y:S01]  /*425d0*/  STL.64 [R1+0xe28], R8 ;  /* 0x000e280801007387 */ /* 0x0003e20000100a00 */
[----:B------:R-:W-:Y:S01]  /*425e0*/  VIADD R84, R85, UR30 ;  /* 0x0000001e55547c36 */ /* 0x000fe20008000000 */
[----:B------:R-:W-:Y:S01]  /*425f0*/  LEA.HI.X.SX32 R31, R53, R4, 0x2, P1 ;  /* 0x00000004351f7211 */ /* 0x000fe200008f16ff */
[----:B------:R-:W-:Y:S01]  /*42600*/  IMAD.MOV.U32 R121, RZ, RZ, R108 ;  /* 0x000000ffff797224 */ /* 0x000fe200078e006c */
[----:B------:R2:W-:Y:S01]  /*42610*/  STL.64 [R1+0xe20], R6 ;  /* 0x000e200601007387 */ /* 0x0005e20000100a00 */
[----:B------:R-:W-:Y:S01]  /*42620*/  VIADD R83, R84, UR31 ;  /* 0x0000001f54537c36 */ /* 0x000fe20008000000 */
[----:B------:R-:W-:Y:S01]  /*42630*/  ULDC UR30, c[0x0][0x248] ;  /* 0x00009200001e7ab9 */ /* 0x000fe20000000800 */
[----:B------:R-:W-:Y:S01]  /*42640*/  IMAD.MOV.U32 R135, RZ, RZ, R136 ;  /* 0x000000ffff877224 */ /* 0x000fe200078e0088 */
[----:B-1----:R-:W-:-:S02]  /*42650*/  LEA R8, P2, R52, R3, 0x2 ;  /* 0x0000000334087211 */ /* 0x002fc400078410ff */
[CC--:B--2---:R-:W-:Y:S01]  /*42660*/  LEA R6, P3, R51.reuse, R3.reuse, 0x2 ;  /* 0x0000000333067211 */ /* 0x0c4fe200078610ff */
[----:B------:R1:W-:Y:S01]  /*42670*/  STL.64 [R1+0xe18], R30 ;  /* 0x000e181e01007387 */ /* 0x0003e20000100a00 */
[-C--:B------:R-:W-:Y:S01]  /*42680*/  LEA.HI.X.SX32 R9, R52, R4.reuse, 0x2, P2 ;  /* 0x0000000434097211 */ /* 0x080fe200010f16ff */
[----:B------:R-:W-:Y:S01]  /*42690*/  IMAD.MOV.U32 R139, RZ, RZ, R140 ;  /* 0x000000ffff8b7224 */ /* 0x000fe200078e008c */
[----:B------:R-:W-:Y:S01]  /*426a0*/  LEA.HI.X.SX32 R7, R51, R4, 0x2, P3 ;  /* 0x0000000433077211 */ /* 0x000fe200018f16ff */
[----:B------:R-:W-:Y:S01]  /*426b0*/  VIADD R89, R83, UR34 ;  /* 0x0000002253597c36 */ /* 0x000fe20008000000 */
[----:B------:R-:W-:Y:S01]  /*426c0*/  ULDC UR31, c[0x0][0x248] ;  /* 0x00009200001f7ab9 */ /* 0x000fe20000000800 */
[----:B------:R2:W-:Y:S01]  /*426d0*/  STL.64 [R1+0xe10], R8 ;  /* 0x000e100801007387 */ /* 0x0005e20000100a00 */
[----:B-1----:R-:W-:-:S03]  /*426e0*/  LEA R30, P1, R56, R3, 0x2 ;  /* 0x00000003381e7211 */ /* 0x002fc600078210ff */
[----:B------:R1:W-:Y:S01]  /*426f0*/  STL.64 [R1+0xe08], R6 ;  /* 0x000e080601007387 */ /* 0x0003e20000100a00 */
[----:B------:R-:W-:Y:S01]  /*42700*/  VIADD R88, R89, UR35 ;  /* 0x0000002359587c36 */ /* 0x000fe20008000000 */
[----:B------:R-:W-:Y:S01]  /*42710*/  ULDC UR34, c[0x0][0x248] ;  /* 0x0000920000227ab9 */ /* 0x000fe20000000800 */
[CC--:B--2---:R-:W-:Y:S02]  /*42720*/  LEA R8, P2, R55.reuse, R3.reuse, 0x2 ;  /* 0x0000000337087211 */ /* 0x0c4fe400078410ff */
[-C--:B------:R-:W-:Y:S01]  /*42730*/  LEA.HI.X.SX32 R31, R56, R4.reuse, 0x2, P1 ;  /* 0x00000004381f7211 */ /* 0x080fe200008f16ff */
[----:B------:R-:W-:Y:S01]  /*42740*/  IMAD.MOV.U32 R136, RZ, RZ, R134 ;  /* 0x000000ffff887224 */ /* 0x000fe200078e0086 */
[-C--:B------:R-:W-:Y:S02]  /*42750*/  LEA.HI.X.SX32 R9, R55, R4.reuse, 0x2, P2 ;  /* 0x0000000437097211 */ /* 0x080fe400010f16ff */
[-C--:B-1----:R-:W-:Y:S01]  /*42760*/  LEA R6, P3, R54, R3.reuse, 0x2 ;  /* 0x0000000336067211 */ /* 0x082fe200078610ff */
[----:B------:R-:W-:Y:S01]  /*42770*/  VIADD R87, R88, UR36 ;  /* 0x0000002458577c36 */ /* 0x000fe20008000000 */
[-C--:B------:R-:W-:Y:S01]  /*42780*/  LEA R32, P1, R59, R3.reuse, 0x2 ;  /* 0x000000033b207211 */ /* 0x080fe200078210ff */
[----:B------:R1:W-:Y:S01]  /*42790*/  STL.64 [R1+0xe00], R30 ;  /* 0x000e001e01007387 */ /* 0x0003e20000100a00 */
[-C--:B------:R-:W-:Y:S01]  /*427a0*/  LEA.HI.X.SX32 R7, R54, R4.reuse, 0x2, P3 ;  /* 0x0000000436077211 */ /* 0x080fe200018f16ff */
[----:B------:R-:W-:Y:S01]  /*427b0*/  VIADD R93, R87, UR37 ;  /* 0x00000025575d7c36 */ /* 0x000fe20008000000 */
[-C--:B------:R-:W-:Y:S01]  /*427c0*/  LEA.HI.X.SX32 R33, R59, R4.reuse, 0x2, P1 ;  /* 0x000000043b217211 */ /* 0x080fe200008f16ff */
[----:B------:R-:W-:Y:S01]  /*427d0*/  STL.64 [R1+0xdf8], R8 ;  /* 0x000df80801007387 */ /* 0x000fe20000100a00 */
[----:B------:R-:W-:Y:S01]  /*427e0*/  IMAD.MOV.U32 R134, RZ, RZ, R107 ;  /* 0x000000ffff867224 */ /* 0x000fe200078e006b */
[----:B------:R-:W-:Y:S01]  /*427f0*/  ULDC UR35, c[0x0][0x248] ;  /* 0x0000920000237ab9 */ /* 0x000fe20000000800 */
[----:B------:R-:W-:Y:S01]  /*42800*/  IMAD.MOV.U32 R140, RZ, RZ, R110 ;  /* 0x000000ffff8c7224 */ /* 0x000fe200078e006e */
[----:B------:R2:W-:Y:S01]  /*42810*/  STL.64 [R1+0xdf0], R6 ;  /* 0x000df00601007387 */ /* 0x0005e20000100a00 */
[----:B------:R-:W-:Y:S01]  /*42820*/  ULDC UR36, c[0x0][0x248] ;  /* 0x0000920000247ab9 */ /* 0x000fe20000000800 */
[CC--:B-1----:R-:W-:Y:S01]  /*42830*/  LEA R30, P2, R58.reuse, R3.reuse, 0x2 ;  /* 0x000000033a1e7211 */ /* 0x0c2fe200078410ff */
[----:B------:R-:W-:Y:S01]  /*42840*/  VIADD R92, R93, UR38 ;  /* 0x000000265d5c7c36 */ /* 0x000fe20008000000 */
[----:B------:R1:W-:Y:S01]  /*42850*/  STL.64 [R1+0xde8], R32 ;  /* 0x000de82001007387 */ /* 0x0003e20000100a00 */
[----:B------:R-:W-:Y:S01]  /*42860*/  IMAD.MOV.U32 R138, RZ, RZ, R140 ;  /* 0x000000ffff8a7224 */ /* 0x000fe200078e008c */
[----:B------:R-:W-:Y:S01]  /*42870*/  LEA.HI.X.SX32 R31, R58, R4, 0x2, P2 ;  /* 0x000000043a1f7211 */ /* 0x000fe200010f16ff */
[----:B------:R-:W-:Y:S01]  /*42880*/  ULDC UR37, c[0x0][0x248] ;  /* 0x0000920000257ab9 */ /* 0x000fe20000000800 */
[----:B--2---:R-:W-:Y:S01]  /*42890*/  LEA R6, P3, R57, R3, 0x2 ;  /* 0x0000000339067211 */ /* 0x004fe200078610ff */
[----:B------:R-:W-:-:S03]  /*428a0*/  ULDC UR38, c[0x0][0x248] ;  /* 0x0000920000267ab9 */ /* 0x000fc60000000800 */
[-C--:B------:R-:W-:Y:S02]  /*428b0*/  LEA.HI.X.SX32 R7, R57, R4.reuse, 0x2, P3 ;  /* 0x0000000439077211 */ /* 0x080fe400018f16ff */
[-C--:B-1----:R-:W-:Y:S01]  /*428c0*/  LEA R32, P1, R62, R3.reuse, 0x2 ;  /* 0x000000033e207211 */ /* 0x082fe200078210ff */
[----:B------:R-:W-:Y:S01]  /*428d0*/  VIADD R91, R92, UR39 ;  /* 0x000000275c5b7c36 */ /* 0x000fe20008000000 */
[----:B------:R1:W-:Y:S01]  /*428e0*/  STL.64 [R1+0xde0], R30 ;  /* 0x000de01e01007387 */ /* 0x0003e20000100a00 */
[----:B------:R-:W-:Y:S01]  /*428f0*/  IMAD.MOV.U32 R140, RZ, RZ, R135 ;  /* 0x000000ffff8c7224 */ /* 0x000fe200078e0087 */
[----:B------:R-:W-:Y:S01]  /*42900*/  LEA.HI.X.SX32 R33, R62, R4, 0x2, P1 ;  /* 0x000000043e217211 */ /* 0x000fe200008f16ff */
[----:B------:R-:W-:Y:S01]  /*42910*/  ULDC UR39, c[0x0][0x248] ;  /* 0x0000920000277ab9 */ /* 0x000fe20000000800 */
[----:B------:R2:W-:Y:S01]  /*42920*/  STL.64 [R1+0xdd8], R6 ;  /* 0x000dd80601007387 */ /* 0x0005e20000100a00 */
[-C--:B------:R-:W-:Y:S01]  /*42930*/  LEA R36, P1, R65, R3.reuse, 0x2 ;  /* 0x0000000341247211 */ /* 0x080fe200078210ff */
[----:B------:R-:W-:Y:S01]  /*42940*/  VIADD R96, R91, UR40 ;  /* 0x000000285b607c36 */ /* 0x000fe20008000000 */
[----:B------:R-:W-:Y:S01]  /*42950*/  ULDC UR40, c[0x0][0x248] ;  /* 0x0000920000287ab9 */ /* 0x000fe20000000800 */
[----:B-1----:R-:W-:-:S02]  /*42960*/  LEA R30, P2, R61, R3, 0x2 ;  /* 0x000000033d1e7211 */ /* 0x002fc400078410ff */
[CC--:B--2---:R-:W-:Y:S02]  /*42970*/  LEA R6, P3, R60.reuse, R3.reuse, 0x2 ;  /* 0x000000033c067211 */ /* 0x0c4fe400078610ff */
[-C--:B------:R-:W-:Y:S01]  /*42980*/  LEA.HI.X.SX32 R31, R61, R4.reuse, 0x2, P2 ;  /* 0x000000043d1f7211 */ /* 0x080fe200010f16ff */
[----:B------:R1:W-:Y:S01]  /*42990*/  STL.64 [R1+0xdd0], R32 ;  /* 0x000dd02001007387 */ /* 0x0003e20000100a00 */
[-C--:B------:R-:W-:Y:S01]  /*429a0*/  LEA.HI.X.SX32 R7, R60, R4.reuse, 0x2, P3 ;  /* 0x000000043c077211 */ /* 0x080fe200018f16ff */
[----:B------:R-:W-:Y:S01]  /*429b0*/  VIADD R95, R96, UR41 ;  /* 0x00000029605f7c36 */ /* 0x000fe20008000000 */
[----:B------:R-:W-:Y:S01]  /*429c0*/  LEA.HI.X.SX32 R37, R65, R4, 0x2, P1 ;  /* 0x0000000441257211 */ /* 0x000fe200008f16ff */
[----:B------:R2:W-:Y:S01]  /*429d0*/  STL.64 [R1+0xdc8], R30 ;  /* 0x000dc81e01007387 */ /* 0x0005e20000100a00 */
[----:B------:R-:W-:Y:S01]  /*429e0*/  IMAD.MOV.U32 R135, RZ, RZ, R100 ;  /* 0x000000ffff877224 */ /* 0x000fe200078e0064 */
[----:B------:R-:W-:Y:S01]  /*429f0*/  ULDC UR41, c[0x0][0x248] ;  /* 0x0000920000297ab9 */ /* 0x000fe20000000800 */
[----:B------:R-:W-:Y:S01]  /*42a00*/  VIADD R94, R95, UR42 ;  /* 0x0000002a5f5e7c36 */ /* 0x000fe20008000000 */
[----:B------:R-:W-:Y:S01]  /*42a10*/  STL.64 [R1+0xdc0], R6 ;  /* 0x000dc00601007387 */ /* 0x000fe20000100a00 */
[----:B------:R-:W-:Y:S01]  /*42a20*/  ULDC UR42, c[0x0][0x248] ;  /* 0x00009200002a7ab9 */ /* 0x000fe20000000800 */
[----:B-1----:R-:W-:-:S02]  /*42a30*/  LEA R32, P2, R64, R3, 0x2 ;  /* 0x0000000340207211 */ /* 0x002fc400078410ff */
[----:B------:R1:W-:Y:S01]  /*42a40*/  STL.64 [R1+0xdb8], R36 ;  /* 0x000db82401007387 */ /* 0x0003e20000100a00 */
[CC--:B--2---:R-:W-:Y:S02]  /*42a50*/  LEA R30, P3, R63.reuse, R3.reuse, 0x2 ;  /* 0x000000033f1e7211 */ /* 0x0c4fe400078610ff */
[-C--:B------:R-:W-:Y:S01]  /*42a60*/  LEA.HI.X.SX32 R33, R64, R4.reuse, 0x2, P2 ;  /* 0x0000000440217211 */ /* 0x080fe200010f16ff */
[----:B------:R-:W-:Y:S01]  /*42a70*/  VIADD R99, R94, UR43 ;  /* 0x0000002b5e637c36 */ /* 0x000fe20008000000 */
[-C--:B------:R-:W-:Y:S01]  /*42a80*/  LEA.HI.X.SX32 R31, R63, R4.reuse, 0x2, P3 ;  /* 0x000000043f1f7211 */ /* 0x080fe200018f16ff */
[----:B------:R-:W-:Y:S01]  /*42a90*/  ULDC UR43, c[0x0][0x248] ;  /* 0x00009200002b7ab9 */ /* 0x000fe20000000800 */
[CC--:B-1----:R-:W-:Y:S01]  /*42aa0*/  LEA R36, P1, R69.reuse, R3.reuse, 0x2 ;  /* 0x0000000345247211 */ /* 0x0c2fe200078210ff */
[----:B------:R1:W-:Y:S03]  /*42ab0*/  STL.64 [R1+0xdb0], R32 ;  /* 0x000db02001007387 */ /* 0x0003e60000100a00 */
[----:B------:R-:W-:Y:S01]  /*42ac0*/  LEA.HI.X.SX32 R37, R69, R4, 0x2, P1 ;  /* 0x0000000445257211 */ /* 0x000fe200008f16ff */
[----:B------:R-:W-:Y:S01]  /*42ad0*/  VIADD R98, R99, UR44 ;  /* 0x0000002c63627c36 */ /* 0x000fe20008000000 */
[----:B------:R2:W-:Y:S01]  /*42ae0*/  STL.64 [R1+0xda8], R30 ;  /* 0x000da81e01007387 */ /* 0x0005e20000100a00 */
[----:B------:R-:W-:Y:S01]  /*42af0*/  ULDC UR44, c[0x0][0x248] ;  /* 0x00009200002c7ab9 */ /* 0x000fe20000000800 */
[----:B-1----:R-:W-:-:S02]  /*42b00*/  LEA R32, P2, R68, R3, 0x2 ;  /* 0x0000000344207211 */ /* 0x002fc400078410ff */
[----:B------:R1:W-:Y:S01]  /*42b10*/  STL.64 [R1+0xda0], R36 ;  /* 0x000da02401007387 */ /* 0x0003e20000100a00 */
[----:B------:R-:W-:Y:S01]  /*42b20*/  VIADD R97, R98, UR45 ;  /* 0x0000002d62617c36 */ /* 0x000fe20008000000 */
[----:B------:R-:W-:Y:S01]  /*42b30*/  ULDC UR45, c[0x0][0x248] ;  /* 0x00009200002d7ab9 */ /* 0x000fe20000000800 */
[-C--:B------:R-:W-:Y:S02]  /*42b40*/  LEA.HI.X.SX32 R33, R68, R4.reuse, 0x2, P2 ;  /* 0x0000000444217211 */ /* 0x080fe400010f16ff */
[-C--:B--2---:R-:W-:Y:S01]  /*42b50*/  LEA R30, P3, R67, R3.reuse, 0x2 ;  /* 0x00000003431e7211 */ /* 0x084fe200078610ff */
[----:B------:R-:W-:Y:S01]  /*42b60*/  VIADD R106, R97, UR46 ;  /* 0x0000002e616a7c36 */ /* 0x000fe20008000000 */
[----:B------:R-:W-:Y:S02]  /*42b70*/  ULDC UR46, c[0x0][0x248] ;  /* 0x00009200002e7ab9 */ /* 0x000fe40000000800 */
[-C--:B------:R-:W-:Y:S02]  /*42b80*/  LEA.HI.X.SX32 R31, R67, R4.reuse, 0x2, P3 ;  /* 0x00000004431f7211 */ /* 0x080fe400018f16ff */
[CC--:B-1----:R-:W-:Y:S01]  /*42b90*/  LEA R36, P1, R72.reuse, R3.reuse, 0x2 ;  /* 0x0000000348247211 */ /* 0x0c2fe200078210ff */
[----:B------:R1:W-:Y:S03]  /*42ba0*/  STL.64 [R1+0xd98], R32 ;  /* 0x000d982001007387 */ /* 0x0003e60000100a00 */
[----:B------:R-:W-:Y:S01]  /*42bb0*/  LEA.HI.X.SX32 R37, R72, R4, 0x2, P1 ;  /* 0x0000000448257211 */ /* 0x000fe200008f16ff */
[----:B------:R2:W-:Y:S01]  /*42bc0*/  STL.64 [R1+0xd90], R30 ;  /* 0x000d901e01007387 */ /* 0x0005e20000100a00 */
[----:B------:R-:W-:Y:S01]  /*42bd0*/  VIADD R105, R106, UR47 ;  /* 0x0000002f6a697c36 */ /* 0x000fe20008000000 */
[-C--:B------:R-:W-:Y:S01]  /*42be0*/  LEA R38, P1, R75, R3.reuse, 0x2 ;  /* 0x000000034b267211 */ /* 0x080fe200078210ff */
[----:B------:R-:W-:Y:S01]  /*42bf0*/  ULDC UR47, c[0x0][0x248] ;  /* 0x00009200002f7ab9 */ /* 0x000fe20000000800 */
[----:B------:R4:W-:Y:S01]  /*42c00*/  STL.64 [R1+0xd88], R36 ;  /* 0x000d882401007387 */ /* 0x0009e20000100a00 */
[----:B-1----:R-:W-:-:S02]  /*42c10*/  LEA R32, P2, R71, R3, 0x2 ;  /* 0x0000000347207211 */ /* 0x002fc400078410ff */
[-C--:B--2---:R-:W-:Y:S02]  /*42c20*/  LEA R30, P3, R70, R3.reuse, 0x2 ;  /* 0x00000003461e7211 */ /* 0x084fe400078610ff */
[-C--:B------:R-:W-:Y:S02]  /*42c30*/  LEA.HI.X.SX32 R33, R71, R4.reuse, 0x2, P2 ;  /* 0x0000000447217211 */ /* 0x080fe400010f16ff */
[----:B----4-:R-:W-:Y:S01]  /*42c40*/  LEA R36, P2, R74, R3, 0x2 ;  /* 0x000000034a247211 */ /* 0x010fe200078410ff */
[----:B------:R-:W-:Y:S01]  /*42c50*/  VIADD R104, R105, UR48 ;  /* 0x0000003069687c36 */ /* 0x000fe20008000000 */
[-C--:B------:R-:W-:Y:S01]  /*42c60*/  LEA.HI.X.SX32 R31, R70, R4.reuse, 0x2, P3 ;  /* 0x00000004461f7211 */ /* 0x080fe200018f16ff */
[----:B------:R1:W-:Y:S01]  /*42c70*/  STL.64 [R1+0xd80], R32 ;  /* 0x000d802001007387 */ /* 0x0003e20000100a00 */
[-C--:B------:R-:W-:Y:S02]  /*42c80*/  LEA.HI.X.SX32 R39, R75, R4.reuse, 0x2, P1 ;  /* 0x000000044b277211 */ /* 0x080fe400008f16ff */
[----:B------:R-:W-:Y:S01]  /*42c90*/  LEA.HI.X.SX32 R37, R74, R4, 0x2, P2 ;  /* 0x000000044a257211 */ /* 0x000fe200010f16ff */
[----:B------:R-:W-:Y:S01]  /*42ca0*/  VIADD R103, R104, UR49 ;  /* 0x0000003168677c36 */ /* 0x000fe20008000000 */
[----:B------:R-:W-:Y:S01]  /*42cb0*/  STL.64 [R1+0xd78], R30 ;  /* 0x000d781e01007387 */ /* 0x000fe20000100a00 */
[----:B------:R-:W-:Y:S01]  /*42cc0*/  ULDC UR48, c[0x0][0x248] ;  /* 0x0000920000307ab9 */ /* 0x000fe20000000800 */
[----:B------:R-:W-:-:S02]  /*42cd0*/  ULDC UR49, c[0x0][0x248] ;  /* 0x0000920000317ab9 */ /* 0x000fc40000000800 */
[----:B------:R2:W-:Y:S01]  /*42ce0*/  STL.64 [R1+0xd28], R38 ;  /* 0x000d282601007387 */ /* 0x0005e20000100a00 */
[----:B-1----:R-:W-:-:S03]  /*42cf0*/  LEA R32, P3, R73, R3, 0x2 ;  /* 0x0000000349207211 */ /* 0x002fc600078610ff */
[----:B------:R1:W-:Y:S01]  /*42d00*/  STL.64 [R1+0xd20], R36 ;  /* 0x000d202401007387 */ /* 0x0003e20000100a00 */
[----:B------:R-:W-:Y:S01]  /*42d10*/  VIADD R102, R103, UR50 ;  /* 0x0000003267667c36 */ /* 0x000fe20008000000 */
[----:B------:R-:W-:Y:S01]  /*42d20*/  ULDC UR50, c[0x0][0x248] ;  /* 0x0000920000327ab9 */ /* 0x000fe20000000800 */
[-C--:B------:R-:W-:Y:S02]  /*42d30*/  LEA.HI.X.SX32 R33, R73, R4.reuse, 0x2, P3 ;  /* 0x0000000449217211 */ /* 0x080fe400018f16ff */
[CC--:B--2---:R-:W-:Y:S02]  /*42d40*/  LEA R38, P1, R79.reuse, R3.reuse, 0x2 ;  /* 0x000000034f267211 */ /* 0x0c4fe400078210ff */
[----:B-1----:R-:W-:Y:S01]  /*42d50*/  LEA R36, P2, R78, R3, 0x2 ;  /* 0x000000034e247211 */ /* 0x002fe200078410ff */
[----:B------:R1:W-:Y:S01]  /*42d60*/  STL.64 [R1+0xd70], R32 ;  /* 0x000d702001007387 */ /* 0x0003e20000100a00 */
[-C--:B------:R-:W-:Y:S01]  /*42d70*/  LEA.HI.X.SX32 R39, R79, R4.reuse, 0x2, P1 ;  /* 0x000000044f277211 */ /* 0x080fe200008f16ff */
[----:B------:R-:W-:Y:S01]  /*42d80*/  VIADD R101, R102, UR51 ;  /* 0x0000003366657c36 */ /* 0x000fe20008000000 */
[----:B------:R-:W-:Y:S01]  /*42d90*/  LEA.HI.X.SX32 R37, R78, R4, 0x2, P2 ;  /* 0x000000044e257211 */ /* 0x000fe200010f16ff */
[----:B------:R-:W-:-:S02]  /*42da0*/  ULDC UR51, c[0x0][0x248] ;  /* 0x0000920000337ab9 */ /* 0x000fc40000000800 */
[----:B------:R2:W-:Y:S01]  /*42db0*/  STL.64 [R1+0xcd8], R38 ;  /* 0x000cd82601007387 */ /* 0x0005e20000100a00 */
[----:B------:R-:W-:Y:S01]  /*42dc0*/  VIADD R109, R101, UR52 ;  /* 0x00000034656d7c36 */ /* 0x000fe20008000000 */
[----:B------:R-:W-:Y:S01]  /*42dd0*/  ULDC UR52, c[0x0][0x248] ;  /* 0x0000920000347ab9 */ /* 0x000fe20000000800 */
[CC--:B-1----:R-:W-:Y:S01]  /*42de0*/  LEA R32, P3, R77.reuse, R3.reuse, 0x2 ;  /* 0x000000034d207211 */ /* 0x0c2fe200078610ff */
[----:B------:R1:W-:Y:S03]  /*42df0*/  STL.64 [R1+0xd18], R36 ;  /* 0x000d182401007387 */ /* 0x0003e60000100a00 */
[-C--:B------:R-:W-:Y:S02]  /*42e00*/  LEA.HI.X.SX32 R33, R77, R4.reuse, 0x2, P3 ;  /* 0x000000044d217211 */ /* 0x080fe400018f16ff */
[C---:B--2---:R-:W-:Y:S01]  /*42e10*/  LEA R38, P1, R82.reuse, R3, 0x2 ;  /* 0x0000000352267211 */ /* 0x044fe200078210ff */
[----:B------:R-:W-:Y:S01]  /*42e20*/  VIADD R108, R109, UR53 ;  /* 0x000000356d6c7c36 */ /* 0x000fe20008000000 */
[----:B------:R-:W-:Y:S01]  /*42e30*/  ULDC UR53, c[0x0][0x248] ;  /* 0x0000920000357ab9 */ /* 0x000fe20000000800 */
[----:B------:R2:W-:Y:S01]  /*42e40*/  STL.64 [R1+0xd68], R32 ;  /* 0x000d682001007387 */ /* 0x0005e20000100a00 */
[----:B------:R-:W-:-:S02]  /*42e50*/  LEA.HI.X.SX32 R39, R82, R4, 0x2, P1 ;  /* 0x0000000452277211 */ /* 0x000fc400008f16ff */
[CC--:B-1----:R-:W-:Y:S01]  /*42e60*/  LEA R36, P2, R81.reuse, R3.reuse, 0x2 ;  /* 0x0000000351247211 */ /* 0x0c2fe200078410ff */
[----:B------:R-:W-:Y:S02]  /*42e70*/  VIADD R107, R108, UR54 ;  /* 0x000000366c6b7c36 */ /* 0x000fe40008000000 */
[----:B------:R1:W-:Y:S01]  /*42e80*/  STL.64 [R1+0xcd0], R38 ;  /* 0x000cd02601007387 */ /* 0x0003e20000100a00 */
[----:B------:R-:W-:Y:S01]  /*42e90*/  ULDC UR54, c[0x0][0x248] ;  /* 0x0000920000367ab9 */ /* 0x000fe20000000800 */
[----:B------:R-:W-:Y:S02]  /*42ea0*/  LEA.HI.X.SX32 R37, R81, R4, 0x2, P2 ;  /* 0x0000000451257211 */ /* 0x000fe400010f16ff */
[----:B--2---:R-:W-:-:S03]  /*42eb0*/  LEA R32, P3, R80, R3, 0x2 ;  /* 0x0000000350207211 */ /* 0x004fc600078610ff */
[----:B------:R2:W-:Y:S01]  /*42ec0*/  STL.64 [R1+0xd10], R36 ;  /* 0x000d102401007387 */ /* 0x0005e20000100a00 */
[----:B------:R-:W-:Y:S01]  /*42ed0*/  VIADD R110, R107, UR55 ;  /* 0x000000376b6e7c36 */ /* 0x000fe20008000000 */
[----:B------:R-:W-:Y:S01]  /*42ee0*/  ULDC UR55, c[0x0][0x248] ;  /* 0x0000920000377ab9 */ /* 0x000fe20000000800 */
[-C--:B------:R-:W-:Y:S02]  /*42ef0*/  LEA.HI.X.SX32 R33, R80, R4.reuse, 0x2, P3 ;  /* 0x0000000450217211 */ /* 0x080fe400018f16ff */
[CC--:B-1----:R-:W-:Y:S01]  /*42f00*/  LEA R38, P1, R85.reuse, R3.reuse, 0x2 ;  /* 0x0000000355267211 */ /* 0x0c2fe200078210ff */
[----:B------:R-:W-:Y:S01]  /*42f10*/  VIADD R100, R110, UR56 ;  /* 0x000000386e647c36 */ /* 0x000fe20008000000 */
[----:B------:R-:W-:Y:S01]  /*42f20*/  ULDC UR56, c[0x0][0x248] ;  /* 0x0000920000387ab9 */ /* 0x000fe20000000800 */
[----:B------:R1:W-:Y:S01]  /*42f30*/  STL.64 [R1+0xd60], R32 ;  /* 0x000d602001007387 */ /* 0x0003e20000100a00 */
[----:B------:R-:W-:Y:S02]  /*42f40*/  LEA.HI.X.SX32 R39, R85, R4, 0x2, P1 ;  /* 0x0000000455277211 */ /* 0x000fe400008f16ff */
[----:B--2---:R-:W-:-:S02]  /*42f50*/  LEA R36, P2, R84, R3, 0x2 ;  /* 0x0000000354247211 */ /* 0x004fc400078410ff */
[-C--:B------:R-:W-:Y:S02]  /*42f60*/  LEA R40, P1, R89, R3.reuse, 0x2 ;  /* 0x0000000359287211 */ /* 0x080fe400078210ff */
[-C--:B------:R-:W-:Y:S01]  /*42f70*/  LEA.HI.X.SX32 R37, R84, R4.reuse, 0x2, P2 ;  /* 0x0000000454257211 */ /* 0x080fe200010f16ff */
[----:B------:R2:W-:Y:S01]  /*42f80*/  STL.64 [R1+0xcc8], R38 ;  /* 0x000cc82601007387 */ /* 0x0005e20000100a00 */
[----:B-1----:R-:W-:Y:S01]  /*42f90*/  LEA R32, P3, R83, R3, 0x2 ;  /* 0x0000000353207211 */ /* 0x002fe200078610ff */
[----:B------:R-:W-:Y:S02]  /*42fa0*/  VIADD R90, R100, UR57 ;  /* 0x00000039645a7c36 */ /* 0x000fe40008000000 */
[----:B------:R1:W-:Y:S01]  /*42fb0*/  STL.64 [R1+0xd08], R36 ;  /* 0x000d082401007387 */ /* 0x0003e20000100a00 */
[-C--:B------:R-:W-:Y:S01]  /*42fc0*/  LEA.HI.X.SX32 R41, R89, R4.reuse, 0x2, P1 ;  /* 0x0000000459297211 */ /* 0x080fe200008f16ff */
[----:B------:R-:W-:Y:S01]  /*42fd0*/  ULDC UR57, c[0x0][0x248] ;  /* 0x0000920000397ab9 */ /* 0x000fe20000000800 */
[----:B------:R-:W-:-:S02]  /*42fe0*/  LEA.HI.X.SX32 R33, R83, R4, 0x2, P3 ;  /* 0x0000000453217211 */ /* 0x000fc400018f16ff */
[-C--:B--2---:R-:W-:Y:S01]  /*42ff0*/  LEA R38, P2, R88, R3.reuse, 0x2 ;  /* 0x0000000358267211 */ /* 0x084fe200078410ff */
[----:B------:R-:W-:Y:S01]  /*43000*/  VIADD R86, R90, UR58 ;  /* 0x0000003a5a567c36 */ /* 0x000fe20008000000 */
[C---:B-1----:R-:W-:Y:S01]  /*43010*/  LEA R36, P3, R87.reuse, R3, 0x2 ;  /* 0x0000000357247211 */ /* 0x042fe200078610ff */
[----:B------:R-:W-:Y:S01]  /*43020*/  STL.64 [R1+0xd58], R32 ;  /* 0x000d582001007387 */ /* 0x000fe20000100a00 */
[-C--:B------:R-:W-:Y:S01]  /*43030*/  LEA.HI.X.SX32 R39, R88, R4.reuse, 0x2, P2 ;  /* 0x0000000458277211 */ /* 0x080fe200010f16ff */
[----:B------:R-:W-:Y:S01]  /*43040*/  ULDC UR58, c[0x0][0x248] ;  /* 0x00009200003a7ab9 */ /* 0x000fe20000000800 */
[----:B------:R-:W-:Y:S01]  /*43050*/  LEA.HI.X.SX32 R37, R87, R4, 0x2, P3 ;  /* 0x0000000457257211 */ /* 0x000fe200018f16ff */
[----:B------:R1:W-:Y:S01]  /*43060*/  STL.64 [R1+0xcc0], R40 ;  /* 0x000cc02801007387 */ /* 0x0003e20000100a00 */
[----:B------:R-:W-:Y:S01]  /*43070*/  VIADD R76, R86, UR59 ;  /* 0x0000003b564c7c36 */ /* 0x000fe20008000000 */
[----:B------:R-:W-:Y:S02]  /*43080*/  ULDC UR59, c[0x0][0x248] ;  /* 0x00009200003b7ab9 */ /* 0x000fe40000000800 */
[----:B------:R2:W-:Y:S01]  /*43090*/  STL.64 [R1+0xd00], R38 ;  /* 0x000d002601007387 */ /* 0x0005e20000100a00 */
[----:B------:R-:W-:Y:S01]  /*430a0*/  VIADD R66, R76, UR60 ;  /* 0x0000003c4c427c36 */ /* 0x000fe20008000000 */
[----:B------:R-:W-:-:S02]  /*430b0*/  ULDC UR60, c[0x0][0x248] ;  /* 0x00009200003c7ab9 */ /* 0x000fc40000000800 */
[----:B------:R4:W-:Y:S01]  /*430c0*/  STL.64 [R1+0xd50], R36 ;  /* 0x000d502401007387 */ /* 0x0009e20000100a00 */
[CC--:B-1----:R-:W-:Y:S02]  /*430d0*/  LEA R40, P1, R93.reuse, R3.reuse, 0x2 ;  /* 0x000000035d287211 */ /* 0x0c2fe400078210ff */
[CC--:B--2---:R-:W-:Y:S02]  /*430e0*/  LEA R38, P2, R92.reuse, R3.reuse, 0x2 ;  /* 0x000000035c267211 */ /* 0x0c4fe400078410ff */
[-C--:B------:R-:W-:Y:S02]  /*430f0*/  LEA.HI.X.SX32 R41, R93, R4.reuse, 0x2, P1 ;  /* 0x000000045d297211 */ /* 0x080fe400008f16ff */
[CC--:B----4-:R-:W-:Y:S02]  /*43100*/  LEA R36, P3, R91.reuse, R3.reuse, 0x2 ;  /* 0x000000035b247211 */ /* 0x0d0fe400078610ff */
[-C--:B------:R-:W-:Y:S01]  /*43110*/  LEA.HI.X.SX32 R39, R92, R4.reuse, 0x2, P2 ;  /* 0x000000045c277211 */ /* 0x080fe200010f16ff */
[----:B------:R-:W-:Y:S01]  /*43120*/  VIADD R35, R66, UR61 ;  /* 0x0000003d42237c36 */ /* 0x000fe20008000000 */
[-C--:B------:R-:W-:Y:S01]  /*43130*/  LEA.HI.X.SX32 R37, R91, R4.reuse, 0x2, P3 ;  /* 0x000000045b257211 */ /* 0x080fe200018f16ff */
[----:B------:R1:W-:Y:S01]  /*43140*/  STL.64 [R1+0xcb8], R40 ;  /* 0x000cb82801007387 */ /* 0x0003e20000100a00 */
[C---:B------:R-:W-:Y:S01]  /*43150*/  LEA R42, P1, R96.reuse, R3, 0x2 ;  /* 0x00000003602a7211 */ /* 0x040fe200078210ff */
[----:B------:R-:W-:Y:S01]  /*43160*/  VIADD R28, R35, UR5 ;  /* 0x00000005231c7c36 */ /* 0x000fe20008000000 */
[----:B------:R-:W-:Y:S01]  /*43170*/  ULDC UR61, c[0x0][0x248] ;  /* 0x00009200003d7ab9 */ /* 0x000fe20000000800 */
[----:B------:R-:W-:Y:S01]  /*43180*/  STL.64 [R1+0xcf8], R38 ;  /* 0x000cf82601007387 */ /* 0x000fe20000100a00 */
[----:B------:R-:W-:Y:S01]  /*43190*/  LEA.HI.X.SX32 R43, R96, R4, 0x2, P1 ;  /* 0x00000004602b7211 */ /* 0x000fe200008f16ff */
[----:B------:R-:W-:-:S02]  /*431a0*/  ULDC UR5, c[0x0][0x248] ;  /* 0x0000920000057ab9 */ /* 0x000fc40000000800 */
[----:B------:R2:W-:Y:S01]  /*431b0*/  STL.64 [R1+0xd48], R36 ;  /* 0x000d482401007387 */ /* 0x0005e20000100a00 */
[-C--:B-1----:R-:W-:Y:S02]  /*431c0*/  LEA R40, P2, R95, R3.reuse, 0x2 ;  /* 0x000000035f287211 */ /* 0x082fe400078410ff */
[-C--:B------:R-:W-:Y:S02]  /*431d0*/  LEA R44, P1, R99, R3.reuse, 0x2 ;  /* 0x00000003632c7211 */ /* 0x080fe400078210ff */
[-C--:B------:R-:W-:Y:S01]  /*431e0*/  LEA.HI.X.SX32 R41, R95, R4.reuse, 0x2, P2 ;  /* 0x000000045f297211 */ /* 0x080fe200010f16ff */
[----:B------:R-:W-:Y:S01]  /*431f0*/  VIADD R27, R28, UR8 ;  /* 0x000000081c1b7c36 */ /* 0x000fe20008000000 */
[C---:B--2---:R-:W-:Y:S01]  /*43200*/  LEA R36, P3, R94.reuse, R3, 0x2 ;  /* 0x000000035e247211 */ /* 0x044fe200078610ff */
[----:B------:R1:W-:Y:S01]  /*43210*/  STL.64 [R1+0xcb0], R42 ;  /* 0x000cb02a01007387 */ /* 0x0003e20000100a00 */
[-C--:B------:R-:W-:Y:S01]  /*43220*/  LEA.HI.X.SX32 R45, R99, R4.reuse, 0x2, P1 ;  /* 0x00000004632d7211 */ /* 0x080fe200008f16ff */
[----:B------:R-:W-:Y:S01]  /*43230*/  ULDC UR8, c[0x0][0x248] ;  /* 0x0000920000087ab9 */ /* 0x000fe20000000800 */
[----:B------:R-:W-:Y:S01]  /*43240*/  LEA.HI.X.SX32 R37, R94, R4, 0x2, P3 ;  /* 0x000000045e257211 */ /* 0x000fe200018f16ff */
[----:B------:R2:W-:Y:S01]  /*43250*/  STL.64 [R1+0xcf0], R40 ;  /* 0x000cf02801007387 */ /* 0x0005e20000100a00 */
[----:B------:R-:W-:Y:S01]  /*43260*/  VIADD R26, R27, UR9 ;  /* 0x000000091b1a7c36 */ /* 0x000fe20008000000 */
[----:B------:R-:W-:-:S02]  /*43270*/  ULDC UR9, c[0x0][0x248] ;  /* 0x0000920000097ab9 */ /* 0x000fc40000000800 */
[----:B------:R-:W-:Y:S01]  /*43280*/  STL.64 [R1+0xd40], R36 ;  /* 0x000d402401007387 */ /* 0x000fe20000100a00 */
[CC--:B-1----:R-:W-:Y:S02]  /*43290*/  LEA R42, P2, R98.reuse, R3.reuse, 0x2 ;  /* 0x00000003622a7211 */ /* 0x0c2fe400078410ff */
[CC--:B--2---:R-:W-:Y:S01]  /*432a0*/  LEA R40, P3, R97.reuse, R3.reuse, 0x2 ;  /* 0x0000000361287211 */ /* 0x0c4fe200078610ff */
[----:B------:R1:W-:Y:S01]  /*432b0*/  STL.64 [R1+0xca8], R44 ;  /* 0x000ca82c01007387 */ /* 0x0003e20000100a00 */
[-C--:B------:R-:W-:Y:S01]  /*432c0*/  LEA.HI.X.SX32 R43, R98, R4.reuse, 0x2, P2 ;  /* 0x00000004622b7211 */ /* 0x080fe200010f16ff */
[----:B------:R-:W-:Y:S01]  /*432d0*/  VIADD R25, R26, UR10 ;  /* 0x0000000a1a197c36 */ /* 0x000fe20008000000 */
[-C--:B------:R-:W-:Y:S01]  /*432e0*/  LEA.HI.X.SX32 R41, R97, R4.reuse, 0x2, P3 ;  /* 0x0000000461297211 */ /* 0x080fe200018f16ff */
[----:B------:R-:W-:Y:S02]  /*432f0*/  ULDC UR10, c[0x0][0x248] ;  /* 0x00009200000a7ab9 */ /* 0x000fe40000000800 */
[----:B------:R2:W-:Y:S01]  /*43300*/  STL.64 [R1+0xce8], R42 ;  /* 0x000ce82a01007387 */ /* 0x0005e20000100a00 */
[----:B------:R-:W-:Y:S01]  /*43310*/  VIADD R11, R25, UR11 ;  /* 0x0000000b190b7c36 */ /* 0x000fe20008000000 */
[----:B------:R-:W-:Y:S01]  /*43320*/  ULDC UR11, c[0x0][0x248] ;  /* 0x00009200000b7ab9 */ /* 0x000fe20000000800 */
[C---:B-1----:R-:W-:Y:S01]  /*43330*/  LEA R44, P1, R106.reuse, R3, 0x2 ;  /* 0x000000036a2c7211 */ /* 0x042fe200078210ff */
[----:B------:R1:W-:Y:S03]  /*43340*/  STL.64 [R1+0xd38], R40 ;  /* 0x000d382801007387 */ /* 0x0003e60000100a00 */
[----:B------:R-:W-:-:S02]  /*43350*/  LEA.HI.X.SX32 R45, R106, R4, 0x2, P1 ;  /* 0x000000046a2d7211 */ /* 0x000fc400008f16ff */
[-C--:B--2---:R-:W-:Y:S01]  /*43360*/  LEA R42, P2, R105, R3.reuse, 0x2 ;  /* 0x00000003692a7211 */ /* 0x084fe200078410ff */
[----:B------:R-:W-:Y:S01]  /*43370*/  VIADD R10, R11, UR12 ;  /* 0x0000000c0b0a7c36 */ /* 0x000fe20008000000 */
[----:B------:R-:W-:Y:S01]  /*43380*/  ULDC UR12, c[0x0][0x248] ;  /* 0x00009200000c7ab9 */ /* 0x000fe20000000800 */
[----:B------:R2:W-:Y:S01]  /*43390*/  STL.64 [R1+0xca0], R44 ;  /* 0x000ca02c01007387 */ /* 0x0005e20000100a00 */
[-C--:B------:R-:W-:Y:S02]  /*433a0*/  LEA.HI.X.SX32 R43, R105, R4.reuse, 0x2, P2 ;  /* 0x00000004692b7211 */ /* 0x080fe400010f16ff */
[----:B-1----:R-:W-:Y:S01]  /*433b0*/  LEA R40, P3, R104, R3, 0x2 ;  /* 0x0000000368287211 */ /* 0x002fe200078610ff */
[----:B------:R-:W-:Y:S02]  /*433c0*/  VIADD R9, R10, UR13 ;  /* 0x0000000d0a097c36 */ /* 0x000fe40008000000 */
[----:B------:R1:W-:Y:S01]  /*433d0*/  STL.64 [R1+0xce0], R42 ;  /* 0x000ce02a01007387 */ /* 0x0003e20000100a00 */
[----:B------:R-:W-:Y:S01]  /*433e0*/  ULDC UR13, c[0x0][0x248] ;  /* 0x00009200000d7ab9 */ /* 0x000fe20000000800 */
[----:B------:R-:W-:-:S02]  /*433f0*/  LEA.HI.X.SX32 R41, R104, R4, 0x2, P3 ;  /* 0x0000000468297211 */ /* 0x000fc400018f16ff */
[----:B--2---:R-:W-:-:S03]  /*43400*/  LEA R44, P1, R103, R3, 0x2 ;  /* 0x00000003672c7211 */ /* 0x004fc600078210ff */
[----:B------:R2:W-:Y:S01]  /*43410*/  STL.64 [R1+0xd30], R40 ;  /* 0x000d302801007387 */ /* 0x0005e20000100a00 */
[----:B------:R-:W-:Y:S01]  /*43420*/  VIADD R8, R9, UR14 ;  /* 0x0000000e09087c36 */ /* 0x000fe20008000000 */
[----:B------:R-:W-:Y:S01]  /*43430*/  ULDC UR14, c[0x0][0x248] ;  /* 0x00009200000e7ab9 */ /* 0x000fe20000000800 */
[-C--:B------:R-:W-:Y:S02]  /*43440*/  LEA.HI.X.SX32 R45, R103, R4.reuse, 0x2, P1 ;  /* 0x00000004672d7211 */ /* 0x080fe400008f16ff */
[-C--:B-1----:R-:W-:Y:S01]  /*43450*/  LEA R42, P2, R102, R3.reuse, 0x2 ;  /* 0x00000003662a7211 */ /* 0x082fe200078410ff */
[----:B------:R-:W-:Y:S01]  /*43460*/  VIADD R7, R8, UR15 ;  /* 0x0000000f08077c36 */ /* 0x000fe20008000000 */
[-C--:B------:R-:W-:Y:S01]  /*43470*/  LEA R46, P1, R109, R3.reuse, 0x2 ;  /* 0x000000036d2e7211 */ /* 0x080fe200078210ff */
[----:B------:R1:W-:Y:S01]  /*43480*/  STL.64 [R1+0xc98], R44 ;  /* 0x000c982c01007387 */ /* 0x0003e20000100a00 */
[----:B------:R-:W-:Y:S02]  /*43490*/  LEA.HI.X.SX32 R43, R102, R4, 0x2, P2 ;  /* 0x00000004662b7211 */ /* 0x000fe400010f16ff */
[----:B--2---:R-:W-:Y:S01]  /*434a0*/  LEA R40, P3, R101, R3, 0x2 ;  /* 0x0000000365287211 */ /* 0x004fe200078610ff */
[----:B------:R-:W-:-:S03]  /*434b0*/  ULDC UR15, c[0x0][0x248] ;  /* 0x00009200000f7ab9 */ /* 0x000fc60000000800 */
[-C--:B------:R-:W-:Y:S01]  /*434c0*/  LEA.HI.X.SX32 R41, R101, R4.reuse, 0x2, P3 ;  /* 0x0000000465297211 */ /* 0x080fe200018f16ff */
[----:B------:R-:W-:Y:S01]  /*434d0*/  STL.64 [R1+0xc90], R42 ;  /* 0x000c902a01007387 */ /* 0x000fe20000100a00 */
[CC--:B-1----:R-:W-:Y:S01]  /*434e0*/  LEA R44, P2, R108.reuse, R3.reuse, 0x2 ;  /* 0x000000036c2c7211 */ /* 0x0c2fe200078410ff */
[----:B------:R-:W-:Y:S01]  /*434f0*/  VIADD R6, R7, UR16 ;  /* 0x0000001007067c36 */ /* 0x000fe20008000000 */
[-C--:B------:R-:W-:Y:S01]  /*43500*/  LEA.HI.X.SX32 R47, R109, R4.reuse, 0x2, P1 ;  /* 0x000000046d2f7211 */ /* 0x080fe200008f16ff */
[----:B------:R1:W-:Y:S01]  /*43510*/  STL.64 [R1+0xc88], R40 ;  /* 0x000c882801007387 */ /* 0x0003e20000100a00 */
[----:B------:R-:W-:Y:S01]  /*43520*/  LEA.HI.X.SX32 R45, R108, R4, 0x2, P2 ;  /* 0x000000046c2d7211 */ /* 0x000fe200010f16ff */
[----:B------:R-:W-:Y:S01]  /*43530*/  VIADD R5, R6, UR17 ;  /* 0x0000001106057c36 */ /* 0x000fe20008000000 */
[----:B------:R-:W-:Y:S01]  /*43540*/  LEA R48, P1, R110, R3, 0x2 ;  /* 0x000000036e307211 */ /* 0x000fe200078210ff */
[----:B------:R2:W-:Y:S01]  /*43550*/  STL.64 [R1+0xc80], R46 ;  /* 0x000c802e01007387 */ /* 0x0005e20000100a00 */
[----:B------:R-:W-:Y:S01]  /*43560*/  ULDC UR16, c[0x0][0x248] ;  /* 0x0000920000107ab9 */ /* 0x000fe20000000800 */
[----:B------:R-:W-:-:S02]  /*43570*/  ULDC UR17, c[0x0][0x248] ;  /* 0x0000920000117ab9 */ /* 0x000fc40000000800 */
[----:B------:R4:W-:Y:S01]  /*43580*/  STL.64 [R1+0xc78], R44 ;  /* 0x000c782c01007387 */ /* 0x0009e20000100a00 */
[-C--:B-1----:R-:W-:Y:S01]  /*43590*/  LEA R40, P3, R107, R3.reuse, 0x2 ;  /* 0x000000036b287211 */ /* 0x082fe200078610ff */
[----:B------:R-:W-:Y:S01]  /*435a0*/  VIADD R31, R5, UR18 ;  /* 0x00000012051f7c36 */ /* 0x000fe20008000000 */
[-C--:B------:R-:W-:Y:S01]  /*435b0*/  LEA.HI.X.SX32 R49, R110, R4.reuse, 0x2, P1 ;  /* 0x000000046e317211 */ /* 0x080fe200008f16ff */
[----:B------:R-:W-:Y:S01]  /*435c0*/  ULDC UR18, c[0x0][0x248] ;  /* 0x0000920000127ab9 */ /* 0x000fe20000000800 */
[-C--:B------:R-:W-:Y:S02]  /*435d0*/  LEA.HI.X.SX32 R41, R107, R4.reuse, 0x2, P3 ;  /* 0x000000046b297211 */ /* 0x080fe400018f16ff */
[-C--:B--2---:R-:W-:Y:S02]  /*435e0*/  LEA R46, P2, R100, R3.reuse, 0x2 ;  /* 0x00000003642e7211 */ /* 0x084fe400078410ff */
[----:B----4-:R-:W-:Y:S02]  /*435f0*/  LEA R44, P3, R90, R3, 0x2 ;  /* 0x000000035a2c7211 */ /* 0x010fe400078610ff */
[----:B------:R-:W-:-:S02]  /*43600*/  LEA.HI.X.SX32 R47, R100, R4, 0x2, P2 ;  /* 0x00000004642f7211 */ /* 0x000fc400010f16ff */
[----:B------:R-:W-:Y:S01]  /*43610*/  LEA.HI.X.SX32 R45, R90, R4, 0x2, P3 ;  /* 0x000000045a2d7211 */ /* 0x000fe200018f16ff */
[----:B------:R-:W-:Y:S01]  /*43620*/  VIADD R30, R31, UR19 ;  /* 0x000000131f1e7c36 */ /* 0x000fe20008000000 */
[----:B------:R-:W-:Y:S01]  /*43630*/  LEA R52, P1, R86, R3, 0x2 ;  /* 0x0000000356347211 */ /* 0x000fe200078210ff */
[----:B------:R-:W-:Y:S01]  /*43640*/  STL.64 [R1+0xc70], R40 ;  /* 0x000c702801007387 */ /* 0x000fe20000100a00 */
[----:B------:R-:W-:-:S03]  /*43650*/  ULDC UR19, c[0x0][0x248] ;  /* 0x0000920000137ab9 */ /* 0x000fc60000000800 */
[----:B------:R-:W-:Y:S01]  /*43660*/  STL.64 [R1+0xc68], R48 ;  /* 0x000c683001007387 */ /* 0x000fe20000100a00 */
[----:B------:R-:W-:Y:S01]  /*43670*/  LEA.HI.X.SX32 R53, R86, R4, 0x2, P1 ;  /* 0x0000000456357211 */ /* 0x000fe200008f16ff */
[----:B------:R-:W-:Y:S02]  /*43680*/  VIADD R29, R30, UR20 ;  /* 0x000000141e1d7c36 */ /* 0x000fe40008000000 */
[----:B------:R1:W-:Y:S01]  /*43690*/  STL.64 [R1+0xc60], R46 ;  /* 0x000c602e01007387 */ /* 0x0003e20000100a00 */
[-C--:B------:R-:W-:Y:S01]  /*436a0*/  LEA R54, P1, R35, R3.reuse, 0x2 ;  /* 0x0000000323367211 */ /* 0x080fe200078210ff */
[----:B------:R-:W-:Y:S02]  /*436b0*/  ULDC UR20, c[0x0][0x248] ;  /* 0x0000920000147ab9 */ /* 0x000fe40000000800 */
[----:B------:R2:W-:Y:S01]  /*436c0*/  STL.64 [R1+0xc58], R44 ;  /* 0x000c582c01007387 */ /* 0x0005e20000100a00 */
[----:B------:R-:W-:Y:S01]  /*436d0*/  VIADD R34, R29, UR21 ;  /* 0x000000151d227c36 */ /* 0x000fe20008000000 */
[----:B-1----:R-:W-:-:S02]  /*436e0*/  LEA R46, P2, R76, R3, 0x2 ;  /* 0x000000034c2e7211 */ /* 0x002fc400078410ff */
[-C--:B--2---:R-:W-:Y:S01]  /*436f0*/  LEA R44, P3, R66, R3.reuse, 0x2 ;  /* 0x00000003422c7211 */ /* 0x084fe200078610ff */
[----:B------:R1:W-:Y:S01]  /*43700*/  STL.64 [R1+0xc50], R52 ;  /* 0x000c503401007387 */ /* 0x0003e20000100a00 */
[-C--:B------:R-:W-:Y:S01]  /*43710*/  LEA.HI.X.SX32 R47, R76, R4.reuse, 0x2, P2 ;  /* 0x000000044c2f7211 */ /* 0x080fe200010f16ff */
[----:B------:R-:W-:Y:S01]  /*43720*/  ULDC UR21, c[0x0][0x248] ;  /* 0x0000920000157ab9 */ /* 0x000fe20000000800 */
[-C--:B------:R-:W-:Y:S01]  /*43730*/  LEA.HI.X.SX32 R45, R66, R4.reuse, 0x2, P3 ;  /* 0x00000004422d7211 */ /* 0x080fe200018f16ff */
[----:B------:R-:W-:Y:S01]  /*43740*/  VIADD R33, R34, UR22 ;  /* 0x0000001622217c36 */ /* 0x000fe20008000000 */
[-C--:B------:R-:W-:Y:S01]  /*43750*/  LEA.HI.X.SX32 R55, R35, R4.reuse, 0x2, P1 ;  /* 0x0000000423377211 */ /* 0x080fe200008f16ff */
[----:B------:R-:W-:Y:S01]  /*43760*/  STL.64 [R1+0xc48], R46 ;  /* 0x000c482e01007387 */ /* 0x000fe20000100a00 */
[----:B------:R-:W-:Y:S01]  /*43770*/  ULDC UR22, c[0x0][0x248] ;  /* 0x0000920000167ab9 */ /* 0x000fe20000000800 */
[CC--:B-1----:R-:W-:Y:S02]  /*43780*/  LEA R52, P2, R28.reuse, R3.reuse, 0x2 ;  /* 0x000000031c347211 */ /* 0x0c2fe400078410ff */
[----:B------:R1:W-:Y:S02]  /*43790*/  STL.64 [R1+0xc40], R44 ;  /* 0x000c402c01007387 */ /* 0x0003e40000100a00 */
[----:B------:R-:W-:Y:S01]  /*437a0*/  LEA.HI.X.SX32 R53, R28, R4, 0x2, P2 ;  /* 0x000000041c357211 */ /* 0x000fe200010f16ff */
[----:B------:R-:W-:Y:S01]  /*437b0*/  VIADD R32, R33, UR23 ;  /* 0x0000001721207c36 */ /* 0x000fe20008000000 */
[----:B------:R2:W-:Y:S01]  /*437c0*/  STL.64 [R1+0xc38], R54 ;  /* 0x000c383601007387 */ /* 0x0005e20000100a00 */
[-C--:B------:R-:W-:Y:S01]  /*437d0*/  LEA R56, P1, R26, R3.reuse, 0x2 ;  /* 0x000000031a387211 */ /* 0x080fe200078210ff */
[----:B------:R-:W-:Y:S01]  /*437e0*/  ULDC UR23, c[0x0][0x248] ;  /* 0x0000920000177ab9 */ /* 0x000fe20000000800 */
[-C--:B-1----:R-:W-:Y:S01]  /*437f0*/  LEA R44, P3, R27, R3.reuse, 0x2 ;  /* 0x000000031b2c7211 */ /* 0x082fe200078610ff */
[----:B------:R1:W-:Y:S01]  /*43800*/  STL.64 [R1+0xc30], R52 ;  /* 0x000c303401007387 */ /* 0x0003e20000100a00 */
[----:B------:R-:W-:Y:S01]  /*43810*/  VIADD R38, R32, UR24 ;  /* 0x0000001820267c36 */ /* 0x000fe20008000000 */
[----:B--2---:R-:W-:-:S02]  /*43820*/  LEA R54, P2, R25, R3, 0x2 ;  /* 0x0000000319367211 */ /* 0x004fc400078410ff */
[-C--:B------:R-:W-:Y:S01]  /*43830*/  LEA.HI.X.SX32 R45, R27, R4.reuse, 0x2, P3 ;  /* 0x000000041b2d7211 */ /* 0x080fe200018f16ff */
[----:B------:R-:W-:Y:S01]  /*43840*/  ULDC UR24, c[0x0][0x248] ;  /* 0x0000920000187ab9 */ /* 0x000fe20000000800 */
[-C--:B------:R-:W-:Y:S02]  /*43850*/  LEA.HI.X.SX32 R57, R26, R4.reuse, 0x2, P1 ;  /* 0x000000041a397211 */ /* 0x080fe400008f16ff */
[-C--:B-1----:R-:W-:Y:S02]  /*43860*/  LEA R52, P3, R11, R3.reuse, 0x2 ;  /* 0x000000030b347211 */ /* 0x082fe400078610ff */
[-C--:B------:R-:W-:Y:S01]  /*43870*/  LEA.HI.X.SX32 R55, R25, R4.reuse, 0x2, P2 ;  /* 0x0000000419377211 */ /* 0x080fe200010f16ff */
[----:B------:R-:W-:Y:S01]  /*43880*/  VIADD R37, R38, UR25 ;  /* 0x0000001926257c36 */ /* 0x000fe20008000000 */
[----:B------:R-:W-:Y:S01]  /*43890*/  LEA.HI.X.SX32 R53, R11, R4, 0x2, P3 ;  /* 0x000000040b357211 */ /* 0x000fe200018f16ff */
[----:B------:R-:W-:Y:S01]  /*438a0*/  STL.64 [R1+0xc28], R44 ;  /* 0x000c282c01007387 */ /* 0x000fe20000100a00 */
[----:B------:R-:W-:Y:S01]  /*438b0*/  ULDC UR25, c[0x0][0x248] ;  /* 0x0000920000197ab9 */ /* 0x000fe20000000800 */
[----:B------:R-:W-:Y:S01]  /*438c0*/  VIADD R36, R37, UR26 ;  /* 0x0000001a25247c36 */ /* 0x000fe20008000000 */
[----:B------:R-:W-:Y:S01]  /*438d0*/  LEA R26, P3, R8, R3, 0x2 ;  /* 0x00000003081a7211 */ /* 0x000fe200078610ff */
[----:B------:R-:W-:Y:S01]  /*438e0*/  STL.64 [R1+0xc20], R56 ;  /* 0x000c203801007387 */ /* 0x000fe20000100a00 */
[----:B------:R-:W-:-:S03]  /*438f0*/  ULDC UR26, c[0x0][0x248] ;  /* 0x00009200001a7ab9 */ /* 0x000fc60000000800 */
[----:B------:R1:W-:Y:S04]  /*43900*/  STL.64 [R1+0xc18], R54 ;  /* 0x000c183601007387 */ /* 0x0003e80000100a00 */
[----:B------:R2:W-:Y:S01]  /*43910*/  STL.64 [R1+0xc10], R52 ;  /* 0x000c103401007387 */ /* 0x0005e20000100a00 */
[----:B------:R-:W-:Y:S01]  /*43920*/  VIADD R42, R36, UR27 ;  /* 0x0000001b242a7c36 */ /* 0x000fe20008000000 */
[-C--:B------:R-:W-:Y:S01]  /*43930*/  LEA.HI.X.SX32 R27, R8, R4.reuse, 0x2, P3 ;  /* 0x00000004081b7211 */ /* 0x080fe200018f16ff */
[----:B------:R-:W-:Y:S01]  /*43940*/  IMAD.MOV.U32 R148, RZ, RZ, R138 ;  /* 0x000000ffff947224 */ /* 0x000fe200078e008a */
[----:B------:R-:W-:Y:S02]  /*43950*/  LOP3.LUT R2, R2, 0xffffffdf, RZ, 0xc0, !PT ;  /* 0xffffffdf02027812 */ /* 0x000fe400078ec0ff */
[CC--:B-1----:R-:W-:Y:S01]  /*43960*/  LEA R54, P1, R10.reuse, R3.reuse, 0x2 ;  /* 0x000000030a367211 */ /* 0x0c2fe200078210ff */
[----:B------:R-:W-:Y:S01]  /*43970*/  IMAD.MOV.U32 R144, RZ, RZ, R135 ;  /* 0x000000ffff907224 */ /* 0x000fe200078e0087 */
[----:B------:R-:W-:Y:S01]  /*43980*/  LOP3.LUT R17, R17, 0xfffeffff, RZ, 0xc0, !PT ;  /* 0xfffeffff11117812 */ /* 0x000fe200078ec0ff */
[----:B------:R-:W-:Y:S01]  /*43990*/  IMAD.MOV.U32 R149, RZ, RZ, R140 ;  /* 0x000000ffff957224 */ /* 0x000fe200078e008c */
[CC--:B--2---:R-:W-:Y:S01]  /*439a0*/  LEA R52, P2, R9.reuse, R3.reuse, 0x2 ;  /* 0x0000000309347211 */ /* 0x0c4fe200078410ff */
[----:B------:R-:W-:Y:S01]  /*439b0*/  IMAD.MOV.U32 R143, RZ, RZ, R139 ;  /* 0x000000ffff8f7224 */ /* 0x000fe200078e008b */
[-C--:B------:R-:W-:Y:S01]  /*439c0*/  LEA.HI.X.SX32 R55, R10, R4.reuse, 0x2, P1 ;  /* 0x000000040a377211 */ /* 0x080fe200008f16ff */
[----:B------:R-:W-:Y:S01]  /*439d0*/  IMAD.MOV.U32 R145, RZ, RZ, R136 ;  /* 0x000000ffff917224 */ /* 0x000fe200078e0088 */
[-C--:B------:R-:W-:Y:S01]  /*439e0*/  LEA.HI.X.SX32 R53, R9, R4.reuse, 0x2, P2 ;  /* 0x0000000409357211 */ /* 0x080fe200010f16ff */
[----:B------:R-:W-:Y:S01]  /*439f0*/  VIADD R41, R42, UR28 ;  /* 0x0000001c2a297c36 */ /* 0x000fe20008000000 */
[-C--:B------:R-:W-:Y:S01]  /*43a00*/  LEA R8, P1, R7, R3.reuse, 0x2 ;  /* 0x0000000307087211 */ /* 0x080fe200078210ff */
[----:B------:R-:W-:Y:S01]  /*43a10*/  STL.64 [R1+0xc08], R54 ;  /* 0x000c083601007387 */ /* 0x000fe20000100a00 */
[-C--:B------:R-:W-:Y:S01]  /*43a20*/  LEA R10, P3, R5, R3.reuse, 0x2 ;  /* 0x00000003050a7211 */ /* 0x080fe200078610ff */
[----:B------:R-:W-:Y:S01]  /*43a30*/  VIADD R40, R41, UR29 ;  /* 0x0000001d29287c36 */ /* 0x000fe20008000000 */
[-C--:B------:R-:W-:Y:S01]  /*43a40*/  LEA.HI.X.SX32 R9, R7, R4.reuse, 0x2, P1 ;  /* 0x0000000407097211 */ /* 0x080fe200008f16ff */
[----:B------:R-:W-:Y:S01]  /*43a50*/  STL.64 [R1+0xc00], R52 ;  /* 0x000c003401007387 */ /* 0x000fe20000100a00 */
[----:B------:R-:W-:Y:S01]  /*43a60*/  LEA.HI.X.SX32 R11, R5, R4, 0x2, P3 ;  /* 0x00000004050b7211 */ /* 0x000fe200018f16ff */
[----:B------:R-:W-:Y:S01]  /*43a70*/  IMAD.MOV.U32 R138, RZ, RZ, R119 ;  /* 0x000000ffff8a7224 */ /* 0x000fe200078e0077 */
[----:B------:R-:W-:Y:S01]  /*43a80*/  LOP3.LUT R18, R18, 0xffff7fff, RZ, 0xc0, !PT ;  /* 0xffff7fff12127812 */ /* 0x000fe200078ec0ff */
[----:B------:R1:W-:Y:S01]  /*43a90*/  STL.64 [R1+0xbf8], R26 ;  /* 0x000bf81a01007387 */ /* 0x0003e20000100a00 */
[----:B------:R-:W-:Y:S01]  /*43aa0*/  VIADD R49, R40, UR30 ;  /* 0x0000001e28317c36 */ /* 0x000fe20008000000 */
[----:B------:R-:W-:Y:S01]  /*43ab0*/  LOP3.LUT R22, R22, 0x7fffffff, RZ, 0xc0, !PT ;  /* 0x7fffffff16167812 */ /* 0x000fe200078ec0ff */
[----:B---3--:R-:W-:Y:S01]  /*43ac0*/  IMAD.MOV.U32 R140, RZ, RZ, R112 ;  /* 0x000000ffff8c7224 */ /* 0x008fe200078e0070 */
[----:B------:R2:W-:Y:S01]  /*43ad0*/  STL.64 [R1+0xbf0], R8 ;  /* 0x000bf00801007387 */ /* 0x0005e20000100a00 */
[----:B------:R-:W-:Y:S01]  /*43ae0*/  IMAD.MOV.U32 R139, RZ, RZ, R111 ;  /* 0x000000ffff8b7224 */ /* 0x000fe200078e006f */
[----:B------:R-:W-:Y:S01]  /*43af0*/  ULDC UR30, c[0x0][0x22c] ;  /* 0x00008b00001e7ab9 */ /* 0x000fe20000000800 */
[----:B------:R-:W-:Y:S01]  /*43b00*/  IMAD.MOV.U32 R146, RZ, RZ, R137 ;  /* 0x000000ffff927224 */ /* 0x000fe200078e0089 */
[----:B------:R-:W-:Y:S01]  /*43b10*/  ULDC UR29, c[0x0][0x22c] ;  /* 0x00008b00001d7ab9 */ /* 0x000fe20000000800 */
[----:B------:R-:W-:Y:S01]  /*43b20*/  IMAD.MOV.U32 R141, RZ, RZ, R132 ;  /* 0x000000ffff8d7224 */ /* 0x000fe200078e0084 */
[----:B------:R-:W-:Y:S01]  /*43b30*/  ULDC UR28, c[0x0][0x22c] ;  /* 0x00008b00001c7ab9 */ /* 0x000fe20000000800 */
[----:B------:R-:W-:Y:S01]  /*43b40*/  IMAD.MOV.U32 R142, RZ, RZ, R133 ;  /* 0x000000ffff8e7224 */ /* 0x000fe200078e0085 */
[----:B-1----:R-:W-:Y:S01]  /*43b50*/  LEA R26, P2, R6, R3, 0x2 ;  /* 0x00000003061a7211 */ /* 0x002fe200078410ff */
[----:B------:R-:W-:Y:S01]  /*43b60*/  VIADD R51, R0, 0x7 ;  /* 0x0000000700337836 */ /* 0x000fe20000000000 */
[----:B------:R-:W-:-:S02]  /*43b70*/  ULDC UR27, c[0x0][0x22c] ;  /* 0x00008b00001b7ab9 */ /* 0x000fc40000000800 */
[-C--:B------:R-:W-:Y:S01]  /*43b80*/  LEA.HI.X.SX32 R27, R6, R4.reuse, 0x2, P2 ;  /* 0x00000004061b7211 */ /* 0x080fe200010f16ff */
[----:B------:R-:W-:Y:S01]  /*43b90*/  VIADD R48, R49, UR31 ;  /* 0x0000001f31307c36 */ /* 0x000fe20008000000 */
[-C--:B--2---:R-:W-:Y:S01]  /*43ba0*/  LEA R8, P2, R30, R3.reuse, 0x2 ;  /* 0x000000031e087211 */ /* 0x084fe200078410ff */
[----:B------:R-:W-:Y:S01]  /*43bb0*/  VIADD R68, R0, 0xe ;  /* 0x0000000e00447836 */ /* 0x000fe20000000000 */
[-C--:B------:R-:W-:Y:S01]  /*43bc0*/  LEA R6, P3, R29, R3.reuse, 0x2 ;  /* 0x000000031d067211 */ /* 0x080fe200078610ff */
[----:B------:R1:W-:Y:S01]  /*43bd0*/  STL.64 [R1+0xbe8], R26 ;  /* 0x000be81a01007387 */ /* 0x0003e20000100a00 */
[----:B------:R-:W-:Y:S01]  /*43be0*/  VIADD R47, R48, UR34 ;  /* 0x00000022302f7c36 */ /* 0x000fe20008000000 */
[-C--:B------:R-:W-:Y:S01]  /*43bf0*/  LEA.HI.X.SX32 R9, R30, R4.reuse, 0x2, P2 ;  /* 0x000000041e097211 */ /* 0x080fe200010f16ff */
[C---:B------:R-:W-:Y:S01]  /*43c00*/  VIADD R69, R0.reuse, 0xf ;  /* 0x0000000f00457836 */ /* 0x040fe20000000000 */
[----:B------:R-:W-:Y:S01]  /*43c10*/  STL.64 [R1+0xbe0], R10 ;  /* 0x000be00a01007387 */ /* 0x000fe20000100a00 */
[----:B------:R-:W-:Y:S01]  /*43c20*/  VIADD R50, R47, UR35 ;  /* 0x000000232f327c36 */ /* 0x000fe20008000000 */
[----:B------:R-:W-:Y:S01]  /*43c30*/  LEA.HI.X.SX32 R7, R29, R4, 0x2, P3 ;  /* 0x000000041d077211 */ /* 0x000fe200018f16ff */
[C---:B------:R-:W-:Y:S01]  /*43c40*/  VIADD R70, R0.reuse, 0x10 ;  /* 0x0000001000467836 */ /* 0x040fe20000000000 */
[----:B------:R-:W-:Y:S01]  /*43c50*/  ULDC UR35, c[0x0][0x22c] ;  /* 0x00008b0000237ab9 */ /* 0x000fe20000000800 */
[C---:B------:R-:W-:Y:S01]  /*43c60*/  VIADD R71, R0.reuse, 0x11 ;  /* 0x0000001100477836 */ /* 0x040fe20000000000 */
[----:B------:R-:W-:Y:S01]  /*43c70*/  ULDC UR34, c[0x0][0x22c] ;  /* 0x00008b0000227ab9 */ /* 0x000fe20000000800 */
[C---:B------:R-:W-:Y:S01]  /*43c80*/  VIADD R72, R0.reuse, 0x12 ;  /* 0x0000001200487836 */ /* 0x040fe20000000000 */
[----:B-1----:R-:W-:Y:S01]  /*43c90*/  LEA R26, P1, R31, R3, 0x2 ;  /* 0x000000031f1a7211 */ /* 0x002fe200078210ff */
[----:B------:R-:W-:Y:S01]  /*43ca0*/  VIADD R73, R0, 0x13 ;  /* 0x0000001300497836 */ /* 0x000fe20000000000 */
[----:B------:R-:W-:-:S02]  /*43cb0*/  ULDC UR31, c[0x0][0x22c] ;  /* 0x00008b00001f7ab9 */ /* 0x000fc40000000800 */
[-C--:B------:R-:W-:Y:S01]  /*43cc0*/  LEA.HI.X.SX32 R27, R31, R4.reuse, 0x2, P1 ;  /* 0x000000041f1b7211 */ /* 0x080fe200008f16ff */
[----:B------:R-:W-:Y:S01]  /*43cd0*/  VIADD R46, R50, UR36 ;  /* 0x00000024322e7c36 */ /* 0x000fe20008000000 */
[-C--:B------:R-:W-:Y:S01]  /*43ce0*/  LEA R28, P1, R34, R3.reuse, 0x2 ;  /* 0x00000003221c7211 */ /* 0x080fe200078210ff */
[----:B------:R-:W-:Y:S01]  /*43cf0*/  VIADD R74, R0, 0x14 ;  /* 0x00000014004a7836 */ /* 0x000fe20000000000 */
[----:B------:R-:W-:Y:S01]  /*43d00*/  ULDC UR36, c[0x0][0x22c] ;  /* 0x00008b0000247ab9 */ /* 0x000fe20000000800 */
[----:B------:R1:W-:Y:S01]  /*43d10*/  STL.64 [R1+0xbd8], R26 ;  /* 0x000bd81a01007387 */ /* 0x0003e20000100a00 */
[----:B------:R-:W-:Y:S01]  /*43d20*/  LEA.HI.X.SX32 R29, R34, R4, 0x2, P1 ;  /* 0x00000004221d7211 */ /* 0x000fe200008f16ff */
[----:B------:R-:W-:Y:S02]  /*43d30*/  VIADD R45, R46, UR37 ;  /* 0x000000252e2d7c36 */ /* 0x000fe40008000000 */
[----:B------:R-:W-:Y:S01]  /*43d40*/  STL.64 [R1+0xbd0], R8 ;  /* 0x000bd00801007387 */ /* 0x000fe20000100a00 */
[-C--:B------:R-:W-:Y:S01]  /*43d50*/  LEA R30, P1, R38, R3.reuse, 0x2 ;  /* 0x00000003261e7211 */ /* 0x080fe200078210ff */
[----:B------:R-:W-:Y:S01]  /*43d60*/  VIADD R75, R0, 0x15 ;  /* 0x00000015004b7836 */ /* 0x000fe20000000000 */
[----:B------:R-:W-:Y:S01]  /*43d70*/  ULDC UR37, c[0x0][0x22c] ;  /* 0x00008b0000257ab9 */ /* 0x000fe20000000800 */
[----:B------:R2:W-:Y:S01]  /*43d80*/  STL.64 [R1+0xbc8], R6 ;  /* 0x000bc80601007387 */ /* 0x0005e20000100a00 */
[----:B-1----:R-:W-:-:S04]  /*43d90*/  LEA R26, P2, R33, R3, 0x2 ;  /* 0x00000003211a7211 */ /* 0x002fc800078410ff */
[-C--:B------:R-:W-:Y:S01]  /*43da0*/  LEA.HI.X.SX32 R27, R33, R4.reuse, 0x2, P2 ;  /* 0x00000004211b7211 */ /* 0x080fe200010f16ff */
[----:B------:R-:W-:Y:S01]  /*43db0*/  VIADD R44, R45, UR38 ;  /* 0x000000262d2c7c36 */ /* 0x000fe20008000000 */
[-C--:B--2---:R-:W-:Y:S01]  /*43dc0*/  LEA R6, P3, R32, R3.reuse, 0x2 ;  /* 0x0000000320067211 */ /* 0x084fe200078610ff */
[----:B------:R1:W-:Y:S01]  /*43dd0*/  STL.64 [R1+0xbc0], R28 ;  /* 0x000bc01c01007387 */ /* 0x0003e20000100a00 */
[-C--:B------:R-:W-:Y:S01]  /*43de0*/  LEA.HI.X.SX32 R31, R38, R4.reuse, 0x2, P1 ;  /* 0x00000004261f7211 */ /* 0x080fe200008f16ff */
[----:B------:R-:W-:Y:S01]  /*43df0*/  VIADD R76, R0, 0x16 ;  /* 0x00000016004c7836 */ /* 0x000fe20000000000 */
[----:B------:R-:W-:Y:S01]  /*43e00*/  LEA.HI.X.SX32 R7, R32, R4, 0x2, P3 ;  /* 0x0000000420077211 */ /* 0x000fe200018f16ff */
[----:B------:R2:W-:Y:S01]  /*43e10*/  STL.64 [R1+0xbb8], R26 ;  /* 0x000bb81a01007387 */ /* 0x0005e20000100a00 */
[----:B------:R-:W-:Y:S01]  /*43e20*/  VIADD R43, R44, UR39 ;  /* 0x000000272c2b7c36 */ /* 0x000fe20008000000 */
[----:B------:R-:W-:Y:S01]  /*43e30*/  ULDC UR39, c[0x0][0x22c] ;  /* 0x00008b0000277ab9 */ /* 0x000fe20000000800 */
[----:B------:R-:W-:Y:S01]  /*43e40*/  VIADD R77, R0, 0x17 ;  /* 0x00000017004d7836 */ /* 0x000fe20000000000 */
[----:B------:R-:W-:Y:S01]  /*43e50*/  ULDC UR38, c[0x0][0x22c] ;  /* 0x00008b0000267ab9 */ /* 0x000fe20000000800 */
[----:B-1----:R-:W-:-:S02]  /*43e60*/  LEA R28, P2, R37, R3, 0x2 ;  /* 0x00000003251c7211 */ /* 0x002fc400078410ff */
[C---:B--2---:R-:W-:Y:S01]  /*43e70*/  LEA R26, P3, R36.reuse, R3, 0x2 ;  /* 0x00000003241a7211 */ /* 0x044fe200078610ff */
[----:B------:R-:W-:Y:S01]  /*43e80*/  STL.64 [R1+0xbb0], R6 ;  /* 0x000bb00601007387 */ /* 0x000fe20000100a00 */
[-C--:B------:R-:W-:Y:S02]  /*43e90*/  LEA.HI.X.SX32 R29, R37, R4.reuse, 0x2, P2 ;  /* 0x00000004251d7211 */ /* 0x080fe400010f16ff */
        /* <DEDUP_REMOVED lines=9> */
[-C--:B--2---:R-:W-:Y:S02]  /*43f30*/  LEA R28, P2, R41, R3.reuse, 0x2 ;  /* 0x00000003291c7211 */ /* 0x084fe400078410ff */
[-C--:B------:R-:W-:Y:S02]  /*43f40*/  LEA.HI.X.SX32 R31, R42, R4.reuse, 0x2, P1 ;  /* 0x000000042a1f7211 */ /* 0x080fe400008f16ff */
[CC--:B---3--:R-:W-:Y:S02]  /*43f50*/  LEA R26, P3, R40.reuse, R3.reuse, 0x2 ;  /* 0x00000003281a7211 */ /* 0x0c8fe400078610ff */
[-C--:B------:R-:W-:Y:S01]  /*43f60*/  LEA R36, P1, R49, R3.reuse, 0x2 ;  /* 0x0000000331247211 */ /* 0x080fe200078210ff */
[----:B------:R-:W-:Y:S01]  /*43f70*/  VIADD R25, R39, UR42 ;  /* 0x0000002a27197c36 */ /* 0x000fe20008000000 */
[-C--:B------:R-:W-:Y:S01]  /*43f80*/  LEA.HI.X.SX32 R29, R41, R4.reuse, 0x2, P2 ;  /* 0x00000004291d7211 */ /* 0x080fe200010f16ff */
[----:B------:R1:W-:Y:S01]  /*43f90*/  STL.64 [R1+0xb90], R30 ;  /* 0x000b901e01007387 */ /* 0x0003e20000100a00 */
[----:B------:R-:W-:Y:S01]  /*43fa0*/  LEA.HI.X.SX32 R27, R40, R4, 0x2, P3 ;  /* 0x00000004281b7211 */ /* 0x000fe200018f16ff */
[----:B------:R-:W-:Y:S01]  /*43fb0*/  VIADD R78, R0, 0x18 ;  /* 0x00000018004e7836 */ /* 0x000fe20000000000 */
[----:B------:R-:W-:-:S02]  /*43fc0*/  LEA R32, P2, R48, R3, 0x2 ;  /* 0x0000000330207211 */ /* 0x000fc400078410ff */
[-C--:B------:R-:W-:Y:S01]  /*43fd0*/  LEA.HI.X.SX32 R37, R49, R4.reuse, 0x2, P1 ;  /* 0x0000000431257211 */ /* 0x080fe200008f16ff */
[----:B------:R-:W-:Y:S01]  /*43fe0*/  VIADD R11, R25, UR43 ;  /* 0x0000002b190b7c36 */ /* 0x000fe20008000000 */
[----:B------:R-:W-:Y:S01]  /*43ff0*/  STL.64 [R1+0xb88], R28 ;  /* 0x000b881c01007387 */ /* 0x000fe20000100a00 */
[-C--:B------:R-:W-:Y:S01]  /*44000*/  LEA.HI.X.SX32 R33, R48, R4.reuse, 0x2, P2 ;  /* 0x0000000430217211 */ /* 0x080fe200010f16ff */
[----:B------:R-:W-:Y:S01]  /*44010*/  VIADD R79, R0, 0x19 ;  /* 0x00000019004f7836 */ /* 0x000fe20000000000 */
[----:B------:R-:W-:Y:S01]  /*44020*/  ULDC UR42, c[0x0][0x22c] ;  /* 0x00008b00002a7ab9 */ /* 0x000fe20000000800 */
[CC--:B-1----:R-:W-:Y:S01]  /*44030*/  LEA R30, P3, R47.reuse, R3.reuse, 0x2 ;  /* 0x000000032f1e7211 */ /* 0x0c2fe200078610ff */
[----:B------:R-:W-:Y:S01]  /*44040*/  STL.64 [R1+0xb80], R26 ;  /* 0x000b801a01007387 */ /* 0x000fe20000100a00 */
[-C--:B------:R-:W-:Y:S01]  /*44050*/  LEA R40, P1, R50, R3.reuse, 0x2 ;  /* 0x0000000332287211 */ /* 0x080fe200078210ff */
[----:B------:R-:W-:Y:S01]  /*44060*/  VIADD R80, R0, 0x1a ;  /* 0x0000001a00507836 */ /* 0x000fe20000000000 */
[-C--:B------:R-:W-:Y:S01]  /*44070*/  LEA.HI.X.SX32 R31, R47, R4.reuse, 0x2, P3 ;  /* 0x000000042f1f7211 */ /* 0x080fe200018f16ff */
[----:B------:R1:W-:Y:S01]  /*44080*/  STL.64 [R1+0xb78], R36 ;  /* 0x000b782401007387 */ /* 0x0003e20000100a00 */
[----:B------:R-:W-:Y:S01]  /*44090*/  VIADD R10, R11, UR44 ;  /* 0x0000002c0b0a7c36 */ /* 0x000fe20008000000 */
[-C--:B------:R-:W-:Y:S01]  /*440a0*/  LEA.HI.X.SX32 R41, R50, R4.reuse, 0x2, P1 ;  /* 0x0000000432297211 */ /* 0x080fe200008f16ff */
[----:B------:R-:W-:Y:S01]  /*440b0*/  VIADD R81, R0, 0x1b ;  /* 0x0000001b00517836 */ /* 0x000fe20000000000 */
[----:B------:R-:W-:Y:S01]  /*440c0*/  STL.64 [R1+0xb70], R32 ;  /* 0x000b702001007387 */ /* 0x000fe20000100a00 */
[----:B------:R-:W-:Y:S01]  /*440d0*/  VIADD R9, R10, UR45 ;  /* 0x0000002d0a097c36 */ /* 0x000fe20008000000 */
[----:B------:R-:W-:Y:S01]  /*440e0*/  ULDC UR45, c[0x0][0x22c] ;  /* 0x00008b00002d7ab9 */ /* 0x000fe20000000800 */
[C---:B------:R-:W-:Y:S01]  /*440f0*/  VIADD R82, R0.reuse, 0x1c ;  /* 0x0000001c00527836 */ /* 0x040fe20000000000 */
[----:B------:R2:W-:Y:S01]  /*44100*/  STL.64 [R1+0xb68], R30 ;  /* 0x000b681e01007387 */ /* 0x0005e20000100a00 */
[C---:B------:R-:W-:Y:S01]  /*44110*/  VIADD R83, R0.reuse, 0x1d ;  /* 0x0000001d00537836 */ /* 0x040fe20000000000 */
[----:B------:R-:W-:Y:S01]  /*44120*/  ULDC UR44, c[0x0][0x22c] ;  /* 0x00008b00002c7ab9 */ /* 0x000fe20000000800 */
[----:B------:R-:W-:Y:S01]  /*44130*/  VIADD R84, R0, 0x1e ;  /* 0x0000001e00547836 */ /* 0x000fe20000000000 */
[----:B-1----:R-:W-:Y:S01]  /*44140*/  LEA R36, P2, R46, R3, 0x2 ;  /* 0x000000032e247211 */ /* 0x002fe200078410ff */
[----:B------:R1:W-:Y:S01]  /*44150*/  STL.64 [R1+0xb60], R40 ;  /* 0x000b602801007387 */ /* 0x0003e20000100a00 */
[----:B------:R-:W-:Y:S01]  /*44160*/  VIADD R85, R0, 0x1f ;  /* 0x0000001f00557836 */ /* 0x000fe20000000000 */
[----:B------:R-:W-:Y:S01]  /*44170*/  ULDC UR43, c[0x0][0x22c] ;  /* 0x00008b00002b7ab9 */ /* 0x000fe20000000800 */
[----:B------:R-:W-:-:S02]  /*44180*/  LEA.HI.X.SX32 R37, R46, R4, 0x2, P2 ;  /* 0x000000042e257211 */ /* 0x000fc400010f16ff */
[CC--:B------:R-:W-:Y:S02]  /*44190*/  LEA R46, P1, R44.reuse, R3.reuse, 0x2 ;  /* 0x000000032c2e7211 */ /* 0x0c0fe400078210ff */
[-C--:B--2---:R-:W-:Y:S01]  /*441a0*/  LEA R30, P3, R45, R3.reuse, 0x2 ;  /* 0x000000032d1e7211 */ /* 0x084fe200078610ff */
[----:B------:R-:W-:Y:S01]  /*441b0*/  VIADD R8, R9, UR46 ;  /* 0x0000002e09087c36 */ /* 0x000fe20008000000 */
[----:B------:R2:W-:Y:S01]  /*441c0*/  STL.64 [R1+0xb58], R36 ;  /* 0x000b582401007387 */ /* 0x0005e20000100a00 */
[-C--:B-1----:R-:W-:Y:S02]  /*441d0*/  LEA R40, P2, R43, R3.reuse, 0x2 ;  /* 0x000000032b287211 */ /* 0x082fe400078410ff */
[-C--:B------:R-:W-:Y:S02]  /*441e0*/  LEA.HI.X.SX32 R31, R45, R4.reuse, 0x2, P3 ;  /* 0x000000042d1f7211 */ /* 0x080fe400018f16ff */
[-C--:B------:R-:W-:Y:S01]  /*441f0*/  LEA.HI.X.SX32 R47, R44, R4.reuse, 0x2, P1 ;  /* 0x000000042c2f7211 */ /* 0x080fe200008f16ff */
[----:B------:R-:W-:Y:S01]  /*44200*/  VIADD R7, R8, UR47 ;  /* 0x0000002f08077c36 */ /* 0x000fe20008000000 */
[-C--:B------:R-:W-:Y:S01]  /*44210*/  LEA.HI.X.SX32 R41, R43, R4.reuse, 0x2, P2 ;  /* 0x000000042b297211 */ /* 0x080fe200010f16ff */
[C---:B------:R-:W-:Y:S01]  /*44220*/  VIADD R86, R0.reuse, 0x20 ;  /* 0x0000002000567836 */ /* 0x040fe20000000000 */
[----:B------:R-:W-:Y:S01]  /*44230*/  ULDC UR46, c[0x0][0x22c] ;  /* 0x00008b00002e7ab9 */ /* 0x000fe20000000800 */
[-C--:B--2---:R-:W-:Y:S01]  /*44240*/  LEA R36, P3, R35, R3.reuse, 0x2 ;  /* 0x0000000323247211 */ /* 0x084fe200078610ff */
[----:B------:R-:W-:Y:S01]  /*44250*/  STL.64 [R1+0xb50], R30 ;  /* 0x000b501e01007387 */ /* 0x000fe20000100a00 */
[-C--:B------:R-:W-:Y:S01]  /*44260*/  LEA R42, P1, R39, R3.reuse, 0x2 ;  /* 0x00000003272a7211 */ /* 0x080fe200078210ff */
[C---:B------:R-:W-:Y:S01]  /*44270*/  VIADD R87, R0.reuse, 0x21 ;  /* 0x0000002100577836 */ /* 0x040fe20000000000 */
[-C--:B------:R-:W-:Y:S01]  /*44280*/  LEA.HI.X.SX32 R37, R35, R4.reuse, 0x2, P3 ;  /* 0x0000000423257211 */ /* 0x080fe200018f16ff */
[----:B------:R-:W-:Y:S01]  /*44290*/  STL.64 [R1+0xb48], R46 ;  /* 0x000b482e01007387 */ /* 0x000fe20000100a00 */
[----:B------:R-:W-:Y:S01]  /*442a0*/  VIADD R6, R7, UR48 ;  /* 0x0000003007067c36 */ /* 0x000fe20008000000 */
[----:B------:R-:W-:Y:S01]  /*442b0*/  LEA.HI.X.SX32 R43, R39, R4, 0x2, P1 ;  /* 0x00000004272b7211 */ /* 0x000fe200008f16ff */
[----:B------:R-:W-:Y:S01]  /*442c0*/  VIADD R88, R0, 0x22 ;  /* 0x0000002200587836 */ /* 0x000fe20000000000 */
[----:B------:R1:W-:Y:S01]  /*442d0*/  STL.64 [R1+0xb40], R40 ;  /* 0x000b402801007387 */ /* 0x0003e20000100a00 */
[----:B------:R-:W-:Y:S01]  /*442e0*/  VIADD R5, R6, UR49 ;  /* 0x0000003106057c36 */ /* 0x000fe20008000000 */
[----:B------:R-:W-:Y:S01]  /*442f0*/  ULDC UR49, c[0x0][0x22c] ;  /* 0x00008b0000317ab9 */ /* 0x000fe20000000800 */
[----:B------:R-:W-:Y:S01]  /*44300*/  ULDC UR48, c[0x0][0x22c] ;  /* 0x00008b0000307ab9 */ /* 0x000fe20000000800 */
[----:B------:R2:W-:Y:S01]  /*44310*/  STL.64 [R1+0xb38], R36 ;  /* 0x000b382401007387 */ /* 0x0005e20000100a00 */
[----:B------:R-:W-:Y:S01]  /*44320*/  VIADD R28, R5, UR50 ;  /* 0x00000032051c7c36 */ /* 0x000fe20008000000 */
[----:B------:R-:W-:Y:S01]  /*44330*/  ULDC UR50, c[0x0][0x22c] ;  /* 0x00008b0000327ab9 */ /* 0x000fe20000000800 */
[----:B------:R-:W-:Y:S01]  /*44340*/  VIADD R89, R0, 0x23 ;  /* 0x0000002300597836 */ /* 0x000fe20000000000 */
[----:B------:R-:W-:Y:S01]  /*44350*/  ULDC UR47, c[0x0][0x22c] ;  /* 0x00008b00002f7ab9 */ /* 0x000fe20000000800 */
[----:B-1----:R-:W-:-:S02]  /*44360*/  LEA R40, P2, R25, R3, 0x2 ;  /* 0x0000000319287211 */ /* 0x002fc400078410ff */
[-C--:B--2---:R-:W-:Y:S02]  /*44370*/  LEA R36, P3, R11, R3.reuse, 0x2 ;  /* 0x000000030b247211 */ /* 0x084fe400078610ff */
[-C--:B------:R-:W-:Y:S02]  /*44380*/  LEA.HI.X.SX32 R41, R25, R4.reuse, 0x2, P2 ;  /* 0x0000000419297211 */ /* 0x080fe400010f16ff */
[-C--:B------:R-:W-:Y:S01]  /*44390*/  LEA.HI.X.SX32 R37, R11, R4.reuse, 0x2, P3 ;  /* 0x000000040b257211 */ /* 0x080fe200018f16ff */
[----:B------:R-:W-:Y:S01]  /*443a0*/  STL.64 [R1+0xb30], R42 ;  /* 0x000b302a01007387 */ /* 0x000fe20000100a00 */
[----:B------:R-:W-:Y:S01]  /*443b0*/  VIADD R27, R28, UR51 ;  /* 0x000000331c1b7c36 */ /* 0x000fe20008000000 */
[-C--:B------:R-:W-:Y:S01]  /*443c0*/  LEA R38, P2, R9, R3.reuse, 0x2 ;  /* 0x0000000309267211 */ /* 0x080fe200078410ff */
[----:B------:R-:W-:Y:S01]  /*443d0*/  ULDC UR51, c[0x0][0x22c] ;  /* 0x00008b0000337ab9 */ /* 0x000fe20000000800 */
[----:B------:R1:W-:Y:S04]  /*443e0*/  STL.64 [R1+0xb28], R40 ;  /* 0x000b282801007387 */ /* 0x0003e80000100a00 */
[----:B------:R2:W-:Y:S01]  /*443f0*/  STL.64 [R1+0xb20], R36 ;  /* 0x000b202401007387 */ /* 0x0005e20000100a00 */
[----:B------:R-:W-:Y:S01]  /*44400*/  VIADD R26, R27, UR52 ;  /* 0x000000341b1a7c36 */ /* 0x000fe20008000000 */
[----:B------:R-:W-:Y:S01]  /*44410*/  LEA.HI.X.SX32 R39, R9, R4, 0x2, P2 ;  /* 0x0000000409277211 */ /* 0x000fe200010f16ff */
[----:B------:R-:W-:Y:S01]  /*44420*/  ULDC UR52, c[0x0][0x22c] ;  /* 0x00008b0000347ab9 */ /* 0x000fe20000000800 */
[----:B-1----:R-:W-:-:S02]  /*44430*/  LEA R40, P1, R10, R3, 0x2 ;  /* 0x000000030a287211 */ /* 0x002fc400078210ff */
[-C--:B--2---:R-:W-:Y:S02]  /*44440*/  LEA R36, P3, R8, R3.reuse, 0x2 ;  /* 0x0000000308247211 */ /* 0x084fe400078610ff */
[-C--:B------:R-:W-:Y:S02]  /*44450*/  LEA.HI.X.SX32 R41, R10, R4.reuse, 0x2, P1 ;  /* 0x000000040a297211 */ /* 0x080fe400008f16ff */
[----:B------:R-:W-:Y:S01]  /*44460*/  LEA.HI.X.SX32 R37, R8, R4, 0x2, P3 ;  /* 0x0000000408257211 */ /* 0x000fe200018f16ff */
[----:B------:R-:W-:Y:S01]  /*44470*/  VIADD R32, R26, UR53 ;  /* 0x000000351a207c36 */ /* 0x000fe20008000000 */
[----:B------:R-:W-:Y:S01]  /*44480*/  LEA R8, P1, R7, R3, 0x2 ;  /* 0x0000000307087211 */ /* 0x000fe200078210ff */
[----:B------:R-:W-:Y:S01]  /*44490*/  STL.64 [R1+0xb18], R40 ;  /* 0x000b182801007387 */ /* 0x000fe20000100a00 */
[----:B------:R-:W-:-:S03]  /*444a0*/  ULDC UR53, c[0x0][0x22c] ;  /* 0x00008b0000357ab9 */ /* 0x000fc60000000800 */
[----:B------:R1:W-:Y:S01]  /*444b0*/  STL.64 [R1+0xb10], R38 ;  /* 0x000b102601007387 */ /* 0x0003e20000100a00 */
[----:B------:R-:W-:Y:S01]  /*444c0*/  VIADD R31, R32, UR54 ;  /* 0x00000036201f7c36 */ /* 0x000fe20008000000 */
[-C--:B------:R-:W-:Y:S01]  /*444d0*/  LEA.HI.X.SX32 R9, R7, R4.reuse, 0x2, P1 ;  /* 0x0000000407097211 */ /* 0x080fe200008f16ff */
[----:B------:R-:W-:Y:S01]  /*444e0*/  ULDC UR54, c[0x0][0x22c] ;  /* 0x00008b0000367ab9 */ /* 0x000fe20000000800 */
[----:B------:R2:W-:Y:S01]  /*444f0*/  STL.64 [R1+0xb08], R36 ;  /* 0x000b082401007387 */ /* 0x0005e20000100a00 */
[----:B------:R-:W-:Y:S01]  /*44500*/  VIADD R30, R31, UR55 ;  /* 0x000000371f1e7c36 */ /* 0x000fe20008000000 */
[----:B------:R-:W-:Y:S01]  /*44510*/  ULDC UR55, c[0x0][0x22c] ;  /* 0x00008b0000377ab9 */ /* 0x000fe20000000800 */
[CC--:B-1----:R-:W-:Y:S02]  /*44520*/  LEA R38, P2, R6.reuse, R3.reuse, 0x2 ;  /* 0x0000000306267211 */ /* 0x0c2fe400078410ff */
[----:B--2---:R-:W-:Y:S02]  /*44530*/  LEA R36, P3, R5, R3, 0x2 ;  /* 0x0000000305247211 */ /* 0x004fe400078610ff */
[----:B------:R-:W-:-:S02]  /*44540*/  LEA.HI.X.SX32 R39, R6, R4, 0x2, P2 ;  /* 0x0000000406277211 */ /* 0x000fc400010f16ff */
[-C--:B------:R-:W-:Y:S01]  /*44550*/  LEA.HI.X.SX32 R37, R5, R4.reuse, 0x2, P3 ;  /* 0x0000000405257211 */ /* 0x080fe200018f16ff */
[----:B------:R-:W-:Y:S01]  /*44560*/  STL.64 [R1+0xb00], R8 ;  /* 0x000b000801007387 */ /* 0x000fe20000100a00 */
[----:B------:R-:W-:Y:S01]  /*44570*/  VIADD R35, R30, UR56 ;  /* 0x000000381e237c36 */ /* 0x000fe20008000000 */
[CC--:B------:R-:W-:Y:S01]  /*44580*/  LEA R6, P3, R26.reuse, R3.reuse, 0x2 ;  /* 0x000000031a067211 */ /* 0x0c0fe200078610ff */
[----:B------:R-:W-:Y:S01]  /*44590*/  ULDC UR56, c[0x0][0x22c] ;  /* 0x00008b0000387ab9 */ /* 0x000fe20000000800 */
[----:B------:R1:W-:Y:S04]  /*445a0*/  STL.64 [R1+0xaf8], R38 ;  /* 0x000af82601007387 */ /* 0x0003e80000100a00 */
[----:B------:R2:W-:Y:S01]  /*445b0*/  STL.64 [R1+0xaf0], R36 ;  /* 0x000af02401007387 */ /* 0x0005e20000100a00 */
[----:B------:R-:W-:Y:S01]  /*445c0*/  VIADD R34, R35, UR57 ;  /* 0x0000003923227c36 */ /* 0x000fe20008000000 */
[----:B------:R-:W-:Y:S01]  /*445d0*/  LEA.HI.X.SX32 R7, R26, R4, 0x2, P3 ;  /* 0x000000041a077211 */ /* 0x000fe200018f16ff */
[----:B------:R-:W-:Y:S01]  /*445e0*/  ULDC UR57, c[0x0][0x22c] ;  /* 0x00008b0000397ab9 */ /* 0x000fe20000000800 */
[----:B-1----:R-:W-:-:S02]  /*445f0*/  LEA R38, P1, R28, R3, 0x2 ;  /* 0x000000031c267211 */ /* 0x002fc400078210ff */
[CC--:B--2---:R-:W-:Y:S02]  /*44600*/  LEA R36, P2, R27.reuse, R3.reuse, 0x2 ;  /* 0x000000031b247211 */ /* 0x0c4fe400078410ff */
[-C--:B------:R-:W-:Y:S02]  /*44610*/  LEA.HI.X.SX32 R39, R28, R4.reuse, 0x2, P1 ;  /* 0x000000041c277211 */ /* 0x080fe400008f16ff */
[-C--:B------:R-:W-:Y:S01]  /*44620*/  LEA.HI.X.SX32 R37, R27, R4.reuse, 0x2, P2 ;  /* 0x000000041b257211 */ /* 0x080fe200010f16ff */
[----:B------:R-:W-:Y:S01]  /*44630*/  VIADD R25, R34, UR58 ;  /* 0x0000003a22197c36 */ /* 0x000fe20008000000 */
[CC--:B------:R-:W-:Y:S01]  /*44640*/  LEA R26, P1, R32.reuse, R3.reuse, 0x2 ;  /* 0x00000003201a7211 */ /* 0x0c0fe200078210ff */
[----:B------:R1:W-:Y:S01]  /*44650*/  STL.64 [R1+0xae8], R38 ;  /* 0x000ae82601007387 */ /* 0x0003e20000100a00 */
[----:B------:R-:W-:Y:S01]  /*44660*/  ULDC UR58, c[0x0][0x22c] ;  /* 0x00008b00003a7ab9 */ /* 0x000fe20000000800 */
[----:B------:R-:W-:Y:S01]  /*44670*/  VIADD R33, R25, UR59 ;  /* 0x0000003b19217c36 */ /* 0x000fe20008000000 */
[----:B------:R-:W-:Y:S01]  /*44680*/  LEA.HI.X.SX32 R27, R32, R4, 0x2, P1 ;  /* 0x00000004201b7211 */ /* 0x000fe200008f16ff */
[----:B------:R2:W-:Y:S01]  /*44690*/  STL.64 [R1+0xae0], R36 ;  /* 0x000ae02401007387 */ /* 0x0005e20000100a00 */
[----:B------:R-:W-:Y:S01]  /*446a0*/  ULDC UR59, c[0x0][0x22c] ;  /* 0x00008b00003b7ab9 */ /* 0x000fe20000000800 */
[----:B------:R-:W-:Y:S01]  /*446b0*/  VIADD R29, R33, UR60 ;  /* 0x0000003c211d7c36 */ /* 0x000fe20008000000 */
[----:B------:R-:W-:Y:S01]  /*446c0*/  ULDC UR60, c[0x0][0x22c] ;  /* 0x00008b00003c7ab9 */ /* 0x000fe20000000800 */
[----:B-1----:R-:W-:-:S02]  /*446d0*/  LEA R38, P2, R31, R3, 0x2 ;  /* 0x000000031f267211 */ /* 0x002fc400078410ff */
[CC--:B--2---:R-:W-:Y:S02]  /*446e0*/  LEA R36, P3, R30.reuse, R3.reuse, 0x2 ;  /* 0x000000031e247211 */ /* 0x0c4fe400078610ff */
[-C--:B------:R-:W-:Y:S02]  /*446f0*/  LEA.HI.X.SX32 R39, R31, R4.reuse, 0x2, P2 ;  /* 0x000000041f277211 */ /* 0x080fe400010f16ff */
[-C--:B------:R-:W-:Y:S01]  /*44700*/  LEA.HI.X.SX32 R37, R30, R4.reuse, 0x2, P3 ;  /* 0x000000041e257211 */ /* 0x080fe200018f16ff */
[----:B------:R-:W-:Y:S01]  /*44710*/  STL.64 [R1+0xad8], R6 ;  /* 0x000ad80601007387 */ /* 0x000fe20000100a00 */
[----:B------:R-:W-:Y:S01]  /*44720*/  VIADD R11, R29, UR61 ;  /* 0x0000003d1d0b7c36 */ /* 0x000fe20008000000 */
[-C--:B------:R-:W-:Y:S01]  /*44730*/  LEA R30, P1, R35, R3.reuse, 0x2 ;  /* 0x00000003231e7211 */ /* 0x080fe200078210ff */
[----:B------:R-:W-:Y:S01]  /*44740*/  ULDC UR61, c[0x0][0x22c] ;  /* 0x00008b00003d7ab9 */ /* 0x000fe20000000800 */
[----:B------:R1:W-:Y:S04]  /*44750*/  STL.64 [R1+0xad0], R26 ;  /* 0x000ad01a01007387 */ /* 0x0003e80000100a00 */
[----:B------:R-:W-:Y:S04]  /*44760*/  STL.64 [R1+0xac8], R38 ;  /* 0x000ac82601007387 */ /* 0x000fe80000100a00 */
[----:B------:R2:W-:Y:S01]  /*44770*/  STL.64 [R1+0xac0], R36 ;  /* 0x000ac02401007387 */ /* 0x0005e20000100a00 */
[----:B------:R-:W-:Y:S01]  /*44780*/  VIADD R10, R11, UR5 ;  /* 0x000000050b0a7c36 */ /* 0x000fe20008000000 */
[----:B------:R-:W-:Y:S01]  /*44790*/  LEA.HI.X.SX32 R31, R35, R4, 0x2, P1 ;  /* 0x00000004231f7211 */ /* 0x000fe200008f16ff */
[----:B------:R-:W-:Y:S01]  /*447a0*/  ULDC UR5, c[0x0][0x22c] ;  /* 0x00008b0000057ab9 */ /* 0x000fe20000000800 */
[-C--:B-1----:R-:W-:Y:S01]  /*447b0*/  LEA R26, P3, R25, R3.reuse, 0x2 ;  /* 0x00000003191a7211 */ /* 0x082fe200078610ff */
[----:B------:R-:W-:Y:S01]  /*447c0*/  VIADD R9, R10, UR8 ;  /* 0x000000080a097c36 */ /* 0x000fe20008000000 */
[----:B------:R-:W-:Y:S01]  /*447d0*/  ULDC UR8, c[0x0][0x22c] ;  /* 0x00008b0000087ab9 */ /* 0x000fe20000000800 */
[----:B--2---:R-:W-:-:S04]  /*447e0*/  LEA R36, P2, R34, R3, 0x2 ;  /* 0x0000000322247211 */ /* 0x004fc800078410ff */
[-C--:B------:R-:W-:Y:S01]  /*447f0*/  LEA.HI.X.SX32 R37, R34, R4.reuse, 0x2, P2 ;  /* 0x0000000422257211 */ /* 0x080fe200010f16ff */
[----:B------:R1:W-:Y:S01]  /*44800*/  STL.64 [R1+0xab8], R30 ;  /* 0x000ab81e01007387 */ /* 0x0003e20000100a00 */
[----:B------:R-:W-:Y:S01]  /*44810*/  VIADD R8, R9, UR9 ;  /* 0x0000000909087c36 */ /* 0x000fe20008000000 */
[-C--:B------:R-:W-:Y:S01]  /*44820*/  LEA.HI.X.SX32 R27, R25, R4.reuse, 0x2, P3 ;  /* 0x00000004191b7211 */ /* 0x080fe200018f16ff */
[----:B------:R-:W-:Y:S01]  /*44830*/  ULDC UR9, c[0x0][0x22c] ;  /* 0x00008b0000097ab9 */ /* 0x000fe20000000800 */
[----:B------:R2:W-:Y:S01]  /*44840*/  STL.64 [R1+0xab0], R36 ;  /* 0x000ab02401007387 */ /* 0x0005e20000100a00 */
[C---:B------:R-:W-:Y:S01]  /*44850*/  LEA R34, P2, R29.reuse, R3, 0x2 ;  /* 0x000000031d227211 */ /* 0x040fe200078410ff */
[----:B------:R-:W-:Y:S01]  /*44860*/  VIADD R7, R8, UR10 ;  /* 0x0000000a08077c36 */ /* 0x000fe20008000000 */
[----:B------:R-:W-:Y:S02]  /*44870*/  ULDC UR10, c[0x0][0x22c] ;  /* 0x00008b00000a7ab9 */ /* 0x000fe40000000800 */
[----:B------:R-:W-:-:S02]  /*44880*/  LEA.HI.X.SX32 R35, R29, R4, 0x2, P2 ;  /* 0x000000041d237211 */ /* 0x000fc400010f16ff */
[-C--:B-1----:R-:W-:Y:S02]  /*44890*/  LEA R30, P3, R11, R3.reuse, 0x2 ;  /* 0x000000030b1e7211 */ /* 0x082fe400078610ff */
[-C--:B--2---:R-:W-:Y:S02]  /*448a0*/  LEA R36, P1, R33, R3.reuse, 0x2 ;  /* 0x0000000321247211 */ /* 0x084fe400078210ff */
[-C--:B------:R-:W-:Y:S02]  /*448b0*/  LEA.HI.X.SX32 R31, R11, R4.reuse, 0x2, P3 ;  /* 0x000000040b1f7211 */ /* 0x080fe400018f16ff */
[-C--:B------:R-:W-:Y:S01]  /*448c0*/  LEA.HI.X.SX32 R37, R33, R4.reuse, 0x2, P1 ;  /* 0x0000000421257211 */ /* 0x080fe200008f16ff */
[----:B------:R1:W-:Y:S01]  /*448d0*/  STL.64 [R1+0xaa8], R26 ;  /* 0x000aa81a01007387 */ /* 0x0003e20000100a00 */
[----:B------:R-:W-:Y:S01]  /*448e0*/  VIADD R6, R7, UR11 ;  /* 0x0000000b07067c36 */ /* 0x000fe20008000000 */
[-C--:B------:R-:W-:Y:S01]  /*448f0*/  LEA R32, P1, R10, R3.reuse, 0x2 ;  /* 0x000000030a207211 */ /* 0x080fe200078210ff */
[----:B------:R-:W-:Y:S01]  /*44900*/  ULDC UR11, c[0x0][0x22c] ;  /* 0x00008b00000b7ab9 */ /* 0x000fe20000000800 */
[----:B------:R-:W-:Y:S01]  /*44910*/  STL.64 [R1+0xaa0], R36 ;  /* 0x000aa02401007387 */ /* 0x000fe20000100a00 */
[----:B------:R-:W-:Y:S01]  /*44920*/  VIADD R5, R6, UR12 ;  /* 0x0000000c06057c36 */ /* 0x000fe20008000000 */
[-C--:B------:R-:W-:Y:S01]  /*44930*/  LEA R28, P3, R8, R3.reuse, 0x2 ;  /* 0x00000003081c7211 */ /* 0x080fe200078610ff */
[----:B------:R-:W-:Y:S01]  /*44940*/  ULDC UR12, c[0x0][0x22c] ;  /* 0x00008b00000c7ab9 */ /* 0x000fe20000000800 */
[----:B------:R-:W-:Y:S04]  /*44950*/  STL.64 [R1+0xa98], R34 ;  /* 0x000a982201007387 */ /* 0x000fe80000100a00 */
[----:B------:R2:W-:Y:S01]  /*44960*/  STL.64 [R1+0xa90], R30 ;  /* 0x000a901e01007387 */ /* 0x0005e20000100a00 */
[-C--:B------:R-:W-:Y:S01]  /*44970*/  LEA.HI.X.SX32 R33, R10, R4.reuse, 0x2, P1 ;  /* 0x000000040a217211 */ /* 0x080fe200008f16ff */
[----:B-1----:R-:W-:Y:S01]  /*44980*/  VIADD R26, R5, UR13 ;  /* 0x0000000d051a7c36 */ /* 0x002fe20008000000 */
[----:B------:R-:W-:Y:S01]  /*44990*/  LEA.HI.X.SX32 R29, R8, R4, 0x2, P3 ;  /* 0x00000004081d7211 */ /* 0x000fe200018f16ff */
[----:B------:R-:W-:Y:S01]  /*449a0*/  ULDC UR13, c[0x0][0x22c] ;  /* 0x00008b00000d7ab9 */ /* 0x000fe20000000800 */
[----:B--2---:R-:W-:-:S04]  /*449b0*/  LEA R30, P2, R9, R3, 0x2 ;  /* 0x00000003091e7211 */ /* 0x004fc800078410ff */
[----:B------:R-:W-:Y:S01]  /*449c0*/  LEA.HI.X.SX32 R31, R9, R4, 0x2, P2 ;  /* 0x00000004091f7211 */ /* 0x000fe200010f16ff */
[----:B------:R1:W-:Y:S01]  /*449d0*/  STL.64 [R1+0xa88], R32 ;  /* 0x000a882001007387 */ /* 0x0003e20000100a00 */
[----:B------:R-:W-:Y:S01]  /*449e0*/  VIADD R25, R26, UR14 ;  /* 0x0000000e1a197c36 */ /* 0x000fe20008000000 */
[----:B------:R-:W-:Y:S02]  /*449f0*/  ULDC UR14, c[0x0][0x22c] ;  /* 0x00008b00000e7ab9 */ /* 0x000fe40000000800 */
[----:B------:R2:W-:Y:S01]  /*44a00*/  STL.64 [R1+0xa80], R30 ;  /* 0x000a801e01007387 */ /* 0x0005e20000100a00 */
[----:B------:R-:W-:Y:S01]  /*44a10*/  VIADD R11, R25, UR15 ;  /* 0x0000000f190b7c36 */ /* 0x000fe20008000000 */
[----:B------:R-:W-:Y:S02]  /*44a20*/  ULDC UR15, c[0x0][0x22c] ;  /* 0x00008b00000f7ab9 */ /* 0x000fe40000000800 */
[----:B------:R3:W-:Y:S01]  /*44a30*/  STL.64 [R1+0xa78], R28 ;  /* 0x000a781c01007387 */ /* 0x0007e20000100a00 */
[----:B-1----:R-:W-:-:S02]  /*44a40*/  LEA R32, P1, R7, R3, 0x2 ;  /* 0x0000000307207211 */ /* 0x002fc400078210ff */
[CC--:B--2---:R-:W-:Y:S02]  /*44a50*/  LEA R30, P2, R6.reuse, R3.reuse, 0x2 ;  /* 0x00000003061e7211 */ /* 0x0c4fe400078410ff */
[-C--:B------:R-:W-:Y:S02]  /*44a60*/  LEA.HI.X.SX32 R33, R7, R4.reuse, 0x2, P1 ;  /* 0x0000000407217211 */ /* 0x080fe400008f16ff */
[C---:B---3--:R-:W-:Y:S02]  /*44a70*/  LEA R28, P3, R5.reuse, R3, 0x2 ;  /* 0x00000003051c7211 */ /* 0x048fe400078610ff */
[-C--:B------:R-:W-:Y:S02]  /*44a80*/  LEA.HI.X.SX32 R31, R6, R4.reuse, 0x2, P2 ;  /* 0x00000004061f7211 */ /* 0x080fe400010f16ff */
[----:B------:R-:W-:Y:S01]  /*44a90*/  LEA.HI.X.SX32 R29, R5, R4, 0x2, P3 ;  /* 0x00000004051d7211 */ /* 0x000fe200018f16ff */
[----:B------:R-:W-:Y:S01]  /*44aa0*/  VIADD R27, R11, UR16 ;  /* 0x000000100b1b7c36 */ /* 0x000fe20008000000 */
[----:B------:R1:W-:Y:S01]  /*44ab0*/  STL.64 [R1+0xa70], R32 ;  /* 0x000a702001007387 */ /* 0x0003e20000100a00 */
[----:B------:R-:W-:-:S03]  /*44ac0*/  ULDC UR16, c[0x0][0x22c] ;  /* 0x00008b0000107ab9 */ /* 0x000fc60000000800 */
[----:B------:R2:W-:Y:S01]  /*44ad0*/  STL.64 [R1+0xa68], R30 ;  /* 0x000a681e01007387 */ /* 0x0005e20000100a00 */
[----:B------:R-:W-:Y:S01]  /*44ae0*/  VIADD R9, R27, UR17 ;  /* 0x000000111b097c36 */ /* 0x000fe20008000000 */
[----:B------:R-:W-:Y:S01]  /*44af0*/  LOP3.LUT R23, R23, 0x7fffffff, RZ, 0xc0, !PT ;  /* 0x7fffffff17177812 */ /* 0x000fe200078ec0ff */
[----:B------:R-:W-:Y:S01]  /*44b00*/  VIADD R90, R0, 0x24 ;  /* 0x00000024005a7836 */ /* 0x000fe20000000000 */
[----:B------:R3:W-:Y:S01]  /*44b10*/  STL.64 [R1+0xa60], R28 ;  /* 0x000a601c01007387 */ /* 0x0007e20000100a00 */
[-C--:B-1----:R-:W-:Y:S02]  /*44b20*/  LEA R32, P1, R26, R3.reuse, 0x2 ;  /* 0x000000031a207211 */ /* 0x082fe400078210ff */
[-C--:B--2---:R-:W-:Y:S01]  /*44b30*/  LEA R30, P2, R25, R3.reuse, 0x2 ;  /* 0x00000003191e7211 */ /* 0x084fe200078410ff */
[----:B------:R-:W-:Y:S01]  /*44b40*/  VIADD R91, R0, 0x25 ;  /* 0x00000025005b7836 */ /* 0x000fe20000000000 */
[-C--:B------:R-:W-:Y:S01]  /*44b50*/  LEA.HI.X.SX32 R33, R26, R4.reuse, 0x2, P1 ;  /* 0x000000041a217211 */ /* 0x080fe200008f16ff */
[----:B------:R-:W-:Y:S01]  /*44b60*/  VIADD R92, R0, 0x26 ;  /* 0x00000026005c7836 */ /* 0x000fe20000000000 */
[-C--:B---3--:R-:W-:Y:S01]  /*44b70*/  LEA R28, P3, R11, R3.reuse, 0x2 ;  /* 0x000000030b1c7211 */ /* 0x088fe200078610ff */
[----:B------:R-:W-:Y:S01]  /*44b80*/  VIADD R8, R9, UR18 ;  /* 0x0000001209087c36 */ /* 0x000fe20008000000 */
[-C--:B------:R-:W-:Y:S01]  /*44b90*/  LEA.HI.X.SX32 R31, R25, R4.reuse, 0x2, P2 ;  /* 0x00000004191f7211 */ /* 0x080fe200010f16ff */
[----:B------:R1:W-:Y:S01]  /*44ba0*/  STL.64 [R1+0xa58], R32 ;  /* 0x000a582001007387 */ /* 0x0003e20000100a00 */
[----:B------:R-:W-:Y:S01]  /*44bb0*/  LEA.HI.X.SX32 R29, R11, R4, 0x2, P3 ;  /* 0x000000040b1d7211 */ /* 0x000fe200018f16ff */
[----:B------:R-:W-:Y:S01]  /*44bc0*/  VIADD R7, R8, UR19 ;  /* 0x0000001308077c36 */ /* 0x000fe20008000000 */
[----:B------:R-:W-:Y:S01]  /*44bd0*/  ULDC UR19, c[0x0][0x22c] ;  /* 0x00008b0000137ab9 */ /* 0x000fe20000000800 */
[----:B------:R2:W-:Y:S01]  /*44be0*/  STL.64 [R1+0xa50], R30 ;  /* 0x000a501e01007387 */ /* 0x0005e20000100a00 */
[C---:B------:R-:W-:Y:S01]  /*44bf0*/  VIADD R93, R0.reuse, 0x27 ;  /* 0x00000027005d7836 */ /* 0x040fe20000000000 */
[----:B------:R-:W-:Y:S01]  /*44c00*/  ULDC UR18, c[0x0][0x22c] ;  /* 0x00008b0000127ab9 */ /* 0x000fe20000000800 */
[C---:B------:R-:W-:Y:S01]  /*44c10*/  VIADD R94, R0.reuse, 0x28 ;  /* 0x00000028005e7836 */ /* 0x040fe20000000000 */
[----:B------:R3:W-:Y:S01]  /*44c20*/  STL.64 [R1+0xa48], R28 ;  /* 0x000a481c01007387 */ /* 0x0007e20000100a00 */
[----:B------:R-:W-:Y:S01]  /*44c30*/  VIADD R95, R0, 0x29 ;  /* 0x00000029005f7836 */ /* 0x000fe20000000000 */
[----:B------:R-:W-:Y:S01]  /*44c40*/  ULDC UR17, c[0x0][0x22c] ;  /* 0x00008b0000117ab9 */ /* 0x000fe20000000800 */
[-C--:B-1----:R-:W-:Y:S01]  /*44c50*/  LEA R32, P1, R27, R3.reuse, 0x2 ;  /* 0x000000031b207211 */ /* 0x082fe200078210ff */
[----:B------:R-:W-:Y:S01]  /*44c60*/  VIADD R6, R7, UR20 ;  /* 0x0000001407067c36 */ /* 0x000fe20008000000 */
[----:B------:R-:W-:Y:S01]  /*44c70*/  ULDC UR20, c[0x0][0x22c] ;  /* 0x00008b0000147ab9 */ /* 0x000fe20000000800 */
[----:B--2---:R-:W-:-:S02]  /*44c80*/  LEA R30, P2, R9, R3, 0x2 ;  /* 0x00000003091e7211 */ /* 0x004fc400078410ff */
[-C--:B------:R-:W-:Y:S02]  /*44c90*/  LEA.HI.X.SX32 R33, R27, R4.reuse, 0x2, P1 ;  /* 0x000000041b217211 */ /* 0x080fe400008f16ff */
[C---:B---3--:R-:W-:Y:S02]  /*44ca0*/  LEA R28, P3, R8.reuse, R3, 0x2 ;  /* 0x00000003081c7211 */ /* 0x048fe400078610ff */
[-C--:B------:R-:W-:Y:S02]  /*44cb0*/  LEA.HI.X.SX32 R31, R9, R4.reuse, 0x2, P2 ;  /* 0x00000004091f7211 */ /* 0x080fe400010f16ff */
[----:B------:R-:W-:Y:S01]  /*44cc0*/  LEA.HI.X.SX32 R29, R8, R4, 0x2, P3 ;  /* 0x00000004081d7211 */ /* 0x000fe200018f16ff */
[----:B------:R-:W-:Y:S01]  /*44cd0*/  VIADD R5, R6, UR21 ;  /* 0x0000001506057c36 */ /* 0x000fe20008000000 */
[----:B------:R-:W-:Y:S01]  /*44ce0*/  STL.64 [R1+0xa40], R32 ;  /* 0x000a402001007387 */ /* 0x000fe20000100a00 */
[----:B------:R-:W-:Y:S01]  /*44cf0*/  VIADD R25, R0, 0x1 ;  /* 0x0000000100197836 */ /* 0x000fe20000000000 */
[----:B------:R-:W-:-:S02]  /*44d00*/  ULDC UR21, c[0x0][0x22c] ;  /* 0x00008b0000157ab9 */ /* 0x000fc40000000800 */
[----:B------:R1:W-:Y:S01]  /*44d10*/  STL.64 [R1+0xa38], R30 ;  /* 0x000a381e01007387 */ /* 0x0003e20000100a00 */
[----:B------:R-:W-:-:S03]  /*44d20*/  LEA R26, P3, R5, R3, 0x2 ;  /* 0x00000003051a7211 */ /* 0x000fc600078610ff */
[----:B------:R2:W-:Y:S01]  /*44d30*/  STL.64 [R1+0xa30], R28 ;  /* 0x000a301c01007387 */ /* 0x0005e20000100a00 */
[C---:B------:R-:W-:Y:S01]  /*44d40*/  VIADD R10, R5.reuse, UR22 ;  /* 0x00000016050a7c36 */ /* 0x040fe20008000000 */
[-C--:B------:R-:W-:Y:S01]  /*44d50*/  LEA.HI.X.SX32 R27, R5, R4.reuse, 0x2, P3 ;  /* 0x00000004051b7211 */ /* 0x080fe200018f16ff */
[----:B------:R-:W-:Y:S01]  /*44d60*/  VIADD R96, R0, 0x2a ;  /* 0x0000002a00607836 */ /* 0x000fe20000000000 */
[----:B------:R-:W-:Y:S01]  /*44d70*/  ULDC UR22, c[0x0][0x22c] ;  /* 0x00008b0000167ab9 */ /* 0x000fe20000000800 */
[CC--:B-1----:R-:W-:Y:S02]  /*44d80*/  LEA R30, P1, R7.reuse, R3.reuse, 0x2 ;  /* 0x00000003071e7211 */ /* 0x0c2fe400078210ff */
[CC--:B--2---:R-:W-:Y:S02]  /*44d90*/  LEA R28, P2, R6.reuse, R3.reuse, 0x2 ;  /* 0x00000003061c7211 */ /* 0x0c4fe400078410ff */
[-C--:B------:R-:W-:Y:S02]  /*44da0*/  LEA.HI.X.SX32 R31, R7, R4.reuse, 0x2, P1 ;  /* 0x00000004071f7211 */ /* 0x080fe400008f16ff */
[----:B------:R-:W-:Y:S01]  /*44db0*/  LEA.HI.X.SX32 R29, R6, R4, 0x2, P2 ;  /* 0x00000004061d7211 */ /* 0x000fe200010f16ff */
[----:B------:R-:W-:Y:S01]  /*44dc0*/  VIADD R9, R10, UR23 ;  /* 0x000000170a097c36 */ /* 0x000fe20008000000 */
[----:B------:R-:W-:Y:S01]  /*44dd0*/  ISETP.LT.AND P3, PT, R51, UR4, !P0 ;  /* 0x0000000433007c0c */ /* 0x000fe2000c761270 */
[----:B------:R-:W-:Y:S01]  /*44de0*/  STL.64 [R1+0xa28], R30 ;  /* 0x000a281e01007387 */ /* 0x000fe20000100a00 */
[C---:B------:R-:W-:Y:S01]  /*44df0*/  VIADD R7, R0.reuse, 0x6 ;  /* 0x0000000600077836 */ /* 0x040fe20000000000 */
[----:B------:R-:W-:Y:S01]  /*44e00*/  ULDC UR4, c[0x0][0x22c] ;  /* 0x00008b0000047ab9 */ /* 0x000fe20000000800 */
[C---:B------:R-:W-:Y:S01]  /*44e10*/  VIADD R97, R0.reuse, 0x2b ;  /* 0x0000002b00617836 */ /* 0x040fe20000000000 */
[----:B------:R1:W-:Y:S01]  /*44e20*/  STL.64 [R1+0xa20], R28 ;  /* 0x000a201c01007387 */ /* 0x0003e20000100a00 */
[----:B------:R-:W-:Y:S01]  /*44e30*/  VIADD R8, R9, UR24 ;  /* 0x0000001809087c36 */ /* 0x000fe20008000000 */
[----:B------:R-:W-:Y:S01]  /*44e40*/  ULDC UR24, c[0x0][0x22c] ;  /* 0x00008b0000187ab9 */ /* 0x000fe20000000800 */
[----:B------:R-:W-:Y:S01]  /*44e50*/  VIADD R98, R0, 0x2c ;  /* 0x0000002c00627836 */ /* 0x000fe20000000000 */
[----:B------:R2:W-:Y:S01]  /*44e60*/  STL.64 [R1+0xa18], R26 ;  /* 0x000a181a01007387 */ /* 0x0005e20000100a00 */
[----:B------:R-:W-:Y:S01]  /*44e70*/  VIADD R5, R8, UR25 ;  /* 0x0000001908057c36 */ /* 0x000fe20008000000 */
[----:B------:R-:W-:Y:S01]  /*44e80*/  ULDC UR25, c[0x0][0x22c] ;  /* 0x00008b0000197ab9 */ /* 0x000fe20000000800 */
[----:B------:R-:W-:Y:S01]  /*44e90*/  VIADD R99, R0, 0x2d ;  /* 0x0000002d00637836 */ /* 0x000fe20000000000 */
[----:B------:R-:W-:Y:S01]  /*44ea0*/  ULDC UR23, c[0x0][0x22c] ;  /* 0x00008b0000177ab9 */ /* 0x000fe20000000800 */
[----:B-1----:R-:W-:-:S02]  /*44eb0*/  LEA R28, P1, R10, R3, 0x2 ;  /* 0x000000030a1c7211 */ /* 0x002fc400078210ff */
[CC--:B--2---:R-:W-:Y:S02]  /*44ec0*/  LEA R26, P2, R9.reuse, R3.reuse, 0x2 ;  /* 0x00000003091a7211 */ /* 0x0c4fe400078410ff */
[-C--:B------:R-:W-:Y:S02]  /*44ed0*/  LEA.HI.X.SX32 R29, R10, R4.reuse, 0x2, P1 ;  /* 0x000000040a1d7211 */ /* 0x080fe400008f16ff */
[----:B------:R-:W-:Y:S01]  /*44ee0*/  LEA.HI.X.SX32 R27, R9, R4, 0x2, P2 ;  /* 0x00000004091b7211 */ /* 0x000fe200010f16ff */
[----:B------:R-:W-:Y:S01]  /*44ef0*/  VIADD R6, R5, UR26 ;  /* 0x0000001a05067c36 */ /* 0x000fe20008000000 */
[----:B------:R-:W-:Y:S01]  /*44f00*/  @P3 LOP3.LUT R2, R2, 0x20, RZ, 0xfc, !PT ;  /* 0x0000002002023812 */ /* 0x000fe200078efcff */
[----:B------:R-:W-:Y:S01]  /*44f10*/  STL.64 [R1+0xa10], R28 ;  /* 0x000a101c01007387 */ /* 0x000fe20000100a00 */
[----:B------:R-:W-:Y:S01]  /*44f20*/  VIADD R100, R0, 0x2e ;  /* 0x0000002e00647836 */ /* 0x000fe20000000000 */
[----:B------:R-:W-:Y:S02]  /*44f30*/  ULDC UR26, c[0x0][0x22c] ;  /* 0x00008b00001a7ab9 */ /* 0x000fe40000000800 */
[----:B------:R1:W-:Y:S01]  /*44f40*/  STL.64 [R1+0xa08], R26 ;  /* 0x000a081a01007387 */ /* 0x0003e20000100a00 */
[----:B------:R-:W-:-:S02]  /*44f50*/  LEA R10, P2, R6, R3, 0x2 ;  /* 0x00000003060a7211 */ /* 0x000fc400078410ff */
[----:B-1----:R-:W-:-:S04]  /*44f60*/  LEA R26, P1, R8, R3, 0x2 ;  /* 0x00000003081a7211 */ /* 0x002fc800078210ff */
[-C--:B------:R-:W-:Y:S02]  /*44f70*/  LEA.HI.X.SX32 R27, R8, R4.reuse, 0x2, P1 ;  /* 0x00000004081b7211 */ /* 0x080fe400008f16ff */
[C---:B------:R-:W-:Y:S02]  /*44f80*/  LEA R8, P1, R5.reuse, R3, 0x2 ;  /* 0x0000000305087211 */ /* 0x040fe400078210ff */
[-C--:B------:R-:W-:Y:S02]  /*44f90*/  LEA.HI.X.SX32 R11, R6, R4.reuse, 0x2, P2 ;  /* 0x00000004060b7211 */ /* 0x080fe400010f16ff */
[----:B------:R-:W-:Y:S01]  /*44fa0*/  LEA.HI.X.SX32 R9, R5, R4, 0x2, P1 ;  /* 0x0000000405097211 */ /* 0x000fe200008f16ff */
[----:B------:R-:W-:Y:S04]  /*44fb0*/  STL.64 [R1+0xa00], R26 ;  /* 0x000a001a01007387 */ /* 0x000fe80000100a00 */
[----:B------:R-:W-:Y:S04]  /*44fc0*/  STL.64 [R1+0x9f8], R10 ;  /* 0x0009f80a01007387 */ /* 0x000fe80000100a00 */
[----:B------:R1:W-:Y:S04]  /*44fd0*/  STL.64 [R1+0x9f0], R8 ;  /* 0x0009f00801007387 */ /* 0x0003e80000100a00 */
[----:B------:R-:W2:Y:S04]  /*44fe0*/  LDL.LU R135, [R1+0x96c] ;  /* 0x00096c0001877983 */ /* 0x000ea80000300800 */
[----:B------:R-:W3:Y:S04]  /*44ff0*/  LDL.LU R119, [R1+0x7d8] ;  /* 0x0007d80001777983 */ /* 0x000ee80000300800 */
[----:B------:R-:W4:Y:S04]  /*45000*/  LDL.LU R112, [R1+0x458] ;  /* 0x0004580001707983 */ /* 0x000f280000300800 */
[----:B------:R-:W4:Y:S04]  /*45010*/  LDL.LU R111, [R1+0x450] ;  /* 0x00045000016f7983 */ /* 0x000f280000300800 */
[----:B------:R-:W3:Y:S04]  /*45020*/  LDL.LU R136, [R1+0x954] ;  /* 0x0009540001887983 */ /* 0x000ee80000300800 */
[----:B------:R-:W4:Y:S04]  /*45030*/  LDL.LU R137, [R1+0x95c] ;  /* 0x00095c0001897983 */ /* 0x000f280000300800 */
[----:B------:R-:W4:Y:S04]  /*45040*/  LDL.LU R132, [R1+0x944] ;  /* 0x0009440001847983 */ /* 0x000f280000300800 */
[----:B------:R-:W4:Y:S01]  /*45050*/  LDL.LU R133, [R1+0x94c] ;  /* 0x00094c0001857983 */ /* 0x000f220000300800 */
[----:B-1----:R-:W-:-:S02]  /*45060*/  IMAD.MOV.U32 R9, RZ, RZ, R143 ;  /* 0x000000ffff097224 */ /* 0x002fc400078e008f */
[----:B------:R-:W1:Y:S01]  /*45070*/  S2R R143, SR_TID.X ;  /* 0x00000000008f7919 */ /* 0x000e620000002100 */
[----:B------:R-:W-:Y:S01]  /*45080*/  VIADD R3, R0, 0x5 ;  /* 0x0000000500037836 */ /* 0x000fe20000000000 */
[----:B------:R-:W-:Y:S01]  /*45090*/  ISETP.LT.AND P2, PT, R7, UR4, !P0 ;  /* 0x0000000407007c0c */ /* 0x000fe2000c741270 */
[----:B------:R-:W-:Y:S01]  /*450a0*/  ULDC UR4, c[0x0][0x22c] ;  /* 0x00008b0000047ab9 */ /* 0x000fe20000000800 */
[----:B------:R-:W-:Y:S02]  /*450b0*/  IMAD.MOV.U32 R7, RZ, RZ, R142 ;  /* 0x000000ffff077224 */ /* 0x000fe400078e008e */
[----:B------:R-:W-:Y:S01]  /*450c0*/  ISETP.LT.AND P1, PT, R3, UR4, !P0 ;  /* 0x0000000403007c0c */ /* 0x000fe2000c721270 */
[----:B------:R-:W-:Y:S01]  /*450d0*/  IMAD.MOV.U32 R142, RZ, RZ, R138 ;  /* 0x000000ffff8e7224 */ /* 0x000fe200078e008a */
[----:B------:R-:W-:Y:S01]  /*450e0*/  LOP3.LUT R2, R2, 0xffffffef, RZ, 0xc0, !PT ;  /* 0xffffffef02027812 */ /* 0x000fe200078ec0ff */
[----:B------:R-:W-:Y:S01]  /*450f0*/  IMAD.MOV.U32 R138, RZ, RZ, R140 ;  /* 0x000000ffff8a7224 */ /* 0x000fe200078e008c */
[----:B------:R-:W-:Y:S01]  /*45100*/  ULDC UR4, c[0x0][0x22c] ;  /* 0x00008b0000047ab9 */ /* 0x000fe20000000800 */
[----:B-1----:R-:W-:-:S04]  /*45110*/  LOP3.LUT R143, R143, 0x1f, RZ, 0xc0, !PT ;  /* 0x0000001f8f8f7812 */ /* 0x002fc800078ec0ff */
[----:B------:R-:W-:Y:S01]  /*45120*/  LEA R3, R143, UR7, 0x4 ;  /* 0x000000078f037c11 */ /* 0x000fe2000f8e20ff */
[----:B------:R-:W-:Y:S02]  /*45130*/  IMAD.MOV.U32 R143, RZ, RZ, R139 ;  /* 0x000000ffff8f7224 */ /* 0x000fe400078e008b */
[----:B------:R-:W-:Y:S02]  /*45140*/  IMAD.MOV.U32 R8, RZ, RZ, R148 ;  /* 0x000000ffff087224 */ /* 0x000fe400078e0094 */
[----:B------:R-:W-:Y:S02]  /*45150*/  IMAD.MOV.U32 R10, RZ, RZ, R149 ;  /* 0x000000ffff0a7224 */ /* 0x000fe400078e0095 */
[----:B------:R-:W-:Y:S02]  /*45160*/  IMAD.MOV.U32 R11, RZ, RZ, R144 ;  /* 0x000000ffff0b7224 */ /* 0x000fe400078e0090 */
[----:B------:R-:W-:Y:S02]  /*45170*/  IMAD.MOV.U32 R4, RZ, RZ, R145 ;  /* 0x000000ffff047224 */ /* 0x000fe400078e0091 */
[----:B------:R-:W-:-:S02]  /*45180*/  IMAD.MOV.U32 R5, RZ, RZ, R146 ;  /* 0x000000ffff057224 */ /* 0x000fc400078e0092 */
[----:B------:R-:W-:Y:S01]  /*45190*/  IMAD.MOV.U32 R6, RZ, RZ, R141 ;  /* 0x000000ffff067224 */ /* 0x000fe200078e008d */
[----:B------:R-:W-:Y:S01]  /*451a0*/  @P2 LOP3.LUT R2, R2, 0x10, RZ, 0xfc, !PT ;  /* 0x0000001002022812 */ /* 0x000fe200078efcff */
[----:B------:R-:W-:Y:S01]  /*451b0*/  VIADD R27, R0, 0x2 ;  /* 0x00000002001b7836 */ /* 0x000fe20000000000 */
[----:B------:R-:W-:Y:S01]  /*451c0*/  ULDC UR7, c[0x0][0x22c] ;  /* 0x00008b0000077ab9 */ /* 0x000fe20000000800 */
[----:B--2---:R-:W-:Y:S02]  /*451d0*/  IMAD.MOV.U32 R139, RZ, RZ, R135 ;  /* 0x000000ffff8b7224 */ /* 0x004fe400078e0087 */
[----:B---3--:R-:W-:Y:S02]  /*451e0*/  IMAD.MOV.U32 R140, RZ, RZ, R136 ;  /* 0x000000ffff8c7224 */ /* 0x008fe400078e0088 */
[----:B----4-:R-:W-:Y:S02]  /*451f0*/  IMAD.MOV.U32 R135, RZ, RZ, R137 ;  /* 0x000000ffff877224 */ /* 0x010fe400078e0089 */
[----:B------:R-:W-:-:S02]  /*45200*/  IMAD.MOV.U32 R136, RZ, RZ, R132 ;  /* 0x000000ffff887224 */ /* 0x000fc400078e0084 */
[----:B------:R-:W2:Y:S01]  /*45210*/  LDL.LU R132, [R1+0x930] ;  /* 0x0009300001847983 */ /* 0x000ea20000300800 */
[----:B------:R-:W-:-:S03]  /*45220*/  IMAD.MOV.U32 R137, RZ, RZ, R133 ;  /* 0x000000ffff897224 */ /* 0x000fc600078e0085 */
[----:B------:R-:W3:Y:S04]  /*45230*/  LDL.LU R133, [R1+0x938] ;  /* 0x0009380001857983 */ /* 0x000ee80000300800 */
[----:B------:R1:W-:Y:S02]  /*45240*/  STSM.16.M88.4 [R3], R8 ;  /* 0x0000000803007844 */ /* 0x0003e40000000200 */
[----:B-1----:R-:W-:Y:S02]  /*45250*/  IMAD.MOV.U32 R10, RZ, RZ, R138 ;  /* 0x000000ffff0a7224 */ /* 0x002fe400078e008a */
[----:B------:R-:W-:Y:S02]  /*45260*/  IMAD.MOV.U32 R11, RZ, RZ, R139 ;  /* 0x000000ffff0b7224 */ /* 0x000fe400078e008b */
[----:B------:R-:W-:-:S02]  /*45270*/  IMAD.MOV.U32 R138, RZ, RZ, R140 ;  /* 0x000000ffff8a7224 */ /* 0x000fc400078e008c */
[----:B------:R-:W-:Y:S02]  /*45280*/  IMAD.MOV.U32 R139, RZ, RZ, R135 ;  /* 0x000000ffff8b7224 */ /* 0x000fe400078e0087 */
[----:B------:R-:W-:Y:S02]  /*45290*/  IMAD.MOV.U32 R140, RZ, RZ, R136 ;  /* 0x000000ffff8c7224 */ /* 0x000fe400078e0088 */
[----:B------:R-:W-:Y:S02]  /*452a0*/  IMAD.MOV.U32 R135, RZ, RZ, R137 ;  /* 0x000000ffff877224 */ /* 0x000fe400078e0089 */
[----:B------:R-:W-:Y:S02]  /*452b0*/  IMAD.MOV.U32 R9, RZ, RZ, R143 ;  /* 0x000000ffff097224 */ /* 0x000fe400078e008f */
[----:B------:R-:W1:Y:S01]  /*452c0*/  S2R R143, SR_TID.X ;  /* 0x00000000008f7919 */ /* 0x000e620000002100 */
[----:B------:R1:W-:Y:S01]  /*452d0*/  STSM.16.M88.4 [R3+0x200], R4 ;  /* 0x0002000403007844 */ /* 0x0003e20000000200 */
[----:B--2---:R-:W-:-:S02]  /*452e0*/  IMAD.MOV.U32 R136, RZ, RZ, R132 ;  /* 0x000000ffff887224 */ /* 0x004fc400078e0084 */
[----:B------:R-:W-:Y:S02]  /*452f0*/  IMAD.MOV.U32 R132, RZ, RZ, R124 ;  /* 0x000000ffff847224 */ /* 0x000fe400078e007c */
[----:B---3--:R-:W-:Y:S02]  /*45300*/  IMAD.MOV.U32 R137, RZ, RZ, R133 ;  /* 0x000000ffff897224 */ /* 0x008fe400078e0085 */
[----:B------:R-:W-:Y:S02]  /*45310*/  IMAD.MOV.U32 R133, RZ, RZ, R125 ;  /* 0x000000ffff857224 */ /* 0x000fe400078e007d */
[----:B------:R-:W-:Y:S02]  /*45320*/  IMAD.MOV.U32 R124, RZ, RZ, R120 ;  /* 0x000000ffff7c7224 */ /* 0x000fe400078e0078 */
[----:B------:R-:W-:Y:S02]  /*45330*/  IMAD.MOV.U32 R125, RZ, RZ, R121 ;  /* 0x000000ffff7d7224 */ /* 0x000fe400078e0079 */
[----:B------:R-:W-:Y:S01]  /*45340*/  IMAD.MOV.U32 R120, RZ, RZ, R118 ;  /* 0x000000ffff787224 */ /* 0x000fe200078e0076 */
[----:B------:R-:W2:Y:S04]  /*45350*/  LDL.LU R121, [R1+0x908] ;  /* 0x0009080001797983 */ /* 0x000ea80000300800 */
[----:B------:R-:W3:Y:S01]  /*45360*/  LDL.LU R118, [R1+0x7d0] ;  /* 0x0007d00001767983 */ /* 0x000ee20000300800 */
[----:B-1----:R-:W-:-:S04]  /*45370*/  LOP3.LUT R4, R143, 0x3f, RZ, 0xc0, !PT ;  /* 0x0000003f8f047812 */ /* 0x002fc800078ec0ff */
[----:B------:R-:W-:Y:S01]  /*45380*/  LEA R26, R4, UR6, 0x4 ;  /* 0x00000006041a7c11 */ /* 0x000fe2000f8e20ff */
[----:B------:R-:W-:Y:S01]  /*45390*/  BAR.SYNC.DEFER_BLOCKING 0x0 ;  /* 0x0000000000007b1d */ /* 0x000fe20000010000 */
[----:B------:R-:W-:Y:S02]  /*453a0*/  IMAD.MOV.U32 R5, RZ, RZ, R139 ;  /* 0x000000ffff057224 */ /* 0x000fe400078e008b */
[----:B------:R-:W-:Y:S02]  /*453b0*/  IMAD.MOV.U32 R4, RZ, RZ, R138 ;  /* 0x000000ffff047224 */ /* 0x000fe400078e008a */
[----:B------:R-:W-:Y:S01]  /*453c0*/  IMAD.MOV.U32 R6, RZ, RZ, R140 ;  /* 0x000000ffff067224 */ /* 0x000fe200078e008c */
[----:B------:R-:W-:Y:S01]  /*453d0*/  LOP3.LUT R2, R2, 0xfffffff7, RZ, 0xc0, !PT ;  /* 0xfffffff702027812 */ /* 0x000fe200078ec0ff */
[----:B------:R-:W-:Y:S01]  /*453e0*/  IMAD.MOV.U32 R7, RZ, RZ, R135 ;  /* 0x000000ffff077224 */ /* 0x000fe200078e0087 */
[----:B------:R-:W-:Y:S01]  /*453f0*/  ULDC UR6, c[0x0][0x22c] ;  /* 0x00008b0000067ab9 */ /* 0x000fe20000000800 */
[----:B------:R-:W1:Y:S01]  /*45400*/  LDS.128 R28, [R26] ;  /* 0x000000001a1c7984 */ /* 0x000e620000000c00 */
        /* <DEDUP_REMOVED lines=9> */
[----:B------:R-:W-:Y:S02]  /*454a0*/  IMAD.MOV.U32 R8, RZ, RZ, R142 ;  /* 0x000000ffff087224 */ /* 0x000fe400078e008e */
[----:B------:R-:W-:Y:S02]  /*454b0*/  IMAD.MOV.U32 R142, RZ, RZ, R132 ;  /* 0x000000ffff8e7224 */ /* 0x000fe400078e0084 */
[----:B--2---:R-:W-:Y:S02]  /*454c0*/  IMAD.MOV.U32 R133, RZ, RZ, R121 ;  /* 0x000000ffff857224 */ /* 0x004fe400078e0079 */
[----:B---3--:R-:W-:-:S02]  /*454d0*/  IMAD.MOV.U32 R125, RZ, RZ, R118 ;  /* 0x000000ffff7d7224 */ /* 0x008fc400078e0076 */
[----:B------:R-:W2:Y:S01]  /*454e0*/  LDL.LU R118, [R1+0x924] ;  /* 0x0009240001767983 */ /* 0x000ea20000300800 */
[----:B------:R-:W-:-:S03]  /*454f0*/  IMAD.MOV.U32 R121, RZ, RZ, R115 ;  /* 0x000000ffff797224 */ /* 0x000fc600078e0073 */
[----:B------:R-:W3:Y:S04]  /*45500*/  LDL.LU R119, [R1+0x92c] ;  /* 0x00092c0001777983 */ /* 0x000ee80000300800 */
[----:B------:R-:W4:Y:S04]  /*45510*/  LDL.LU R114, [R1+0x914] ;  /* 0x0009140001727983 */ /* 0x000f280000300800 */
[----:B------:R-:W4:Y:S04]  /*45520*/  LDL.LU R115, [R1+0x91c] ;  /* 0x00091c0001737983 */ /* 0x000f280000300800 */
[----:B-1----:R-:W-:Y:S04]  /*45530*/  STL.64 [R1+0x9e0], R28 ;  /* 0x0009e01c01007387 */ /* 0x002fe80000100a00 */
[----:B------:R-:W-:Y:S04]  /*45540*/  STL.64 [R1+0x9e8], R30 ;  /* 0x0009e81e01007387 */ /* 0x000fe80000100a00 */
[----:B------:R-:W1:Y:S01]  /*45550*/  LDS.128 R28, [R26+0x400] ;  /* 0x000400001a1c7984 */ /* 0x000e620000000c00 */
[----:B------:R-:W-:Y:S01]  /*45560*/  IMAD.MOV.U32 R143, RZ, RZ, R133 ;  /* 0x000000ffff8f7224 */ /* 0x000fe200078e0085 */
[----:B------:R-:W-:Y:S06]  /*45570*/  BAR.SYNC.DEFER_BLOCKING 0x0 ;  /* 0x0000000000007b1d */ /* 0x000fec0000010000 */
[----:B-1----:R-:W-:Y:S04]  /*45580*/  STL.64 [R1+0x9d0], R28 ;  /* 0x0009d01c01007387 */ /* 0x002fe80000100a00 */
[----:B------:R-:W-:Y:S04]  /*45590*/  STL.64 [R1+0x9d8], R30 ;  /* 0x0009d81e01007387 */ /* 0x000fe80000100a00 */
[----:B------:R-:W4:Y:S04]  /*455a0*/  LDL.LU R132, [R1+0x904] ;  /* 0x0009040001847983 */ /* 0x000f280000300800 */
[----:B------:R-:W4:Y:S04]  /*455b0*/  LDL.LU R133, [R1+0x90c] ;  /* 0x00090c0001857983 */ /* 0x000f280000300800 */
[----:B------:R-:W-:Y:S04]  /*455c0*/  STSM.16.M88.4 [R3], R8 ;  /* 0x0000000803007844 */ /* 0x000fe80000000200 */
[----:B------:R1:W-:Y:S01]  /*455d0*/  STSM.16.M88.4 [R3+0x200], R4 ;  /* 0x0002000403007844 */ /* 0x0003e20000000200 */
[----:B------:R-:W-:Y:S06]  /*455e0*/  BAR.SYNC.DEFER_BLOCKING 0x0 ;  /* 0x0000000000007b1d */ /* 0x000fec0000010000 */
[----:B------:R-:W4:Y:S01]  /*455f0*/  LDS.128 R28, [R26] ;  /* 0x000000001a1c7984 */ /* 0x000f220000000c00 */
        /* <DEDUP_REMOVED lines=8> */
[----:B-1----:R-:W-:Y:S02]  /*45680*/  IMAD.MOV.U32 R7, RZ, RZ, R143 ;  /* 0x000000ffff077224 */ /* 0x002fe400078e008f */
[----:B------:R-:W-:Y:S02]  /*45690*/  IMAD.MOV.U32 R6, RZ, RZ, R142 ;  /* 0x000000ffff067224 */ /* 0x000fe400078e008e */
[----:B------:R-:W-:Y:S02]  /*456a0*/  IMAD.MOV.U32 R143, RZ, RZ, R139 ;  /* 0x000000ffff8f7224 */ /* 0x000fe400078e008b */
[----:B------:R-:W-:Y:S02]  /*456b0*/  IMAD.MOV.U32 R142, RZ, RZ, R138 ;  /* 0x000000ffff8e7224 */ /* 0x000fe400078e008a */
[----:B--2---:R-:W-:-:S02]  /*456c0*/  IMAD.MOV.U32 R140, RZ, RZ, R118 ;  /* 0x000000ffff8c7224 */ /* 0x004fc400078e0076 */
[----:B---3--:R-:W-:Y:S02]  /*456d0*/  IMAD.MOV.U32 R135, RZ, RZ, R119 ;  /* 0x000000ffff877224 */ /* 0x008fe400078e0077 */
[----:B----4-:R-:W-:Y:S02]  /*456e0*/  IMAD.MOV.U32 R136, RZ, RZ, R114 ;  /* 0x000000ffff887224 */ /* 0x010fe400078e0072 */
[----:B------:R-:W2:Y:S01]  /*456f0*/  LDL.LU R114, [R1+0x798] ;  /* 0x0007980001727983 */ /* 0x000ea20000300800 */
[----:B------:R-:W-:-:S03]  /*45700*/  IMAD.MOV.U32 R137, RZ, RZ, R115 ;  /* 0x000000ffff897224 */ /* 0x000fc600078e0073 */
[----:B------:R-:W3:Y:S04]  /*45710*/  LDL.LU R115, [R1+0x790] ;  /* 0x0007900001737983 */ /* 0x000ee80000300800 */
[----:B------:R-:W4:Y:S04]  /*45720*/  LDL.LU R118, [R1+0x7a8] ;  /* 0x0007a80001767983 */ /* 0x000f280000300800 */
[----:B------:R-:W2:Y:S04]  /*45730*/  LDL.LU R119, [R1+0x7a0] ;  /* 0x0007a00001777983 */ /* 0x000ea80000300800 */
[----:B------:R-:W3:Y:S04]  /*45740*/  LDL.LU R120, [R1+0x7c8] ;  /* 0x0007c80001787983 */ /* 0x000ee80000300800 */
[----:B------:R-:W4:Y:S04]  /*45750*/  LDL.LU R121, [R1+0x7c0] ;  /* 0x0007c00001797983 */ /* 0x000f280000300800 */
[----:B------:R-:W-:Y:S04]  /*45760*/  STL.64 [R1+0x9c0], R28 ;  /* 0x0009c01c01007387 */ /* 0x000fe80000100a00 */
[----:B------:R-:W-:Y:S04]  /*45770*/  STL.64 [R1+0x9c8], R30 ;  /* 0x0009c81e01007387 */ /* 0x000fe80000100a00 */
[----:B------:R-:W1:Y:S01]  /*45780*/  LDS.128 R28, [R26+0x400] ;  /* 0x000400001a1c7984 */ /* 0x000e620000000c00 */
        /* <DEDUP_REMOVED lines=8> */
[----:B------:R-:W-:Y:S01]  /*45810*/  IMAD.MOV.U32 R134, RZ, RZ, R127 ;  /* 0x000000ffff867224 */ /* 0x000fe200078e007f */
[----:B-1----:R-:W-:Y:S01]  /*45820*/  STL.64 [R1+0x9b0], R28 ;  /* 0x0009b01c01007387 */ /* 0x002fe20000100a00 */
[----:B------:R-:W-:Y:S02]  /*45830*/  IMAD.MOV.U32 R129, RZ, RZ, R126 ;  /* 0x000000ffff817224 */ /* 0x000fe400078e007e */
[----:B------:R-:W-:Y:S01]  /*45840*/  IMAD.MOV.U32 R127, RZ, RZ, R128 ;  /* 0x000000ffff7f7224 */ /* 0x000fe200078e0080 */
[----:B------:R-:W-:Y:S01]  /*45850*/  STL.64 [R1+0x9b8], R30 ;  /* 0x0009b81e01007387 */ /* 0x000fe20000100a00 */
[----:B------:R-:W-:Y:S02]  /*45860*/  IMAD.MOV.U32 R126, RZ, RZ, R123 ;  /* 0x000000ffff7e7224 */ /* 0x000fe400078e007b */
[----:B------:R-:W-:Y:S01]  /*45870*/  IMAD.MOV.U32 R128, RZ, RZ, R117 ;  /* 0x000000ffff807224 */ /* 0x000fe200078e0075 */
[----:B------:R-:W-:Y:S01]  /*45880*/  BAR.SYNC.DEFER_BLOCKING 0x0 ;  /* 0x0000000000007b1d */ /* 0x000fe20000010000 */
[----:B------:R-:W-:-:S05]  /*45890*/  IMAD.MOV.U32 R123, RZ, RZ, R122 ;  /* 0x000000ffff7b7224 */ /* 0x000fca00078e007a */
[----:B------:R-:W2:Y:S04]  /*458a0*/  LDL.LU R117, [R1+0x8b8] ;  /* 0x0008b80001757983 */ /* 0x000ea80000300800 */
[----:B------:R-:W3:Y:S01]  /*458b0*/  LDL.LU R122, [R1+0x8b0] ;  /* 0x0008b000017a7983 */ /* 0x000ee20000300800 */
[----:B------:R-:W-:Y:S02]  /*458c0*/  IMAD.MOV.U32 R8, RZ, RZ, R148 ;  /* 0x000000ffff087224 */ /* 0x000fe400078e0094 */
[----:B------:R-:W-:Y:S02]  /*458d0*/  IMAD.MOV.U32 R9, RZ, RZ, R149 ;  /* 0x000000ffff097224 */ /* 0x000fe400078e0095 */
[----:B------:R-:W-:Y:S02]  /*458e0*/  IMAD.MOV.U32 R10, RZ, RZ, R144 ;  /* 0x000000ffff0a7224 */ /* 0x000fe400078e0090 */
[----:B------:R-:W-:-:S02]  /*458f0*/  IMAD.MOV.U32 R11, RZ, RZ, R145 ;  /* 0x000000ffff0b7224 */ /* 0x000fc400078e0091 */
[----:B------:R-:W-:Y:S02]  /*45900*/  IMAD.MOV.U32 R4, RZ, RZ, R146 ;  /* 0x000000ffff047224 */ /* 0x000fe400078e0092 */
[----:B------:R-:W-:Y:S01]  /*45910*/  IMAD.MOV.U32 R5, RZ, RZ, R141 ;  /* 0x000000ffff057224 */ /* 0x000fe200078e008d */
[----:B------:R-:W-:Y:S04]  /*45920*/  STSM.16.M88.4 [R3], R8 ;  /* 0x0000000803007844 */ /* 0x000fe80000000200 */
[----:B------:R1:W-:Y:S01]  /*45930*/  STSM.16.M88.4 [R3+0x200], R4 ;  /* 0x0002000403007844 */ /* 0x0003e20000000200 */
[----:B------:R-:W-:Y:S06]  /*45940*/  BAR.SYNC.DEFER_BLOCKING 0x0 ;  /* 0x0000000000007b1d */ /* 0x000fec0000010000 */
[----:B------:R-:W3:Y:S01]  /*45950*/  LDS.128 R28, [R26] ;  /* 0x000000001a1c7984 */ /* 0x000ee20000000c00 */
[----:B-1----:R-:W-:-:S02]  /*45960*/  IMAD.MOV.U32 R6, RZ, RZ, R136 ;  /* 0x000000ffff067224 */ /* 0x002fc400078e0088 */
[----:B------:R-:W-:Y:S02]  /*45970*/  IMAD.MOV.U32 R10, RZ, RZ, R138 ;  /* 0x000000ffff0a7224 */ /* 0x000fe400078e008a */
[----:B------:R-:W-:Y:S02]  /*45980*/  IMAD.MOV.U32 R7, RZ, RZ, R137 ;  /* 0x000000ffff077224 */ /* 0x000fe400078e0089 */
[----:B------:R-:W-:Y:S02]  /*45990*/  IMAD.MOV.U32 R136, RZ, RZ, R126 ;  /* 0x000000ffff887224 */ /* 0x000fe400078e007e */
[----:B------:R-:W-:Y:S01]  /*459a0*/  IMAD.MOV.U32 R11, RZ, RZ, R139 ;  /* 0x000000ffff0b7224 */ /* 0x000fe200078e008b */
[----:B------:R-:W4:Y:S01]  /*459b0*/  LDL.LU R126, [R1+0x8f4] ;  /* 0x0008f400017e7983 */ /* 0x000f220000300800 */
[----:B------:R-:W-:Y:S02]  /*459c0*/  IMAD.MOV.U32 R138, RZ, RZ, R132 ;  /* 0x000000ffff8a7224 */ /* 0x000fe400078e0084 */
[----:B------:R-:W-:-:S02]  /*459d0*/  IMAD.MOV.U32 R137, RZ, RZ, R127 ;  /* 0x000000ffff897224 */ /* 0x000fc400078e007f */
[----:B------:R-:W-:Y:S01]  /*459e0*/  IMAD.MOV.U32 R5, RZ, RZ, R135 ;  /* 0x000000ffff057224 */ /* 0x000fe200078e0087 */
[----:B------:R-:W4:Y:S01]  /*459f0*/  LDL.LU R127, [R1+0x8fc] ;  /* 0x0008fc00017f7983 */ /* 0x000f220000300800 */
        /* <DEDUP_REMOVED lines=10> */
[----:B------:R-:W-:Y:S02]  /*45aa0*/  IMAD.MOV.U32 R142, RZ, RZ, R132 ;  /* 0x000000ffff8e7224 */ /* 0x000fe400078e0084 */
[----:B------:R-:W-:Y:S02]  /*45ab0*/  IMAD.MOV.U32 R143, RZ, RZ, R133 ;  /* 0x000000ffff8f7224 */ /* 0x000fe400078e0085 */
[----:B--2---:R-:W-:-:S02]  /*45ac0*/  IMAD.MOV.U32 R134, RZ, RZ, R117 ;  /* 0x000000ffff867224 */ /* 0x004fc400078e0075 */
[----:B---3--:R-:W-:Y:S02]  /*45ad0*/  IMAD.MOV.U32 R129, RZ, RZ, R122 ;  /* 0x000000ffff817224 */ /* 0x008fe400078e007a */
[----:B------:R-:W2:Y:S04]  /*45ae0*/  LDL.LU R122, [R1+0x8d4] ;  /* 0x0008d400017a7983 */ /* 0x000ea80000300800 */
[----:B------:R-:W3:Y:S04]  /*45af0*/  LDL.LU R117, [R1+0x8dc] ;  /* 0x0008dc0001757983 */ /* 0x000ee80000300800 */
[----:B------:R-:W-:Y:S04]  /*45b00*/  STL.64 [R1+0x960], R28 ;  /* 0x0009601c01007387 */ /* 0x000fe80000100a00 */
[----:B------:R-:W-:Y:S04]  /*45b10*/  STL.64 [R1+0x968], R30 ;  /* 0x0009681e01007387 */ /* 0x000fe80000100a00 */
[----:B------:R-:W1:Y:S01]  /*45b20*/  LDS.128 R28, [R26+0x400] ;  /* 0x000400001a1c7984 */ /* 0x000e620000000c00 */
[----:B------:R-:W-:Y:S06]  /*45b30*/  BAR.SYNC.DEFER_BLOCKING 0x0 ;  /* 0x0000000000007b1d */ /* 0x000fec0000010000 */
[----:B-1----:R-:W-:Y:S04]  /*45b40*/  STL.64 [R1+0x970], R28 ;  /* 0x0009701c01007387 */ /* 0x002fe80000100a00 */
[----:B------:R-:W-:Y:S04]  /*45b50*/  STL.64 [R1+0x978], R30 ;  /* 0x0009781e01007387 */ /* 0x000fe80000100a00 */
[----:B------:R-:W3:Y:S04]  /*45b60*/  LDL.LU R132, [R1+0x8c4] ;  /* 0x0008c40001847983 */ /* 0x000ee80000300800 */
[----:B------:R-:W3:Y:S04]  /*45b70*/  LDL.LU R133, [R1+0x8cc] ;  /* 0x0008cc0001857983 */ /* 0x000ee80000300800 */
[----:B------:R-:W-:Y:S04]  /*45b80*/  STSM.16.M88.4 [R3], R8 ;  /* 0x0000000803007844 */ /* 0x000fe80000000200 */
[----:B------:R1:W-:Y:S01]  /*45b90*/  STSM.16.M88.4 [R3+0x200], R4 ;  /* 0x0002000403007844 */ /* 0x0003e20000000200 */
[----:B------:R-:W-:Y:S06]  /*45ba0*/  BAR.SYNC.DEFER_BLOCKING 0x0 ;  /* 0x0000000000007b1d */ /* 0x000fec0000010000 */
[----:B------:R-:W3:Y:S01]  /*45bb0*/  LDS.128 R28, [R26] ;  /* 0x000000001a1c7984 */ /* 0x000ee20000000c00 */
[----:B------:R-:W-:-:S02]  /*45bc0*/  IMAD.MOV.U32 R146, RZ, RZ, R136 ;  /* 0x000000ffff927224 */ /* 0x000fc400078e0088 */
[----:B------:R-:W-:Y:S02]  /*45bd0*/  IMAD.MOV.U32 R141, RZ, RZ, R137 ;  /* 0x000000ffff8d7224 */ /* 0x000fe400078e0089 */
[----:B------:R-:W-:Y:S02]  /*45be0*/  IMAD.MOV.U32 R144, RZ, RZ, R140 ;  /* 0x000000ffff907224 */ /* 0x000fe400078e008c */
[----:B------:R-:W-:Y:S02]  /*45bf0*/  IMAD.MOV.U32 R145, RZ, RZ, R135 ;  /* 0x000000ffff917224 */ /* 0x000fe400078e0087 */
[----:B----4-:R-:W-:Y:S02]  /*45c00*/  IMAD.MOV.U32 R140, RZ, RZ, R128 ;  /* 0x000000ffff8c7224 */ /* 0x010fe400078e0080 */
[----:B------:R-:W-:Y:S02]  /*45c10*/  IMAD.MOV.U32 R148, RZ, RZ, R138 ;  /* 0x000000ffff947224 */ /* 0x000fe400078e008a */
[----:B------:R-:W-:-:S02]  /*45c20*/  IMAD.MOV.U32 R135, RZ, RZ, R123 ;  /* 0x000000ffff877224 */ /* 0x000fc400078e007b */
[----:B------:R-:W-:Y:S02]  /*45c30*/  IMAD.MOV.U32 R149, RZ, RZ, R139 ;  /* 0x000000ffff957224 */ /* 0x000fe400078e008b */
[----:B------:R-:W-:Y:S02]  /*45c40*/  IMAD.MOV.U32 R138, RZ, RZ, R126 ;  /* 0x000000ffff8a7224 */ /* 0x000fe400078e007e */
[----:B------:R-:W-:Y:S02]  /*45c50*/  IMAD.MOV.U32 R139, RZ, RZ, R127 ;  /* 0x000000ffff8b7224 */ /* 0x000fe400078e007f */
[----:B-1----:R-:W-:Y:S02]  /*45c60*/  IMAD.MOV.U32 R7, RZ, RZ, R143 ;  /* 0x000000ffff077224 */ /* 0x002fe400078e008f */
[----:B------:R-:W-:Y:S02]  /*45c70*/  IMAD.MOV.U32 R6, RZ, RZ, R142 ;  /* 0x000000ffff067224 */ /* 0x000fe400078e008e */
[----:B------:R-:W-:-:S02]  /*45c80*/  IMAD.MOV.U32 R143, RZ, RZ, R139 ;  /* 0x000000ffff8f7224 */ /* 0x000fc400078e008b */
[----:B------:R-:W-:Y:S02]  /*45c90*/  IMAD.MOV.U32 R142, RZ, RZ, R138 ;  /* 0x000000ffff8e7224 */ /* 0x000fe400078e008a */
[----:B------:R-:W-:Y:S02]  /*45ca0*/  IMAD.MOV.U32 R139, RZ, RZ, R135 ;  /* 0x000000ffff8b7224 */ /* 0x000fe400078e0087 */
[----:B------:R-:W-:Y:S02]  /*45cb0*/  IMAD.MOV.U32 R138, RZ, RZ, R140 ;  /* 0x000000ffff8a7224 */ /* 0x000fe400078e008c */
[----:B--2---:R-:W-:Y:S02]  /*45cc0*/  IMAD.MOV.U32 R136, RZ, RZ, R122 ;  /* 0x000000ffff887224 */ /* 0x004fe400078e007a */
[----:B------:R-:W2:Y:S01]  /*45cd0*/  LDL.LU R122, [R1+0x7f8] ;  /* 0x0007f800017a7983 */ /* 0x000ea20000300800 */
[----:B---3--:R-:W-:-:S03]  /*45ce0*/  IMAD.MOV.U32 R137, RZ, RZ, R117 ;  /* 0x000000ffff897224 */ /* 0x008fc600078e0075 */
        /* <DEDUP_REMOVED lines=14> */
[----:B------:R-:W-:Y:S01]  /*45dd0*/  IMAD.MOV.U32 R124, RZ, RZ, R121 ;  /* 0x000000ffff7c7224 */ /* 0x000fe200078e0079 */
[----:B-1----:R-:W-:Y:S01]  /*45de0*/  STL.64 [R1+0x950], R28 ;  /* 0x0009501c01007387 */ /* 0x002fe20000100a00 */
[----:B------:R-:W-:-:S02]  /*45df0*/  IMAD.MOV.U32 R125, RZ, RZ, R120 ;  /* 0x000000ffff7d7224 */ /* 0x000fc400078e0078 */
        /* <DEDUP_REMOVED lines=610> */
[----:B----4-:R-:W-:Y:S02]  /*48420*/  IMAD.MOV.U32 R135, RZ, RZ, R119 ;  /* 0x000000ffff877224 */ /* 0x010fe400078e0077 */
[----:B------:R-:W-:Y:S01]  /*48430*/  IMAD.MOV.U32 R144, RZ, RZ, R140 ;  /* 0x000000ffff907224 */ /* 0x000fe200078e008c */
[----:B------:R-:W4:Y:S01]  /*48440*/  LDL.LU R119, [R1+0x4c4] ;  /* 0x0004c40001777983 */ /* 0x000f220000300800 */
[----:B------:R-:W-:Y:S02]  /*48450*/  IMAD.MOV.U32 R141, RZ, RZ, R137 ;  /* 0x000000ffff8d7224 */ /* 0x000fe400078e0089 */
        /* <DEDUP_REMOVED lines=15> */
[----:B------:R-:W2:Y:S04]  /*48550*/  LDL.LU R115, [R1+0x4bc] ;  /* 0x0004bc0001737983 */ /* 0x000ea80000300800 */
[----:B------:R-:W4:Y:S04]  /*48560*/  LDL.LU R120, [R1+0x4d8] ;  /* 0x0004d80001787983 */ /* 0x000f280000300800 */
[----:B------:R-:W3:Y:S04]  /*48570*/  LDL.LU R121, [R1+0x4d0] ;  /* 0x0004d00001797983 */ /* 0x000ee80000300800 */
        /* <DEDUP_REMOVED lines=16> */
[----:B------:R-:W-:Y:S02]  /*48680*/  IMAD.MOV.U32 R128, RZ, RZ, R117 ;  /* 0x000000ffff807224 */ /* 0x000fe400078e0075 */
[----:B------:R-:W-:-:S03]  /*48690*/  IMAD.MOV.U32 R123, RZ, RZ, R122 ;  /* 0x000000ffff7b7224 */ /* 0x000fc600078e007a */
[----:B------:R-:W2:Y:S04]  /*486a0*/  LDL.LU R117, [R1+0x538] ;  /* 0x0005380001757983 */ /* 0x000ea80000300800 */
[----:B------:R-:W4:Y:S01]  /*486b0*/  LDL.LU R122, [R1+0x530] ;  /* 0x00053000017a7983 */ /* 0x000f220000300800 */
        /* <DEDUP_REMOVED lines=9> */
[----:B------:R-:W4:Y:S01]  /*48750*/  LDS.128 R28, [R26] ;  /* 0x000000001a1c7984 */ /* 0x000f220000000c00 */
[----:B-1----:R-:W-:-:S02]  /*48760*/  IMAD.MOV.U32 R6, RZ, RZ, R136 ;  /* 0x000000ffff067224 */ /* 0x002fc400078e0088 */
[----:B------:R-:W-:Y:S02]  /*48770*/  IMAD.MOV.U32 R10, RZ, RZ, R138 ;  /* 0x000000ffff0a7224 */ /* 0x000fe400078e008a */
[----:B------:R-:W-:Y:S02]  /*48780*/  IMAD.MOV.U32 R7, RZ, RZ, R137 ;  /* 0x000000ffff077224 */ /* 0x000fe400078e0089 */
[----:B------:R-:W-:Y:S02]  /*48790*/  IMAD.MOV.U32 R136, RZ, RZ, R126 ;  /* 0x000000ffff887224 */ /* 0x000fe400078e007e */
[----:B------:R-:W-:Y:S01]  /*487a0*/  IMAD.MOV.U32 R11, RZ, RZ, R139 ;  /* 0x000000ffff0b7224 */ /* 0x000fe200078e008b */
[----:B------:R-:W3:Y:S01]  /*487b0*/  LDL.LU R126, [R1+0x504] ;  /* 0x00050400017e7983 */ /* 0x000ee20000300800 */
[----:B------:R-:W-:Y:S02]  /*487c0*/  IMAD.MOV.U32 R138, RZ, RZ, R132 ;  /* 0x000000ffff8a7224 */ /* 0x000fe400078e0084 */
[----:B------:R-:W-:-:S02]  /*487d0*/  IMAD.MOV.U32 R137, RZ, RZ, R127 ;  /* 0x000000ffff897224 */ /* 0x000fc400078e007f */
[----:B------:R-:W-:Y:S01]  /*487e0*/  IMAD.MOV.U32 R5, RZ, RZ, R135 ;  /* 0x000000ffff057224 */ /* 0x000fe200078e0087 */
[----:B------:R-:W3:Y:S01]  /*487f0*/  LDL.LU R127, [R1+0x50c] ;  /* 0x00050c00017f7983 */ /* 0x000ee20000300800 */
        /* <DEDUP_REMOVED lines=10> */
[----:B------:R-:W-:Y:S02]  /*488a0*/  IMAD.MOV.U32 R142, RZ, RZ, R132 ;  /* 0x000000ffff8e7224 */ /* 0x000fe400078e0084 */
[----:B------:R-:W-:Y:S02]  /*488b0*/  IMAD.MOV.U32 R143, RZ, RZ, R133 ;  /* 0x000000ffff8f7224 */ /* 0x000fe400078e0085 */
[----:B--2---:R-:W-:-:S02]  /*488c0*/  IMAD.MOV.U32 R134, RZ, RZ, R117 ;  /* 0x000000ffff867224 */ /* 0x004fc400078e0075 */
[----:B----4-:R-:W-:Y:S02]  /*488d0*/  IMAD.MOV.U32 R129, RZ, RZ, R122 ;  /* 0x000000ffff817224 */ /* 0x010fe400078e007a */
[----:B------:R-:W2:Y:S04]  /*488e0*/  LDL.LU R122, [R1+0x4e4] ;  /* 0x0004e400017a7983 */ /* 0x000ea80000300800 */
[----:B------:R-:W4:Y:S04]  /*488f0*/  LDL.LU R117, [R1+0x4ec] ;  /* 0x0004ec0001757983 */ /* 0x000f280000300800 */
[----:B------:R-:W-:Y:S04]  /*48900*/  STL.64 [R1+0x600], R28 ;  /* 0x0006001c01007387 */ /* 0x000fe80000100a00 */
[----:B------:R-:W-:Y:S04]  /*48910*/  STL.64 [R1+0x608], R30 ;  /* 0x0006081e01007387 */ /* 0x000fe80000100a00 */
[----:B------:R-:W1:Y:S01]  /*48920*/  LDS.128 R28, [R26+0x400] ;  /* 0x000400001a1c7984 */ /* 0x000e620000000c00 */
        /* <DEDUP_REMOVED lines=13> */
[----:B---3--:R-:W-:Y:S02]  /*48a00*/  IMAD.MOV.U32 R140, RZ, RZ, R128 ;  /* 0x000000ffff8c7224 */ /* 0x008fe400078e0080 */
        /* <DEDUP_REMOVED lines=13> */
[----:B----4-:R-:W-:-:S03]  /*48ae0*/  IMAD.MOV.U32 R137, RZ, RZ, R117 ;  /* 0x000000ffff897224 */ /* 0x010fc600078e0075 */
        /* <DEDUP_REMOVED lines=24> */
[----:B------:R-:W-:-:S02]  /*48c70*/  IMAD.MOV.U32 R118, RZ, RZ, R119 ;  /* 0x000000ffff767224 */ /* 0x000fc400078e0077 */
[----:B------:R-:W-:Y:S02]  /*48c80*/  IMAD.MOV.U32 R121, RZ, RZ, R114 ;  /* 0x000000ffff797224 */ /* 0x000fe400078e0072 */
[----:B------:R-:W-:Y:S01]  /*48c90*/  IMAD.MOV.U32 R119, RZ, RZ, R115 ;  /* 0x000000ffff777224 */ /* 0x000fe200078e0073 */
[----:B------:R-:W2:Y:S04]  /*48ca0*/  LDL.LU R114, [R1+0x4b4] ;  /* 0x0004b40001727983 */ /* 0x000ea80000300800 */
[----:B------:R-:W3:Y:S01]  /*48cb0*/  LDL.LU R115, [R1+0x4b0] ;  /* 0x0004b00001737983 */ /* 0x000ee20000300800 */
[----:B------:R-:W-:Y:S02]  /*48cc0*/  IMAD.MOV.U32 R8, RZ, RZ, R148 ;  /* 0x000000ffff087224 */ /* 0x000fe400078e0094 */
[----:B------:R-:W-:-:S02]  /*48cd0*/  IMAD.MOV.U32 R9, RZ, RZ, R149 ;  /* 0x000000ffff097224 */ /* 0x000fc400078e0095 */
[----:B------:R-:W-:Y:S02]  /*48ce0*/  IMAD.MOV.U32 R10, RZ, RZ, R144 ;  /* 0x000000ffff0a7224 */ /* 0x000fe400078e0090 */
[----:B------:R-:W-:Y:S02]  /*48cf0*/  IMAD.MOV.U32 R11, RZ, RZ, R145 ;  /* 0x000000ffff0b7224 */ /* 0x000fe400078e0091 */
[----:B------:R-:W-:Y:S02]  /*48d00*/  IMAD.MOV.U32 R4, RZ, RZ, R146 ;  /* 0x000000ffff047224 */ /* 0x000fe400078e0092 */
[----:B------:R-:W-:Y:S01]  /*48d10*/  IMAD.MOV.U32 R5, RZ, RZ, R141 ;  /* 0x000000ffff057224 */ /* 0x000fe200078e008d */
[----:B------:R1:W-:Y:S04]  /*48d20*/  STSM.16.M88.4 [R3], R8 ;  /* 0x0000000803007844 */ /* 0x0003e80000000200 */
[----:B------:R1:W-:Y:S01]  /*48d30*/  STSM.16.M88.4 [R3+0x200], R4 ;  /* 0x0002000403007844 */ /* 0x0003e20000000200 */
[----:B------:R-:W-:Y:S01]  /*48d40*/  BAR.SYNC.DEFER_BLOCKING 0x0 ;  /* 0x0000000000007b1d */ /* 0x000fe20000010000 */
[----:B-1----:R-:W-:-:S02]  /*48d50*/  IMAD.MOV.U32 R10, RZ, RZ, R138 ;  /* 0x000000ffff0a7224 */ /* 0x002fc400078e008a */
[----:B------:R-:W-:Y:S02]  /*48d60*/  IMAD.MOV.U32 R138, RZ, RZ, R132 ;  /* 0x000000ffff8a7224 */ /* 0x000fe400078e0084 */
[----:B------:R-:W-:Y:S02]  /*48d70*/  IMAD.MOV.U32 R4, RZ, RZ, R140 ;  /* 0x000000ffff047224 */ /* 0x000fe400078e008c */
[----:B------:R-:W-:Y:S02]  /*48d80*/  IMAD.MOV.U32 R5, RZ, RZ, R135 ;  /* 0x000000ffff057224 */ /* 0x000fe400078e0087 */
[----:B------:R-:W-:Y:S02]  /*48d90*/  IMAD.MOV.U32 R6, RZ, RZ, R136 ;  /* 0x000000ffff067224 */ /* 0x000fe400078e0088 */
[----:B------:R-:W-:Y:S02]  /*48da0*/  IMAD.MOV.U32 R7, RZ, RZ, R137 ;  /* 0x000000ffff077224 */ /* 0x000fe400078e0089 */
[----:B------:R-:W-:-:S02]  /*48db0*/  IMAD.MOV.U32 R140, RZ, RZ, R134 ;  /* 0x000000ffff8c7224 */ /* 0x000fc400078e0086 */
[----:B------:R-:W-:Y:S01]  /*48dc0*/  IMAD.MOV.U32 R132, RZ, RZ, R124 ;  /* 0x000000ffff847224 */ /* 0x000fe200078e007c */
[----:B------:R-:W4:Y:S01]  /*48dd0*/  LDL.LU R134, [R1+0x534] ;  /* 0x0005340001867983 */ /* 0x000f220000300800 */
[----:B------:R-:W-:Y:S02]  /*48de0*/  IMAD.MOV.U32 R11, RZ, RZ, R139 ;  /* 0x000000ffff0b7224 */ /* 0x000fe400078e008b */
[----:B------:R-:W-:Y:S01]  /*48df0*/  IMAD.MOV.U32 R135, RZ, RZ, R129 ;  /* 0x000000ffff877224 */ /* 0x000fe200078e0081 */
[----:B------:R-:W1:Y:S01]  /*48e00*/  LDS.128 R28, [R26] ;  /* 0x000000001a1c7984 */ /* 0x000e620000000c00 */
[----:B------:R-:W-:Y:S02]  /*48e10*/  IMAD.MOV.U32 R136, RZ, RZ, R130 ;  /* 0x000000ffff887224 */ /* 0x000fe400078e0082 */
[----:B------:R-:W-:Y:S01]  /*48e20*/  IMAD.MOV.U32 R137, RZ, RZ, R131 ;  /* 0x000000ffff897224 */ /* 0x000fe200078e0083 */
[----:B------:R-:W4:Y:S01]  /*48e30*/  LDL.LU R129, [R1+0x53c] ;  /* 0x00053c0001817983 */ /* 0x000f220000300800 */
        /* <DEDUP_REMOVED lines=8> */
[----:B--2---:R-:W-:Y:S02]  /*48ec0*/  IMAD.MOV.U32 R121, RZ, RZ, R114 ;  /* 0x000000ffff797224 */ /* 0x004fe400078e0072 */
[----:B------:R-:W-:Y:S02]  /*48ed0*/  IMAD.MOV.U32 R114, RZ, RZ, R116 ;  /* 0x000000ffff727224 */ /* 0x000fe400078e0074 */
[----:B---3--:R-:W-:Y:S02]  /*48ee0*/  IMAD.MOV.U32 R130, RZ, RZ, R115 ;  /* 0x000000ffff827224 */ /* 0x008fe400078e0073 */
[----:B------:R-:W2:Y:S04]  /*48ef0*/  LDL.LU R115, [R1+0x524] ;  /* 0x0005240001737983 */ /* 0x000ea80000300800 */
[----:B------:R-:W3:Y:S04]  /*48f00*/  LDL.LU R116, [R1+0x52c] ;  /* 0x00052c0001747983 */ /* 0x000ee80000300800 */
[----:B------:R-:W3:Y:S04]  /*48f10*/  LDL.LU R111, [R1+0x514] ;  /* 0x00051400016f7983 */ /* 0x000ee80000300800 */
[----:B------:R-:W3:Y:S04]  /*48f20*/  LDL.LU R112, [R1+0x51c] ;  /* 0x00051c0001707983 */ /* 0x000ee80000300800 */
[----:B-1----:R-:W-:Y:S04]  /*48f30*/  STL.64 [R1+0x4f0], R28 ;  /* 0x0004f01c01007387 */ /* 0x002fe80000100a00 */
[----:B------:R-:W-:Y:S04]  /*48f40*/  STL.64 [R1+0x4f8], R30 ;  /* 0x0004f81e01007387 */ /* 0x000fe80000100a00 */
[----:B------:R-:W1:Y:S01]  /*48f50*/  LDS.128 R28, [R26+0x400] ;  /* 0x000400001a1c7984 */ /* 0x000e620000000c00 */
[----:B------:R-:W-:-:S02]  /*48f60*/  IMAD.MOV.U32 R8, RZ, RZ, R142 ;  /* 0x000000ffff087224 */ /* 0x000fc400078e008e */
[----:B------:R-:W-:Y:S01]  /*48f70*/  IMAD.MOV.U32 R9, RZ, RZ, R143 ;  /* 0x000000ffff097224 */ /* 0x000fe200078e008f */
[----:B------:R-:W-:Y:S01]  /*48f80*/  BAR.SYNC.DEFER_BLOCKING 0x0 ;  /* 0x0000000000007b1d */ /* 0x000fe20000010000 */
        /* <DEDUP_REMOVED lines=8> */
[----:B----4-:R-:W-:Y:S02]  /*49010*/  IMAD.MOV.U32 R138, RZ, RZ, R134 ;  /* 0x000000ffff8a7224 */ /* 0x010fe400078e0086 */
[----:B------:R-:W-:Y:S01]  /*49020*/  IMAD.MOV.U32 R139, RZ, RZ, R129 ;  /* 0x000000ffff8b7224 */ /* 0x000fe200078e0081 */
[----:B-1----:R-:W-:Y:S04]  /*49030*/  STL.64 [R1+0x4e0], R28 ;  /* 0x0004e01c01007387 */ /* 0x002fe80000100a00 */
[----:B------:R-:W-:Y:S04]  /*49040*/  STL.64 [R1+0x4e8], R30 ;  /* 0x0004e81e01007387 */ /* 0x000fe80000100a00 */
[----:B------:R-:W4:Y:S04]  /*49050*/  LDL.LU R132, [R1+0x4d4] ;  /* 0x0004d40001847983 */ /* 0x000f280000300800 */
[----:B------:R-:W4:Y:S04]  /*49060*/  LDL.LU R133, [R1+0x4dc] ;  /* 0x0004dc0001857983 */ /* 0x000f280000300800 */
[----:B------:R-:W-:Y:S04]  /*49070*/  STSM.16.M88.4 [R3], R8 ;  /* 0x0000000803007844 */ /* 0x000fe80000000200 */
[----:B------:R-:W-:Y:S01]  /*49080*/  STSM.16.M88.4 [R3+0x200], R4 ;  /* 0x0002000403007844 */ /* 0x000fe20000000200 */
[----:B------:R-:W-:Y:S06]  /*49090*/  BAR.SYNC.DEFER_BLOCKING 0x0 ;  /* 0x0000000000007b1d */ /* 0x000fec0000010000 */
[----:B------:R-:W1:Y:S01]  /*490a0*/  LDS.128 R28, [R26] ;  /* 0x000000001a1c7984 */ /* 0x000e620000000c00 */
[----:B--2---:R-:W-:-:S02]  /*490b0*/  IMAD.MOV.U32 R140, RZ, RZ, R115 ;  /* 0x000000ffff8c7224 */ /* 0x004fc400078e0073 */
[----:B---3--:R-:W-:Y:S02]  /*490c0*/  IMAD.MOV.U32 R135, RZ, RZ, R116 ;  /* 0x000000ffff877224 */ /* 0x008fe400078e0074 */
[----:B------:R-:W-:Y:S02]  /*490d0*/  IMAD.MOV.U32 R136, RZ, RZ, R111 ;  /* 0x000000ffff887224 */ /* 0x000fe400078e006f */
[----:B------:R-:W-:Y:S02]  /*490e0*/  IMAD.MOV.U32 R137, RZ, RZ, R112 ;  /* 0x000000ffff897224 */ /* 0x000fe400078e0070 */
[----:B------:R-:W2:Y:S04]  /*490f0*/  LDL.LU R112, [R1+0x438] ;  /* 0x0004380001707983 */ /* 0x000ea80000300800 */
[----:B------:R-:W3:Y:S04]  /*49100*/  LDL.LU R111, [R1+0x430] ;  /* 0x00043000016f7983 */ /* 0x000ee80000300800 */
[----:B------:R-:W2:Y:S04]  /*49110*/  LDL.LU R116, [R1+0x448] ;  /* 0x0004480001747983 */ /* 0x000ea80000300800 */
[----:B------:R-:W3:Y:S04]  /*49120*/  LDL.LU R115, [R1+0x440] ;  /* 0x0004400001737983 */ /* 0x000ee80000300800 */
[----:B------:R-:W2:Y:S04]  /*49130*/  LDL.LU R134, [R1+0x4c0] ;  /* 0x0004c00001867983 */ /* 0x000ea80000300800 */
[----:B------:R-:W3:Y:S04]  /*49140*/  LDL.LU R129, [R1+0x4c8] ;  /* 0x0004c80001817983 */ /* 0x000ee80000300800 */
[----:B-1----:R-:W-:Y:S04]  /*49150*/  STL.64 [R1+0x490], R28 ;  /* 0x0004901c01007387 */ /* 0x002fe80000100a00 */
        /* <DEDUP_REMOVED lines=10> */
[----:B----4-:R-:W-:Y:S02]  /*49200*/  IMAD.MOV.U32 R136, RZ, RZ, R132 ;  /* 0x000000ffff887224 */ /* 0x010fe400078e0084 */
[----:B------:R-:W-:Y:S01]  /*49210*/  IMAD.MOV.U32 R137, RZ, RZ, R133 ;  /* 0x000000ffff897224 */ /* 0x000fe200078e0085 */
[----:B-1----:R-:W-:Y:S04]  /*49220*/  STL.64 [R1+0x220], R28 ;  /* 0x0002201c01007387 */ /* 0x002fe80000100a00 */
[----:B------:R-:W-:Y:S01]  /*49230*/  STL.64 [R1+0x228], R30 ;  /* 0x0002281e01007387 */ /* 0x000fe20000100a00 */
[----:B------:R-:W-:Y:S01]  /*49240*/  BAR.SYNC.DEFER_BLOCKING 0x0 ;  /* 0x0000000000007b1d */ /* 0x000fe20000010000 */
[----:B--2---:R-:W-:-:S02]  /*49250*/  IMAD.MOV.U32 R132, RZ, RZ, R134 ;  /* 0x000000ffff847224 */ /* 0x004fc400078e0086 */
[----:B------:R-:W-:Y:S02]  /*49260*/  IMAD.MOV.U32 R134, RZ, RZ, R130 ;  /* 0x000000ffff867224 */ /* 0x000fe400078e0082 */
[----:B---3--:R-:W-:Y:S02]  /*49270*/  IMAD.MOV.U32 R133, RZ, RZ, R129 ;  /* 0x000000ffff857224 */ /* 0x008fe400078e0081 */
        /* <DEDUP_REMOVED lines=10> */
[----:B------:R-:W-:Y:S01]  /*49320*/  IMAD.MOV.U32 R121, RZ, RZ, R122 ;  /* 0x000000ffff797224 */ /* 0x000fe200078e007a */
[----:B------:R-:W2:Y:S04]  /*49330*/  LDL.LU R117, [R1+0x460] ;  /* 0x0004600001757983 */ /* 0x000ea80000300800 */
[----:B------:R-:W3:Y:S01]  /*49340*/  LDL.LU R122, [R1+0x468] ;  /* 0x00046800017a7983 */ /* 0x000ee20000300800 */
[----:B------:R-:W-:Y:S02]  /*49350*/  IMAD.MOV.U32 R8, RZ, RZ, R148 ;  /* 0x000000ffff087224 */ /* 0x000fe400078e0094 */
[----:B------:R-:W-:Y:S02]  /*49360*/  IMAD.MOV.U32 R9, RZ, RZ, R149 ;  /* 0x000000ffff097224 */ /* 0x000fe400078e0095 */
[----:B------:R-:W-:-:S02]  /*49370*/  IMAD.MOV.U32 R10, RZ, RZ, R144 ;  /* 0x000000ffff0a7224 */ /* 0x000fc400078e0090 */
        /* <DEDUP_REMOVED lines=8> */
[----:B----4-:R-:W-:Y:S02]  /*49400*/  IMAD.MOV.U32 R5, RZ, RZ, R135 ;  /* 0x000000ffff057224 */ /* 0x010fe400078e0087 */
        /* <DEDUP_REMOVED lines=24> */
[----:B------:R-:W2:Y:S04]  /*49590*/  LDL.LU R122, [R1+0x4ac] ;  /* 0x0004ac00017a7983 */ /* 0x000ea80000300800 */
[----:B------:R-:W3:Y:S04]  /*495a0*/  LDL.LU R117, [R1+0x4a4] ;  /* 0x0004a40001757983 */ /* 0x000ee80000300800 */
[----:B------:R-:W3:Y:S04]  /*495b0*/  LDL.LU R118, [R1+0x48c] ;  /* 0x00048c0001767983 */ /* 0x000ee80000300800 */
[----:B------:R-:W3:Y:S04]  /*495c0*/  LDL.LU R119, [R1+0x484] ;  /* 0x0004840001777983 */ /* 0x000ee80000300800 */
        /* <DEDUP_REMOVED lines=13> */
[----:B----4-:R-:W-:Y:S02]  /*496a0*/  IMAD.MOV.U32 R123, RZ, RZ, R120 ;  /* 0x000000ffff7b7224 */ /* 0x010fe400078e0078 */
[----:B------:R-:W-:Y:S01]  /*496b0*/  IMAD.MOV.U32 R8, RZ, RZ, R142 ;  /* 0x000000ffff087224 */ /* 0x000fe200078e008e */
[----:B------:R-:W-:Y:S01]  /*496c0*/  BAR.SYNC.DEFER_BLOCKING 0x0 ;  /* 0x0000000000007b1d */ /* 0x000fe20000010000 */
[----:B------:R-:W-:Y:S02]  /*496d0*/  IMAD.MOV.U32 R143, RZ, RZ, R132 ;  /* 0x000000ffff8f7224 */ /* 0x000fe400078e0084 */
[----:B------:R-:W-:-:S02]  /*496e0*/  IMAD.MOV.U32 R124, RZ, RZ, R121 ;  /* 0x000000ffff7c7224 */ /* 0x000fc400078e0079 */
[----:B------:R-:W-:Y:S02]  /*496f0*/  IMAD.MOV.U32 R145, RZ, RZ, R140 ;  /* 0x000000ffff917224 */ /* 0x000fe400078e008c */
[----:B------:R-:W-:Y:S02]  /*49700*/  IMAD.MOV.U32 R146, RZ, RZ, R135 ;  /* 0x000000ffff927224 */ /* 0x000fe400078e0087 */
[----:B------:R-:W-:Y:S02]  /*49710*/  IMAD.MOV.U32 R142, RZ, RZ, R137 ;  /* 0x000000ffff8e7224 */ /* 0x000fe400078e0089 */
[----:B------:R-:W-:Y:S02]  /*49720*/  IMAD.MOV.U32 R149, RZ, RZ, R138 ;  /* 0x000000ffff957224 */ /* 0x000fe400078e008a */
[----:B------:R-:W-:Y:S01]  /*49730*/  IMAD.MOV.U32 R140, RZ, RZ, R134 ;  /* 0x000000ffff8c7224 */ /* 0x000fe200078e0086 */
[----:B-1----:R-:W-:Y:S01]  /*49740*/  STL.64 [R1+0x200], R28 ;  /* 0x0002001c01007387 */ /* 0x002fe20000100a00 */
[----:B------:R-:W-:-:S03]  /*49750*/  IMAD.MOV.U32 R135, RZ, RZ, R131 ;  /* 0x000000ffff877224 */ /* 0x000fc600078e0083 */
[----:B------:R-:W-:Y:S01]  /*49760*/  STL.64 [R1+0x208], R30 ;  /* 0x0002081e01007387 */ /* 0x000fe20000100a00 */
[----:B------:R-:W-:-:S03]  /*49770*/  IMAD.MOV.U32 R138, RZ, RZ, R133 ;  /* 0x000000ffff8a7224 */ /* 0x000fc600078e0085 */
[----:B------:R-:W4:Y:S01]  /*49780*/  LDL.LU R120, [R1+0x47c] ;  /* 0x00047c0001787983 */ /* 0x000f220000300800 */
[----:B------:R-:W-:-:S03]  /*49790*/  IMAD.MOV.U32 R131, RZ, RZ, R128 ;  /* 0x000000ffff837224 */ /* 0x000fc600078e0080 */
[----:B------:R-:W4:Y:S01]  /*497a0*/  LDL.LU R121, [R1+0x464] ;  /* 0x0004640001797983 */ /* 0x000f220000300800 */
[----:B------:R-:W-:-:S03]  /*497b0*/  IMAD.MOV.U32 R128, RZ, RZ, R125 ;  /* 0x000000ffff807224 */ /* 0x000fc600078e007d */
[----:B------:R1:W-:Y:S04]  /*497c0*/  STSM.16.M88.4 [R3], R8 ;  /* 0x0000000803007844 */ /* 0x0003e80000000200 */
[----:B------:R1:W-:Y:S01]  /*497d0*/  STSM.16.M88.4 [R3+0x200], R4 ;  /* 0x0002000403007844 */ /* 0x0003e20000000200 */
[----:B------:R-:W-:Y:S06]  /*497e0*/  BAR.SYNC.DEFER_BLOCKING 0x0 ;  /* 0x0000000000007b1d */ /* 0x000fec0000010000 */
[----:B------:R-:W3:Y:S04]  /*497f0*/  LDS.128 R32, [R26] ;  /* 0x000000001a207984 */ /* 0x000ee80000000c00 */
[----:B------:R-:W3:Y:S01]  /*49800*/  LDS.128 R28, [R26+0x400] ;  /* 0x000400001a1c7984 */ /* 0x000ee20000000c00 */
[----:B-1----:R-:W-:-:S02]  /*49810*/  IMAD.MOV.U32 R8, RZ, RZ, R149 ;  /* 0x000000ffff087224 */ /* 0x002fc400078e0095 */
[----:B------:R-:W-:Y:S02]  /*49820*/  IMAD.MOV.U32 R9, RZ, RZ, R144 ;  /* 0x000000ffff097224 */ /* 0x000fe400078e0090 */
[----:B------:R-:W-:Y:S02]  /*49830*/  IMAD.MOV.U32 R10, RZ, RZ, R145 ;  /* 0x000000ffff0a7224 */ /* 0x000fe400078e0091 */
[----:B------:R-:W-:Y:S01]  /*49840*/  IMAD.MOV.U32 R11, RZ, RZ, R146 ;  /* 0x000000ffff0b7224 */ /* 0x000fe200078e0092 */
[----:B------:R-:W-:Y:S01]  /*49850*/  BAR.SYNC.DEFER_BLOCKING 0x0 ;  /* 0x0000000000007b1d */ /* 0x000fe20000010000 */
[----:B------:R-:W-:Y:S02]  /*49860*/  IMAD.MOV.U32 R4, RZ, RZ, R141 ;  /* 0x000000ffff047224 */ /* 0x000fe400078e008d */
[----:B------:R-:W-:Y:S02]  /*49870*/  IMAD.MOV.U32 R5, RZ, RZ, R142 ;  /* 0x000000ffff057224 */ /* 0x000fe400078e008e */
[----:B------:R-:W-:-:S02]  /*49880*/  IMAD.MOV.U32 R6, RZ, RZ, R143 ;  /* 0x000000ffff067224 */ /* 0x000fc400078e008f */
[----:B------:R-:W-:Y:S01]  /*49890*/  IMAD.MOV.U32 R7, RZ, RZ, R138 ;  /* 0x000000ffff077224 */ /* 0x000fe200078e008a */
[----:B------:R1:W-:Y:S04]  /*498a0*/  STSM.16.M88.4 [R3], R8 ;  /* 0x0000000803007844 */ /* 0x0003e80000000200 */
[----:B------:R1:W-:Y:S01]  /*498b0*/  STSM.16.M88.4 [R3+0x200], R4 ;  /* 0x0002000403007844 */ /* 0x0003e20000000200 */
[----:B--2---:R-:W-:-:S03]  /*498c0*/  IMAD.MOV.U32 R132, RZ, RZ, R122 ;  /* 0x000000ffff847224 */ /* 0x004fc600078e007a */
[----:B------:R-:W2:Y:S01]  /*498d0*/  LDL.LU R122, [R1+0x46c] ;  /* 0x00046c00017a7983 */ /* 0x000ea20000300800 */
[----:B---3--:R-:W-:-:S03]  /*498e0*/  IMAD.MOV.U32 R137, RZ, RZ, R117 ;  /* 0x000000ffff897224 */ /* 0x008fc600078e0075 */
[----:B------:R-:W3:Y:S01]  /*498f0*/  LDL.LU R117, [R1+0x454] ;  /* 0x0004540001757983 */ /* 0x000ee20000300800 */
[----:B------:R-:W-:-:S03]  /*49900*/  IMAD.MOV.U32 R134, RZ, RZ, R118 ;  /* 0x000000ffff867224 */ /* 0x000fc600078e0076 */
[----:B------:R-:W3:Y:S01]  /*49910*/  LDL.LU R118, [R1+0x45c] ;  /* 0x00045c0001767983 */ /* 0x000ee20000300800 */
[----:B------:R-:W-:-:S03]  /*49920*/  IMAD.MOV.U32 R133, RZ, RZ, R119 ;  /* 0x000000ffff857224 */ /* 0x000fc600078e0077 */
[----:B------:R-:W3:Y:S01]  /*49930*/  LDL.LU R119, [R1+0x414] ;  /* 0x0004140001777983 */ /* 0x000ee20000300800 */
[----:B------:R-:W-:-:S03]  /*49940*/  IMAD.MOV.U32 R125, RZ, RZ, R114 ;  /* 0x000000ffff7d7224 */ /* 0x000fc600078e0072 */
[----:B------:R-:W3:Y:S04]  /*49950*/  LDL.LU R114, [R1+0x41c] ;  /* 0x00041c0001727983 */ /* 0x000ee80000300800 */
[----:B------:R-:W-:Y:S04]  /*49960*/  STL.64 [R1+0x1f0], R32 ;  /* 0x0001f02001007387 */ /* 0x000fe80000100a00 */
[----:B------:R-:W-:Y:S01]  /*49970*/  STL.64 [R1+0x1f8], R34 ;  /* 0x0001f82201007387 */ /* 0x000fe20000100a00 */
[----:B------:R-:W-:Y:S06]  /*49980*/  BAR.SYNC.DEFER_BLOCKING 0x0 ;  /* 0x0000000000007b1d */ /* 0x000fec0000010000 */
[----:B------:R-:W-:Y:S04]  /*49990*/  STL.64 [R1+0x1e0], R28 ;  /* 0x0001e01c01007387 */ /* 0x000fe80000100a00 */
[----:B------:R-:W-:Y:S04]  /*499a0*/  STL.64 [R1+0x1e8], R30 ;  /* 0x0001e81e01007387 */ /* 0x000fe80000100a00 */
[----:B------:R-:W4:Y:S01]  /*499b0*/  LDS.128 R28, [R26] ;  /* 0x000000001a1c7984 */ /* 0x000f220000000c00 */
        /* <DEDUP_REMOVED lines=8> */
[----:B----4-:R-:W-:Y:S04]  /*49a40*/  STL.64 [R1+0x1d0], R28 ;  /* 0x0001d01c01007387 */ /* 0x010fe80000100a00 */
[----:B------:R-:W-:Y:S04]  /*49a50*/  STL.64 [R1+0x1d8], R30 ;  /* 0x0001d81e01007387 */ /* 0x000fe80000100a00 */
[----:B------:R-:W1:Y:S01]  /*49a60*/  LDS.128 R28, [R26+0x400] ;  /* 0x000400001a1c7984 */ /* 0x000e620000000c00 */
[----:B------:R-:W-:Y:S06]  /*49a70*/  BAR.SYNC.DEFER_BLOCKING 0x0 ;  /* 0x0000000000007b1d */ /* 0x000fec0000010000 */
[----:B------:R4:W-:Y:S04]  /*49a80*/  STSM.16.M88.4 [R3], R8 ;  /* 0x0000000803007844 */ /* 0x0009e80000000200 */
[----:B------:R4:W-:Y:S01]  /*49a90*/  STSM.16.M88.4 [R3+0x200], R4 ;  /* 0x0002000403007844 */ /* 0x0009e20000000200 */
[----:B------:R-:W-:Y:S06]  /*49aa0*/  BAR.SYNC.DEFER_BLOCKING 0x0 ;  /* 0x0000000000007b1d */ /* 0x000fec0000010000 */
[----:B-1----:R-:W-:Y:S04]  /*49ab0*/  STL.64 [R1+0x1c0], R28 ;  /* 0x0001c01c01007387 */ /* 0x002fe80000100a00 */
[----:B------:R-:W-:Y:S04]  /*49ac0*/  STL.64 [R1+0x1c8], R30 ;  /* 0x0001c81e01007387 */ /* 0x000fe80000100a00 */
[----:B------:R-:W1:Y:S04]  /*49ad0*/  LDS.128 R32, [R26] ;  /* 0x000000001a207984 */ /* 0x000e680000000c00 */
[----:B------:R-:W1:Y:S01]  /*49ae0*/  LDS.128 R28, [R26+0x400] ;  /* 0x000400001a1c7984 */ /* 0x000e620000000c00 */
[----:B----4-:R-:W-:-:S02]  /*49af0*/  IMAD.MOV.U32 R8, RZ, RZ, R129 ;  /* 0x000000ffff087224 */ /* 0x010fc400078e0081 */
        /* <DEDUP_REMOVED lines=9> */
[----:B------:R-:W-:Y:S04]  /*49b90*/  STSM.16.M88.4 [R3+0x200], R4 ;  /* 0x0002000403007844 */ /* 0x000fe80000000200 */
[----:B-1----:R-:W-:Y:S04]  /*49ba0*/  STL.64 [R1+0x180], R32 ;  /* 0x0001802001007387 */ /* 0x002fe80000100a00 */
[----:B------:R-:W-:Y:S01]  /*49bb0*/  STL.64 [R1+0x188], R34 ;  /* 0x0001882201007387 */ /* 0x000fe20000100a00 */
[----:B------:R-:W-:Y:S06]  /*49bc0*/  BAR.SYNC.DEFER_BLOCKING 0x0 ;  /* 0x0000000000007b1d */ /* 0x000fec0000010000 */
[----:B------:R-:W-:Y:S04]  /*49bd0*/  STL.64 [R1+0x170], R28 ;  /* 0x0001701c01007387 */ /* 0x000fe80000100a00 */
[----:B------:R-:W-:Y:S04]  /*49be0*/  STL.64 [R1+0x178], R30 ;  /* 0x0001781e01007387 */ /* 0x000fe80000100a00 */
[----:B------:R-:W1:Y:S04]  /*49bf0*/  LDS.128 R32, [R26] ;  /* 0x000000001a207984 */ /* 0x000e680000000c00 */
[----:B------:R-:W1:Y:S01]  /*49c00*/  LDS.128 R28, [R26+0x400] ;  /* 0x000400001a1c7984 */ /* 0x000e620000000c00 */
[----:B----4-:R-:W-:-:S02]  /*49c10*/  IMAD.MOV.U32 R8, RZ, RZ, R125 ;  /* 0x000000ffff087224 */ /* 0x010fc400078e007d */
[----:B------:R-:W-:Y:S02]  /*49c20*/  IMAD.MOV.U32 R9, RZ, RZ, R120 ;  /* 0x000000ffff097224 */ /* 0x000fe400078e0078 */
[----:B------:R-:W-:Y:S01]  /*49c30*/  IMAD.MOV.U32 R10, RZ, RZ, R121 ;  /* 0x000000ffff0a7224 */ /* 0x000fe200078e0079 */
[----:B-1----:R-:W-:Y:S04]  /*49c40*/  STL.64 [R1+0x150], R32 ;  /* 0x0001502001007387 */ /* 0x002fe80000100a00 */
[----:B------:R-:W-:Y:S01]  /*49c50*/  STL.64 [R1+0x158], R34 ;  /* 0x0001582201007387 */ /* 0x000fe20000100a00 */
[----:B------:R-:W-:Y:S06]  /*49c60*/  BAR.SYNC.DEFER_BLOCKING 0x0 ;  /* 0x0000000000007b1d */ /* 0x000fec0000010000 */
[----:B------:R-:W-:Y:S01]  /*49c70*/  STL.64 [R1+0x160], R28 ;  /* 0x0001601c01007387 */ /* 0x000fe20000100a00 */
[----:B--2---:R-:W-:-:S02]  /*49c80*/  IMAD.MOV.U32 R11, RZ, RZ, R122 ;  /* 0x000000ffff0b7224 */ /* 0x004fc400078e007a */
[----:B---3--:R-:W-:Y:S02]  /*49c90*/  IMAD.MOV.U32 R4, RZ, RZ, R117 ;  /* 0x000000ffff047224 */ /* 0x008fe400078e0075 */
[----:B------:R-:W-:Y:S02]  /*49ca0*/  IMAD.MOV.U32 R5, RZ, RZ, R118 ;  /* 0x000000ffff057224 */ /* 0x000fe400078e0076 */
[----:B------:R-:W-:Y:S02]  /*49cb0*/  IMAD.MOV.U32 R6, RZ, RZ, R119 ;  /* 0x000000ffff067224 */ /* 0x000fe400078e0077 */
[----:B------:R-:W-:Y:S01]  /*49cc0*/  IMAD.MOV.U32 R7, RZ, RZ, R114 ;  /* 0x000000ffff077224 */ /* 0x000fe200078e0072 */
[----:B------:R-:W-:Y:S04]  /*49cd0*/  STSM.16.M88.4 [R3], R8 ;  /* 0x0000000803007844 */ /* 0x000fe80000000200 */
[----:B------:R-:W-:Y:S04]  /*49ce0*/  STL.64 [R1+0x168], R30 ;  /* 0x0001681e01007387 */ /* 0x000fe80000100a00 */
[----:B------:R1:W-:Y:S01]  /*49cf0*/  STSM.16.M88.4 [R3+0x200], R4 ;  /* 0x0002000403007844 */ /* 0x0003e20000000200 */
[----:B------:R-:W-:Y:S06]  /*49d00*/  BAR.SYNC.DEFER_BLOCKING 0x0 ;  /* 0x0000000000007b1d */ /* 0x000fec0000010000 */
[----:B-1----:R-:W2:Y:S04]  /*49d10*/  LDL.LU R5, [R1+0x428] ;  /* 0x0004280001057983 */ /* 0x002ea80000300800 */
[----:B------:R-:W2:Y:S04]  /*49d20*/  LDL.LU R6, [R1+0x1b0] ;  /* 0x0001b00001067983 */ /* 0x000ea80000300800 */
[----:B------:R-:W2:Y:S04]  /*49d30*/  LDL.LU R7, [R1+0x1b8] ;  /* 0x0001b80001077983 */ /* 0x000ea80000300800 */
[----:B------:R-:W1:Y:S04]  /*49d40*/  LDS.128 R32, [R26] ;  /* 0x000000001a207984 */ /* 0x000e680000000c00 */
[----:B------:R-:W3:Y:S01]  /*49d50*/  LDS.128 R28, [R26+0x400] ;  /* 0x000400001a1c7984 */ /* 0x000ee20000000c00 */
[----:B------:R-:W-:-:S02]  /*49d60*/  IMAD.MOV.U32 R8, RZ, RZ, R115 ;  /* 0x000000ffff087224 */ /* 0x000fc400078e0073 */
[----:B------:R-:W-:Y:S02]  /*49d70*/  IMAD.MOV.U32 R9, RZ, RZ, R116 ;  /* 0x000000ffff097224 */ /* 0x000fe400078e0074 */
[----:B------:R-:W-:Y:S02]  /*49d80*/  IMAD.MOV.U32 R10, RZ, RZ, R111 ;  /* 0x000000ffff0a7224 */ /* 0x000fe400078e006f */
[----:B------:R-:W-:Y:S01]  /*49d90*/  IMAD.MOV.U32 R11, RZ, RZ, R112 ;  /* 0x000000ffff0b7224 */ /* 0x000fe200078e0070 */
[----:B------:R-:W-:Y:S01]  /*49da0*/  BAR.SYNC.DEFER_BLOCKING 0x0 ;  /* 0x0000000000007b1d */ /* 0x000fe20000010000 */
[----:B------:R-:W-:-:S05]  /*49db0*/  IMAD.MOV.U32 R4, RZ, RZ, R113 ;  /* 0x000000ffff047224 */ /* 0x000fca00078e0071 */
[----:B------:R4:W-:Y:S04]  /*49dc0*/  STSM.16.M88.4 [R3], R8 ;  /* 0x0000000803007844 */ /* 0x0009e80000000200 */
[----:B-1----:R-:W-:Y:S04]  /*49dd0*/  STL.64 [R1+0x130], R32 ;  /* 0x0001302001007387 */ /* 0x002fe80000100a00 */
[----:B------:R-:W-:Y:S04]  /*49de0*/  STL.64 [R1+0x138], R34 ;  /* 0x0001382201007387 */ /* 0x000fe80000100a00 */
[----:B---3--:R-:W-:Y:S04]  /*49df0*/  STL.64 [R1+0x140], R28 ;  /* 0x0001401c01007387 */ /* 0x008fe80000100a00 */
[----:B------:R-:W-:Y:S04]  /*49e00*/  STL.64 [R1+0x148], R30 ;  /* 0x0001481e01007387 */ /* 0x000fe80000100a00 */
[----:B----4-:R-:W3:Y:S04]  /*49e10*/  LDL.LU R8, [R1+0x444] ;  /* 0x0004440001087983 */ /* 0x010ee80000300800 */
[----:B------:R-:W3:Y:S04]  /*49e20*/  LDL.LU R9, [R1+0x44c] ;  /* 0x00044c0001097983 */ /* 0x000ee80000300800 */
[----:B------:R-:W3:Y:S04]  /*49e30*/  LDL.LU R10, [R1+0x434] ;  /* 0x00043400010a7983 */ /* 0x000ee80000300800 */
[----:B------:R-:W3:Y:S04]  /*49e40*/  LDL.LU R11, [R1+0x43c] ;  /* 0x00043c00010b7983 */ /* 0x000ee80000300800 */
[----:B--2---:R1:W-:Y:S01]  /*49e50*/  STSM.16.M88.4 [R3+0x200], R4 ;  /* 0x0002000403007844 */ /* 0x0043e20000000200 */
[----:B------:R-:W-:Y:S06]  /*49e60*/  BAR.SYNC.DEFER_BLOCKING 0x0 ;  /* 0x0000000000007b1d */ /* 0x000fec0000010000 */
[----:B-1----:R-:W2:Y:S04]  /*49e70*/  LDL.LU R4, [R1+0x424] ;  /* 0x0004240001047983 */ /* 0x002ea80000300800 */
[----:B------:R-:W2:Y:S04]  /*49e80*/  LDL.LU R5, [R1+0x42c] ;  /* 0x00042c0001057983 */ /* 0x000ea80000300800 */
[----:B------:R-:W2:Y:S04]  /*49e90*/  LDL.LU R6, [R1+0x1b4] ;  /* 0x0001b40001067983 */ /* 0x000ea80000300800 */
[----:B------:R-:W2:Y:S04]  /*49ea0*/  LDL.LU R7, [R1+0x1bc] ;  /* 0x0001bc0001077983 */ /* 0x000ea80000300800 */
[----:B------:R-:W1:Y:S04]  /*49eb0*/  LDS.128 R32, [R26] ;  /* 0x000000001a207984 */ /* 0x000e680000000c00 */
[----:B------:R-:W4:Y:S01]  /*49ec0*/  LDS.128 R28, [R26+0x400] ;  /* 0x000400001a1c7984 */ /* 0x000f220000000c00 */
[----:B------:R-:W-:Y:S06]  /*49ed0*/  BAR.SYNC.DEFER_BLOCKING 0x0 ;  /* 0x0000000000007b1d */ /* 0x000fec0000010000 */
[----:B-1----:R-:W-:Y:S04]  /*49ee0*/  STL.64 [R1+0x120], R32 ;  /* 0x0001202001007387 */ /* 0x002fe80000100a00 */
[----:B------:R-:W-:Y:S04]  /*49ef0*/  STL.64 [R1+0x128], R34 ;  /* 0x0001282201007387 */ /* 0x000fe80000100a00 */
[----:B----4-:R-:W-:Y:S04]  /*49f00*/  STL.64 [R1+0xe0], R28 ;  /* 0x0000e01c01007387 */ /* 0x010fe80000100a00 */
[----:B---3--:R1:W-:Y:S04]  /*49f10*/  STSM.16.M88.4 [R3], R8 ;  /* 0x0000000803007844 */ /* 0x0083e80000000200 */
[----:B------:R-:W-:Y:S04]  /*49f20*/  STL.64 [R1+0xe8], R30 ;  /* 0x0000e81e01007387 */ /* 0x000fe80000100a00 */
[----:B-1----:R-:W3:Y:S04]  /*49f30*/  LDL.LU R8, [R1+0x400] ;  /* 0x0004000001087983 */ /* 0x002ee80000300800 */
        /* <DEDUP_REMOVED lines=87> */
[----:B---3--:R-:W-:Y:S04]  /*4a4b0*/  STSM.16.M88.4 [R3], R8 ;  /* 0x0000000803007844 */ /* 0x008fe80000000200 */
[----:B------:R-:W-:Y:S04]  /*4a4c0*/  STL.64 [R1+0x28], R30 ;  /* 0x0000281e01007387 */ /* 0x000fe80000100a00 */
[----:B--2---:R1:W-:Y:S01]  /*4a4d0*/  STSM.16.M88.4 [R3+0x200], R4 ;  /* 0x0002000403007844 */ /* 0x0043e20000000200 */
[----:B------:R-:W-:Y:S06]  /*4a4e0*/  BAR.SYNC.DEFER_BLOCKING 0x0 ;  /* 0x0000000000007b1d */ /* 0x000fec0000010000 */
[----:B-1----:R-:W2:Y:S04]  /*4a4f0*/  LDL.LU R4, [R1+0x3e4] ;  /* 0x0003e40001047983 */ /* 0x002ea80000300800 */
[----:B------:R-:W2:Y:S04]  /*4a500*/  LDL.LU R5, [R1+0x3ec] ;  /* 0x0003ec0001057983 */ /* 0x000ea80000300800 */
[----:B------:R-:W2:Y:S04]  /*4a510*/  LDL.LU R6, [R1+0x384] ;  /* 0x0003840001067983 */ /* 0x000ea80000300800 */
[----:B------:R-:W2:Y:S04]  /*4a520*/  LDL.LU R7, [R1+0x38c] ;  /* 0x00038c0001077983 */ /* 0x000ea80000300800 */
[----:B------:R-:W3:Y:S04]  /*4a530*/  LDL.LU R8, [R1+0x334] ;  /* 0x0003340001087983 */ /* 0x000ee80000300800 */
[----:B------:R-:W3:Y:S04]  /*4a540*/  LDL.LU R9, [R1+0x33c] ;  /* 0x00033c0001097983 */ /* 0x000ee80000300800 */
[----:B------:R-:W3:Y:S04]  /*4a550*/  LDL.LU R10, [R1+0x104] ;  /* 0x00010400010a7983 */ /* 0x000ee80000300800 */
[----:B------:R-:W3:Y:S04]  /*4a560*/  LDL.LU R11, [R1+0x10c] ;  /* 0x00010c00010b7983 */ /* 0x000ee80000300800 */
[----:B------:R-:W1:Y:S04]  /*4a570*/  LDS.128 R32, [R26] ;  /* 0x000000001a207984 */ /* 0x000e680000000c00 */
[----:B------:R-:W4:Y:S01]  /*4a580*/  LDS.128 R28, [R26+0x400] ;  /* 0x000400001a1c7984 */ /* 0x000f220000000c00 */
[----:B------:R-:W-:Y:S06]  /*4a590*/  BAR.SYNC.DEFER_BLOCKING 0x0 ;  /* 0x0000000000007b1d */ /* 0x000fec0000010000 */
[----:B-1----:R-:W-:Y:S04]  /*4a5a0*/  STL.64 [R1+0x10], R32 ;  /* 0x0000102001007387 */ /* 0x002fe80000100a00 */
[----:B------:R-:W-:Y:S04]  /*4a5b0*/  STL.64 [R1+0x18], R34 ;  /* 0x0000182201007387 */ /* 0x000fe80000100a00 */
[----:B----4-:R-:W-:Y:S04]  /*4a5c0*/  STL.64 [R1], R28 ;  /* 0x0000001c01007387 */ /* 0x010fe80000100a00 */
[----:B------:R-:W-:Y:S04]  /*4a5d0*/  STL.64 [R1+0x8], R30 ;  /* 0x0000081e01007387 */ /* 0x000fe80000100a00 */
[----:B--2---:R1:W-:Y:S04]  /*4a5e0*/  STSM.16.M88.4 [R3], R4 ;  /* 0x0000000403007844 */ /* 0x0043e80000000200 */
[----:B-1----:R-:W2:Y:S04]  /*4a5f0*/  LDL.LU R4, [R1+0x3d0] ;  /* 0x0003d00001047983 */ /* 0x002ea80000300800 */
[----:B------:R-:W2:Y:S04]  /*4a600*/  LDL.LU R5, [R1+0x3d8] ;  /* 0x0003d80001057983 */ /* 0x000ea80000300800 */
[----:B------:R-:W2:Y:S04]  /*4a610*/  LDL.LU R6, [R1+0x370] ;  /* 0x0003700001067983 */ /* 0x000ea80000300800 */
[----:B------:R-:W2:Y:S04]  /*4a620*/  LDL.LU R7, [R1+0x378] ;  /* 0x0003780001077983 */ /* 0x000ea80000300800 */
[----:B---3--:R1:W-:Y:S01]  /*4a630*/  STSM.16.M88.4 [R3+0x200], R8 ;  /* 0x0002000803007844 */ /* 0x0083e20000000200 */
[----:B------:R-:W-:Y:S06]  /*4a640*/  BAR.SYNC.DEFER_BLOCKING 0x0 ;  /* 0x0000000000007b1d */ /* 0x000fec0000010000 */
[----:B-1----:R-:W3:Y:S04]  /*4a650*/  LDL.LU R8, [R1+0x320] ;  /* 0x0003200001087983 */ /* 0x002ee80000300800 */
[----:B------:R-:W3:Y:S04]  /*4a660*/  LDL.LU R9, [R1+0x328] ;  /* 0x0003280001097983 */ /* 0x000ee80000300800 */
[----:B------:R-:W3:Y:S04]  /*4a670*/  LDL.LU R10, [R1+0x80] ;  /* 0x00008000010a7983 */ /* 0x000ee80000300800 */
[----:B------:R-:W3:Y:S04]  /*4a680*/  LDL.LU R11, [R1+0x88] ;  /* 0x00008800010b7983 */ /* 0x000ee80000300800 */
[----:B------:R-:W-:Y:S04]  /*4a690*/  LDS.128 R248, [R26] ;  /* 0x000000001af87984 */ /* 0x000fe80000000c00 */
[----:B------:R-:W-:Y:S01]  /*4a6a0*/  LDS.128 R244, [R26+0x400] ;  /* 0x000400001af47984 */ /* 0x000fe20000000c00 */
[----:B------:R-:W-:Y:S06]  /*4a6b0*/  BAR.SYNC.DEFER_BLOCKING 0x0 ;  /* 0x0000000000007b1d */ /* 0x000fec0000010000 */
        /* <DEDUP_REMOVED lines=89> */
[----:B---3--:R-:W-:Y:S04]  /*4ac50*/  STSM.16.M88.4 [R3+0x200], R8 ;  /* 0x0002000803007844 */ /* 0x008fe80000000200 */
[----:B------:R-:W3:Y:S01]  /*4ac60*/  LDL.LU R28, [R1+0x2f4] ;  /* 0x0002f400011c7983 */ /* 0x000ee20000300800 */
[----:B------:R-:W-:Y:S06]  /*4ac70*/  BAR.SYNC.DEFER_BLOCKING 0x0 ;  /* 0x0000000000007b1d */ /* 0x000fec0000010000 */
        /* <DEDUP_REMOVED lines=11> */
[----:B------:R-:W4:Y:S04]  /*4ad30*/  LDL.LU R8, [R1+0x300] ;  /* 0x0003000001087983 */ /* 0x000f280000300800 */
[----:B------:R-:W4:Y:S04]  /*4ad40*/  LDL.LU R9, [R1+0x308] ;  /* 0x0003080001097983 */ /* 0x000f280000300800 */
[----:B------:R-:W4:Y:S04]  /*4ad50*/  LDL.LU R10, [R1+0x250] ;  /* 0x00025000010a7983 */ /* 0x000f280000300800 */
[----:B------:R-:W4:Y:S04]  /*4ad60*/  LDL.LU R11, [R1+0x258] ;  /* 0x00025800010b7983 */ /* 0x000f280000300800 */
[----:B---3--:R-:W-:Y:S01]  /*4ad70*/  STSM.16.M88.4 [R3+0x200], R28 ;  /* 0x0002001c03007844 */ /* 0x008fe20000000200 */
[----:B------:R-:W-:Y:S06]  /*4ad80*/  BAR.SYNC.DEFER_BLOCKING 0x0 ;  /* 0x0000000000007b1d */ /* 0x000fec0000010000 */
        /* <DEDUP_REMOVED lines=12> */
[----:B----4-:R1:W-:Y:S01]  /*4ae50*/  STSM.16.M88.4 [R3+0x200], R8 ;  /* 0x0002000803007844 */ /* 0x0103e20000000200 */
[----:B------:R-:W-:Y:S06]  /*4ae60*/  BAR.SYNC.DEFER_BLOCKING 0x0 ;  /* 0x0000000000007b1d */ /* 0x000fec0000010000 */
[----:B-1----:R-:W4:Y:S04]  /*4ae70*/  LDL.LU R8, [R1+0x5d0] ;  /* 0x0005d00001087983 */ /* 0x002f280000300800 */
[----:B------:R-:W4:Y:S04]  /*4ae80*/  LDL.LU R9, [R1+0x5d8] ;  /* 0x0005d80001097983 */ /* 0x000f280000300800 */
[----:B------:R-:W4:Y:S04]  /*4ae90*/  LDL.LU R10, [R1+0x2c0] ;  /* 0x0002c000010a7983 */ /* 0x000f280000300800 */
[----:B------:R-:W4:Y:S04]  /*4aea0*/  LDL.LU R11, [R1+0x2c8] ;  /* 0x0002c800010b7983 */ /* 0x000f280000300800 */
[----:B------:R-:W-:Y:S04]  /*4aeb0*/  LDS.128 R176, [R26] ;  /* 0x000000001ab07984 */ /* 0x000fe80000000c00 */
[----:B------:R-:W1:Y:S01]  /*4aec0*/  LDS.128 R172, [R26+0x400] ;  /* 0x000400001aac7984 */ /* 0x000e620000000c00 */
[----:B------:R-:W-:Y:S06]  /*4aed0*/  BAR.SYNC.DEFER_BLOCKING 0x0 ;  /* 0x0000000000007b1d */ /* 0x000fec0000010000 */
[----:B------:R-:W4:Y:S04]  /*4aee0*/  LDL.LU R28, [R1+0x570] ;  /* 0x00057000011c7983 */ /* 0x000f280000300800 */
[----:B------:R-:W4:Y:S04]  /*4aef0*/  LDL.LU R29, [R1+0x578] ;  /* 0x00057800011d7983 */ /* 0x000f280000300800 */
[----:B------:R-:W4:Y:S04]  /*4af00*/  LDL.LU R30, [R1+0x260] ;  /* 0x00026000011e7983 */ /* 0x000f280000300800 */
[----:B------:R-:W4:Y:S04]  /*4af10*/  LDL.LU R31, [R1+0x268] ;  /* 0x00026800011f7983 */ /* 0x000f280000300800 */
[----:B--2---:R-:W-:Y:S04]  /*4af20*/  STSM.16.M88.4 [R3], R4 ;  /* 0x0000000403007844 */ /* 0x004fe80000000200 */
[----:B---3--:R-:W-:Y:S01]  /*4af30*/  STSM.16.M88.4 [R3+0x200], R32 ;  /* 0x0002002003007844 */ /* 0x008fe20000000200 */
[----:B------:R-:W-:Y:S06]  /*4af40*/  BAR.SYNC.DEFER_BLOCKING 0x0 ;  /* 0x0000000000007b1d */ /* 0x000fec0000010000 */
[----:B------:R-:W-:Y:S04]  /*4af50*/  LDS.128 R168, [R26] ;  /* 0x000000001aa87984 */ /* 0x000fe80000000c00 */
[----:B------:R-:W2:Y:S01]  /*4af60*/  LDS.128 R4, [R26+0x400] ;  /* 0x000400001a047984 */ /* 0x000ea20000000c00 */
[----:B------:R-:W-:Y:S06]  /*4af70*/  BAR.SYNC.DEFER_BLOCKING 0x0 ;  /* 0x0000000000007b1d */ /* 0x000fec0000010000 */
[----:B----4-:R3:W-:Y:S04]  /*4af80*/  STSM.16.M88.4 [R3], R8 ;  /* 0x0000000803007844 */ /* 0x0107e80000000200 */
[----:B---3--:R-:W3:Y:S04]  /*4af90*/  LDL.LU R8, [R1+0x5d4] ;  /* 0x0005d40001087983 */ /* 0x008ee80000300800 */
[----:B------:R-:W3:Y:S04]  /*4afa0*/  LDL.LU R9, [R1+0x5dc] ;  /* 0x0005dc0001097983 */ /* 0x000ee80000300800 */
[----:B------:R-:W3:Y:S04]  /*4afb0*/  LDL.LU R10, [R1+0x2c4] ;  /* 0x0002c400010a7983 */ /* 0x000ee80000300800 */
[----:B------:R-:W3:Y:S04]  /*4afc0*/  LDL.LU R11, [R1+0x2cc] ;  /* 0x0002cc00010b7983 */ /* 0x000ee80000300800 */
        /* <DEDUP_REMOVED lines=8> */
[----:B------:R-:W-:Y:S01]  /*4b050*/  STSM.16.M88.4 [R3+0x200], R28 ;  /* 0x0002001c03007844 */ /* 0x000fe20000000200 */
[----:B------:R-:W-:Y:S06]  /*4b060*/  BAR.SYNC.DEFER_BLOCKING 0x0 ;  /* 0x0000000000007b1d */ /* 0x000fec0000010000 */
[----:B------:R-:W2:Y:S04]  /*4b070*/  LDL.LU R44, [R1+0x5b0] ;  /* 0x0005b000012c7983 */ /* 0x000ea80000300800 */
[----:B------:R-:W2:Y:S04]  /*4b080*/  LDL.LU R45, [R1+0x5b8] ;  /* 0x0005b800012d7983 */ /* 0x000ea80000300800 */
[----:B------:R-:W2:Y:S04]  /*4b090*/  LDL.LU R46, [R1+0x270] ;  /* 0x00027000012e7983 */ /* 0x000ea80000300800 */
[----:B------:R-:W2:Y:S04]  /*4b0a0*/  LDL.LU R47, [R1+0x278] ;  /* 0x00027800012f7983 */ /* 0x000ea80000300800 */
[----:B------:R-:W1:Y:S04]  /*4b0b0*/  LDS.128 R36, [R26] ;  /* 0x000000001a247984 */ /* 0x000e680000000c00 */
[----:B------:R-:W-:Y:S01]  /*4b0c0*/  LDS.128 R28, [R26+0x400] ;  /* 0x000400001a1c7984 */ /* 0x000fe20000000c00 */
[----:B------:R-:W-:Y:S06]  /*4b0d0*/  BAR.SYNC.DEFER_BLOCKING 0x0 ;  /* 0x0000000000007b1d */ /* 0x000fec0000010000 */
[----:B---3--:R-:W-:Y:S04]  /*4b0e0*/  STSM.16.M88.4 [R3], R8 ;  /* 0x0000000803007844 */ /* 0x008fe80000000200 */
[----:B----4-:R-:W-:Y:S01]  /*4b0f0*/  STSM.16.M88.4 [R3+0x200], R32 ;  /* 0x0002002003007844 */ /* 0x010fe20000000200 */
[----:B------:R-:W-:Y:S06]  /*4b100*/  BAR.SYNC.DEFER_BLOCKING 0x0 ;  /* 0x0000000000007b1d */ /* 0x000fec0000010000 */
[----:B------:R-:W3:Y:S04]  /*4b110*/  LDS.128 R32, [R26] ;  /* 0x000000001a207984 */ /* 0x000ee80000000c00 */
[----:B------:R-:W4:Y:S01]  /*4b120*/  LDS.128 R8, [R26+0x400] ;  /* 0x000400001a087984 */ /* 0x000f220000000c00 */
[----:B------:R-:W-:Y:S06]  /*4b130*/  BAR.SYNC.DEFER_BLOCKING 0x0 ;  /* 0x0000000000007b1d */ /* 0x000fec0000010000 */
[----:B--2---:R2:W-:Y:S04]  /*4b140*/  STSM.16.M88.4 [R3], R40 ;  /* 0x0000002803007844 */ /* 0x0045e80000000200 */
[----:B--2---:R-:W2:Y:S04]  /*4b150*/  LDL.LU R40, [R1+0x654] ;  /* 0x0006540001287983 */ /* 0x004ea80000300800 */
        /* <DEDUP_REMOVED lines=15> */
[----:B------:R-:W-:Y:S01]  /*4b250*/  STSM.16.M88.4 [R3+0x200], R44 ;  /* 0x0002002c03007844 */ /* 0x000fe20000000200 */
[----:B------:R-:W-:Y:S06]  /*4b260*/  BAR.SYNC.DEFER_BLOCKING 0x0 ;  /* 0x0000000000007b1d */ /* 0x000fec0000010000 */
[----:B------:R-:W1:Y:S04]  /*4b270*/  LDS.128 R52, [R26] ;  /* 0x000000001a347984 */ /* 0x000e680000000c00 */
[----:B------:R-:W-:Y:S01]  /*4b280*/  LDS.128 R44, [R26+0x400] ;  /* 0x000400001a2c7984 */ /* 0x000fe20000000c00 */
[----:B------:R-:W-:Y:S01]  /*4b290*/  BAR.SYNC.DEFER_BLOCKING 0x0 ;  /* 0x0000000000007b1d */ /* 0x000fe20000010000 */
[----:B------:R-:W-:-:S04]  /*4b2a0*/  @P1 LOP3.LUT R2, R2, 0x8, RZ, 0xfc, !PT ;  /* 0x0000000802021812 */ /* 0x000fc800078efcff */
[----:B------:R-:W-:Y:S01]  /*4b2b0*/  LOP3.LUT R2, R2, 0xfffffffb, RZ, 0xc0, !PT ;  /* 0xfffffffb02027812 */ /* 0x000fe200078ec0ff */
[----:B--2---:R-:W-:Y:S04]  /*4b2c0*/  STSM.16.M88.4 [R3], R40 ;  /* 0x0000002803007844 */ /* 0x004fe80000000200 */
[----:B---3--:R-:W-:Y:S01]  /*4b2d0*/  STSM.16.M88.4 [R3+0x200], R48 ;  /* 0x0002003003007844 */ /* 0x008fe20000000200 */
[----:B------:R-:W-:Y:S06]  /*4b2e0*/  BAR.SYNC.DEFER_BLOCKING 0x0 ;  /* 0x0000000000007b1d */ /* 0x000fec0000010000 */
[----:B------:R-:W2:Y:S04]  /*4b2f0*/  LDS.128 R48, [R26] ;  /* 0x000000001a307984 */ /* 0x000ea80000000c00 */
[----:B------:R-:W3:Y:S01]  /*4b300*/  LDS.128 R40, [R26+0x400] ;  /* 0x000400001a287984 */ /* 0x000ee20000000c00 */
[----:B------:R-:W-:Y:S06]  /*4b310*/  BAR.SYNC.DEFER_BLOCKING 0x0 ;  /* 0x0000000000007b1d */ /* 0x000fec0000010000 */
[----:B----4-:R-:W-:Y:S04]  /*4b320*/  STSM.16.M88.4 [R3], R56 ;  /* 0x0000003803007844 */ /* 0x010fe80000000200 */
[----:B------:R4:W-:Y:S01]  /*4b330*/  STSM.16.M88.4 [R3+0x200], R60 ;  /* 0x0002003c03007844 */ /* 0x0009e20000000200 */
[----:B------:R-:W-:-:S02]  /*4b340*/  VIADD R101, R0, 0x2f ;  /* 0x0000002f00657836 */ /* 0x000fc40000000000 */
[C---:B------:R-:W-:Y:S02]  /*4b350*/  VIADD R102, R0.reuse, 0x30 ;  /* 0x0000003000667836 */ /* 0x040fe40000000000 */
[C---:B------:R-:W-:Y:S02]  /*4b360*/  VIADD R103, R0.reuse, 0x31 ;  /* 0x0000003100677836 */ /* 0x040fe40000000000 */
[C---:B------:R-:W-:Y:S02]  /*4b370*/  VIADD R104, R0.reuse, 0x32 ;  /* 0x0000003200687836 */ /* 0x040fe40000000000 */
[C---:B------:R-:W-:Y:S02]  /*4b380*/  VIADD R105, R0.reuse, 0x33 ;  /* 0x0000003300697836 */ /* 0x040fe40000000000 */
[----:B------:R-:W-:Y:S01]  /*4b390*/  VIADD R106, R0, 0x34 ;  /* 0x00000034006a7836 */ /* 0x000fe20000000000 */
[----:B------:R-:W-:Y:S01]  /*4b3a0*/  LOP3.LUT R24, R24, 0x7fffffff, RZ, 0xc0, !PT ;  /* 0x7fffffff18187812 */ /* 0x000fe200078ec0ff */
[----:B------:R-:W-:-:S02]  /*4b3b0*/  VIADD R107, R0, 0x35 ;  /* 0x00000035006b7836 */ /* 0x000fc40000000000 */
[C---:B------:R-:W-:Y:S02]  /*4b3c0*/  VIADD R150, R0.reuse, 0x60 ;  /* 0x0000006000967836 */ /* 0x040fe40000000000 */
[C---:B------:R-:W-:Y:S02]  /*4b3d0*/  VIADD R151, R0.reuse, 0x61 ;  /* 0x0000006100977836 */ /* 0x040fe40000000000 */
[C---:B------:R-:W-:Y:S02]  /*4b3e0*/  VIADD R152, R0.reuse, 0x62 ;  /* 0x0000006200987836 */ /* 0x040fe40000000000 */
[C---:B------:R-:W-:Y:S02]  /*4b3f0*/  VIADD R153, R0.reuse, 0x63 ;  /* 0x0000006300997836 */ /* 0x040fe40000000000 */
[C---:B------:R-:W-:Y:S02]  /*4b400*/  VIADD R154, R0.reuse, 0x64 ;  /* 0x00000064009a7836 */ /* 0x040fe40000000000 */
        /* <DEDUP_REMOVED lines=11> */
[C---:B------:R-:W-:Y:S01]  /*4b4c0*/  VIADD R252, R0.reuse, 0x72 ;  /* 0x0000007200fc7836 */ /* 0x040fe20000000000 */
[----:B------:R-:W-:Y:S01]  /*4b4d0*/  LOP3.LUT R19, R19, 0x7fffffff, RZ, 0xc0, !PT ;  /* 0x7fffffff13137812 */ /* 0x000fe200078ec0ff */
[C---:B----4-:R-:W-:Y:S01]  /*4b4e0*/  VIADD R61, R0.reuse, 0x4 ;  /* 0x00000004003d7836 */ /* 0x050fe20000000000 */
[----:B------:R-:W-:Y:S01]  /*4b4f0*/  LOP3.LUT R15, R15, 0x7fffffff, RZ, 0xc0, !PT ;  /* 0x7fffffff0f0f7812 */ /* 0x000fe200078ec0ff */
[----:B------:R-:W-:Y:S01]  /*4b500*/  VIADD R108, R0, 0x36 ;  /* 0x00000036006c7836 */ /* 0x000fe20000000000 */
[----:B------:R-:W-:Y:S01]  /*4b510*/  LOP3.LUT R16, R16, 0x7fffffff, RZ, 0xc0, !PT ;  /* 0x7fffffff10107812 */ /* 0x000fe200078ec0ff */
[C---:B------:R-:W-:Y:S01]  /*4b520*/  VIADD R109, R0.reuse, 0x37 ;  /* 0x00000037006d7836 */ /* 0x040fe20000000000 */
[----:B------:R-:W-:Y:S01]  /*4b530*/  ISETP.LT.AND P1, PT, R61, UR16, !P0 ;  /* 0x000000103d007c0c */ /* 0x000fe2000c721270 */
[C---:B------:R-:W-:Y:S01]  /*4b540*/  VIADD R60, R0.reuse, 0x3 ;  /* 0x00000003003c7836 */ /* 0x040fe20000000000 */
[----:B------:R-:W-:Y:S01]  /*4b550*/  ULDC UR16, c[0x0][0x22c] ;  /* 0x00008b0000107ab9 */ /* 0x000fe20000000800 */
[----:B------:R-:W-:Y:S01]  /*4b560*/  VIADD R110, R0, 0x38 ;  /* 0x00000038006e7836 */ /* 0x000fe20000000000 */
[----:B------:R-:W-:Y:S01]  /*4b570*/  LOP3.LUT R12, R12, 0x7fffffff, RZ, 0xc0, !PT ;  /* 0x7fffffff0c0c7812 */ /* 0x000fe200078ec0ff */
[C---:B------:R-:W-:Y:S01]  /*4b580*/  VIADD R111, R0.reuse, 0x39 ;  /* 0x00000039006f7836 */ /* 0x040fe20000000000 */
[----:B------:R-:W-:Y:S01]  /*4b590*/  LOP3.LUT R21, R21, 0x7fffffff, RZ, 0xc0, !PT ;  /* 0x7fffffff15157812 */ /* 0x000fe200078ec0ff */
[----:B------:R-:W-:Y:S01]  /*4b5a0*/  VIADD R112, R0, 0x3a ;  /* 0x0000003a00707836 */ /* 0x000fe20000000000 */
[----:B------:R-:W-:Y:S01]  /*4b5b0*/  LOP3.LUT R14, R14, 0x7fffffff, RZ, 0xc0, !PT ;  /* 0x7fffffff0e0e7812 */ /* 0x000fe200078ec0ff */
[----:B------:R-:W-:Y:S01]  /*4b5c0*/  VIADD R113, R0, 0x3b ;  /* 0x0000003b00717836 */ /* 0x000fe20000000000 */
[----:B------:R-:W-:Y:S01]  /*4b5d0*/  LOP3.LUT R20, R20, 0x7fffffff, RZ, 0xc0, !PT ;  /* 0x7fffffff14147812 */ /* 0x000fe200078ec0ff */
[C---:B------:R-:W-:Y:S01]  /*4b5e0*/  VIADD R114, R0.reuse, 0x3c ;  /* 0x0000003c00727836 */ /* 0x040fe20000000000 */
[----:B------:R-:W-:Y:S01]  /*4b5f0*/  LOP3.LUT R13, R13, 0x7fffffff, RZ, 0xc0, !PT ;  /* 0x7fffffff0d0d7812 */ /* 0x000fe200078ec0ff */
[----:B------:R-:W-:Y:S01]  /*4b600*/  VIADD R115, R0, 0x3d ;  /* 0x0000003d00737836 */ /* 0x000fe20000000000 */
[----:B------:R-:W-:Y:S01]  /*4b610*/  @P1 LOP3.LUT R2, R2, 0x4, RZ, 0xfc, !PT ;  /* 0x0000000402021812 */ /* 0x000fe200078efcff */
[----:B------:R-:W-:Y:S01]  /*4b620*/  VIADD R116, R0, 0x3e ;  /* 0x0000003e00747836 */ /* 0x000fe20000000000 */
[----:B------:R-:W-:Y:S01]  /*4b630*/  ISETP.LT.AND P1, PT, R60, UR15, !P0 ;  /* 0x0000000f3c007c0c */ /* 0x000fe2000c721270 */
[----:B------:R-:W-:Y:S01]  /*4b640*/  VIADD R62, R0, 0xc ;  /* 0x0000000c003e7836 */ /* 0x000fe20000000000 */
[----:B------:R-:W-:Y:S01]  /*4b650*/  LOP3.LUT R2, R2, 0xfffffffd, RZ, 0xc0, !PT ;  /* 0xfffffffd02027812 */ /* 0x000fe200078ec0ff */
[C---:B------:R-:W-:Y:S01]  /*4b660*/  VIADD R63, R0.reuse, 0xd ;  /* 0x0000000d003f7836 */ /* 0x040fe20000000000 */
[----:B------:R-:W-:Y:S01]  /*4b670*/  ULDC UR15, c[0x0][0x22c] ;  /* 0x00008b00000f7ab9 */ /* 0x000fe20000000800 */
[C---:B------:R-:W-:Y:S01]  /*4b680*/  VIADD R117, R0.reuse, 0x3f ;  /* 0x0000003f00757836 */ /* 0x040fe20000000000 */
[----:B------:R-:W4:Y:S01]  /*4b690*/  LDL.LU R56, [R1+0x764] ;  /* 0x0007640001387983 */ /* 0x000f220000300800 */
[----:B------:R-:W-:-:S02]  /*4b6a0*/  VIADD R118, R0, 0x40 ;  /* 0x0000004000767836 */ /* 0x000fc40000000000 */
[----:B------:R-:W-:Y:S01]  /*4b6b0*/  VIADD R119, R0, 0x41 ;  /* 0x0000004100777836 */ /* 0x000fe20000000000 */
[----:B------:R-:W4:Y:S03]  /*4b6c0*/  LDL.LU R57, [R1+0x76c] ;  /* 0x00076c0001397983 */ /* 0x000f260000300800 */
[----:B------:R-:W-:Y:S01]  /*4b6d0*/  @P1 LOP3.LUT R2, R2, 0x2, RZ, 0xfc, !PT ;  /* 0x0000000202021812 */ /* 0x000fe200078efcff */
[----:B------:R-:W-:Y:S01]  /*4b6e0*/  VIADD R120, R0, 0x42 ;  /* 0x0000004200787836 */ /* 0x000fe20000000000 */
[----:B------:R-:W-:Y:S01]  /*4b6f0*/  ISETP.LT.AND P1, PT, R27, UR14, !P0 ;  /* 0x0000000e1b007c0c */ /* 0x000fe2000c721270 */
[----:B------:R-:W-:Y:S01]  /*4b700*/  ULDC UR14, c[0x0][0x22c] ;  /* 0x00008b00000e7ab9 */ /* 0x000fe20000000800 */
[----:B------:R-:W-:Y:S01]  /*4b710*/  LOP3.LUT R2, R2, 0xfffffffe, RZ, 0xc0, !PT ;  /* 0xfffffffe02027812 */ /* 0x000fe200078ec0ff */
[C---:B------:R-:W-:Y:S01]  /*4b720*/  VIADD R121, R0.reuse, 0x43 ;  /* 0x0000004300797836 */ /* 0x040fe20000000000 */
[----:B------:R-:W4:Y:S01]  /*4b730*/  LDL.LU R58, [R1+0x584] ;  /* 0x00058400013a7983 */ /* 0x000f220000300800 */
[----:B------:R-:W-:-:S02]  /*4b740*/  VIADD R122, R0, 0x44 ;  /* 0x00000044007a7836 */ /* 0x000fc40000000000 */
[C---:B------:R-:W-:Y:S01]  /*4b750*/  VIADD R123, R0.reuse, 0x45 ;  /* 0x00000045007b7836 */ /* 0x040fe20000000000 */
[----:B------:R-:W4:Y:S01]  /*4b760*/  LDL.LU R59, [R1+0x58c] ;  /* 0x00058c00013b7983 */ /* 0x000f220000300800 */
[C---:B------:R-:W-:Y:S02]  /*4b770*/  VIADD R124, R0.reuse, 0x46 ;  /* 0x00000046007c7836 */ /* 0x040fe40000000000 */
[----:B------:R-:W-:Y:S01]  /*4b780*/  VIADD R125, R0, 0x47 ;  /* 0x00000047007d7836 */ /* 0x000fe20000000000 */
[----:B------:R-:W3:Y:S01]  /*4b790*/  LDL.LU R64, [R1+0x5f4] ;  /* 0x0005f40001407983 */ /* 0x000ee20000300800 */
[----:B------:R-:W-:Y:S02]  /*4b7a0*/  @P1 LOP3.LUT R2, R2, 0x1, RZ, 0xfc, !PT ;  /* 0x0000000102021812 */ /* 0x000fe400078efcff */
[----:B------:R-:W-:Y:S01]  /*4b7b0*/  ISETP.LT.AND P1, PT, R25, UR13, !P0 ;  /* 0x0000000d19007c0c */ /* 0x000fe2000c721270 */
[----:B------:R-:W-:Y:S01]  /*4b7c0*/  ULDC UR13, c[0x0][0x22c] ;  /* 0x00008b00000d7ab9 */ /* 0x000fe20000000800 */
[C---:B------:R-:W-:Y:S01]  /*4b7d0*/  VIADD R126, R0.reuse, 0x48 ;  /* 0x00000048007e7836 */ /* 0x040fe20000000000 */
[----:B------:R-:W3:Y:S01]  /*4b7e0*/  LDL.LU R65, [R1+0x5fc] ;  /* 0x0005fc0001417983 */ /* 0x000ee20000300800 */
[----:B------:R-:W-:-:S02]  /*4b7f0*/  VIADD R127, R0, 0x49 ;  /* 0x00000049007f7836 */ /* 0x000fc40000000000 */
[C---:B------:R-:W-:Y:S01]  /*4b800*/  VIADD R128, R0.reuse, 0x4a ;  /* 0x0000004a00807836 */ /* 0x040fe20000000000 */
[----:B------:R-:W3:Y:S01]  /*4b810*/  LDL.LU R66, [R1+0x284] ;  /* 0x0002840001427983 */ /* 0x000ee20000300800 */
[C---:B------:R-:W-:Y:S02]  /*4b820*/  VIADD R129, R0.reuse, 0x4b ;  /* 0x0000004b00817836 */ /* 0x040fe40000000000 */
[----:B------:R-:W-:Y:S01]  /*4b830*/  VIADD R130, R0, 0x4c ;  /* 0x0000004c00827836 */ /* 0x000fe20000000000 */
[----:B------:R-:W3:Y:S02]  /*4b840*/  LDL.LU R67, [R1+0x28c] ;  /* 0x00028c0001437983 */ /* 0x000ee40000300800 */
[----:B------:R-:W-:Y:S02]  /*4b850*/  @P1 LOP3.LUT R17, R17, 0x10000, RZ, 0xfc, !PT ;  /* 0x0001000011111812 */ /* 0x000fe400078efcff */
[----:B------:R-:W-:Y:S01]  /*4b860*/  ISETP.LT.AND P1, PT, R62, UR4, !P0 ;  /* 0x000000043e007c0c */ /* 0x000fe2000c721270 */
[----:B------:R-:W-:-:S12]  /*4b870*/  ULDC UR4, c[0x0][0x22c] ;  /* 0x00008b0000047ab9 */ /* 0x000fd80000000800 */
[----:B------:R-:W-:Y:S02]  /*4b880*/  @P1 LOP3.LUT R18, R18, 0x8000, RZ, 0xfc, !PT ;  /* 0x0000800012121812 */ /* 0x000fe400078efcff */
[----:B------:R-:W-:Y:S01]  /*4b890*/  ISETP.LT.AND P1, PT, R63, UR8, !P0 ;  /* 0x000000083f007c0c */ /* 0x000fe2000c721270 */
[----:B------:R-:W-:Y:S01]  /*4b8a0*/  ULDC UR8, c[0x0][0x22c] ;  /* 0x00008b0000087ab9 */ /* 0x000fe20000000800 */
[----:B------:R-:W-:-:S11]  /*4b8b0*/  LOP3.LUT R18, R18, 0xffffbfff, RZ, 0xc0, !PT ;  /* 0xffffbfff12127812 */ /* 0x000fd600078ec0ff */
        /* <DEDUP_REMOVED lines=30> */
[----:B------:R-:W-:Y:S01]  /*4baa0*/  VIADD R131, R0, 0x4d ;  /* 0x0000004d00837836 */ /* 0x000fe20000000000 */
[----:B------:R-:W-:Y:S01]  /*4bab0*/  LOP3.LUT R18, R18, 0xffffffbf, RZ, 0xc0, !PT ;  /* 0xffffffbf12127812 */ /* 0x000fe200078ec0ff */
[----:B------:R-:W-:-:S10]  /*4bac0*/  ULDC UR61, c[0x0][0x22c] ;  /* 0x00008b00003d7ab9 */ /* 0x000fd40000000800 */
        /* <DEDUP_REMOVED lines=33> */
[----:B------:R-:W-:-:S11]  /*4bce0*/  ULDC UR54, c[0x0][0x22c] ;  /* 0x00008b0000367ab9 */ /* 0x000fd60000000800 */
        /* <DEDUP_REMOVED lines=416> */
[----:B------:R-:W-:-:S11]  /*4d6f0*/  ULDC UR4, c[0x0][0x22c] ;  /* 0x00008b0000047ab9 */ /* 0x000fd60000000800 */
        /* <DEDUP_REMOVED lines=53> */
[C---:B------:R-:W-:Y:S01]  /*4da50*/  VIADD R128, R0.reuse, 0x89 ;  /* 0x0000008900807836 */ /* 0x040fe20000000000 */
[----:B------:R-:W-:Y:S01]  /*4da60*/  LOP3.LUT R19, R19, 0xfff7ffff, RZ, 0xc0, !PT ;  /* 0xfff7ffff13137812 */ /* 0x000fe200078ec0ff */
[----:B------:R-:W-:Y:S01]  /*4da70*/  VIADD R62, R0, 0xc0 ;  /* 0x000000c0003e7836 */ /* 0x000fe20000000000 */
[----:B------:R-:W-:-:S09]  /*4da80*/  ULDC UR58, c[0x0][0x22c] ;  /* 0x00008b00003a7ab9 */ /* 0x000fd20000000800 */
        /* <DEDUP_REMOVED lines=116> */
[----:B------:R-:W-:Y:S01]  /*4e1d0*/  VIADD R128, R0, 0x9d ;  /* 0x0000009d00807836 */ /* 0x000fe20000000000 */
[----:B------:R-:W-:-:S11]  /*4e1e0*/  ULDC UR38, c[0x0][0x22c] ;  /* 0x00008b0000267ab9 */ /* 0x000fd60000000800 */
        /* <DEDUP_REMOVED lines=133> */
[----:B------:R-:W-:Y:S02]  /*4ea40*/  ISETP.LT.AND P1, PT, R128, UR13, !P0 ;  /* 0x0000000d80007c0c */ /* 0x000fe4000c721270 */
        /* <DEDUP_REMOVED lines=96> */
[----:B------:R-:W-:Y:S01]  /*4f050*/  ULDC UR53, c[0x0][0x22c] ;  /* 0x00008b0000357ab9 */ /* 0x000fe20000000800 */
[----:B------:R-:W-:Y:S09]  /*4f060*/  BAR.SYNC.DEFER_BLOCKING 0x0 ;  /* 0x0000000000007b1d */ /* 0x000ff20000010000 */
[----:B------:R-:W-:-:S02]  /*4f070*/  @P1 LOP3.LUT R16, R16, 0x400000, RZ, 0xfc, !PT ;  /* 0x0040000010101812 */ /* 0x000fc400078efcff */
[----:B------:R-:W-:Y:S01]  /*4f080*/  ISETP.LT.AND P1, PT, R72, UR52, !P0 ;  /* 0x0000003448007c0c */ /* 0x000fe2000c721270 */
[----:B------:R-:W-:Y:S01]  /*4f090*/  VIADD R137, R0, 0xfe ;  /* 0x000000fe00897836 */ /* 0x000fe20000000000 */
[----:B------:R-:W-:Y:S01]  /*4f0a0*/  LOP3.LUT R16, R16, 0xffdfffff, RZ, 0xc0, !PT ;  /* 0xffdfffff10107812 */ /* 0x000fe200078ec0ff */
[----:B------:R-:W-:-:S10]  /*4f0b0*/  ULDC UR52, c[0x0][0x22c] ;  /* 0x00008b0000347ab9 */ /* 0x000fd40000000800 */
[----:B------:R-:W-:Y:S02]  /*4f0c0*/  @P1 LOP3.LUT R16, R16, 0x200000, RZ, 0xfc, !PT ;  /* 0x0020000010101812 */ /* 0x000fe400078efcff */
[----:B------:R-:W-:Y:S01]  /*4f0d0*/  ISETP.LT.AND P2, PT, R119, UR61, !P0 ;  /* 0x0000003d77007c0c */ /* 0x000fe2000c741270 */
[----:B------:R-:W-:Y:S01]  /*4f0e0*/  VIADD R139, R0, 0xff ;  /* 0x000000ff008b7836 */ /* 0x000fe20000000000 */
[----:B------:R-:W-:Y:S01]  /*4f0f0*/  ISETP.LT.AND P1, PT, R73, UR51, !P0 ;  /* 0x0000003349007c0c */ /* 0x000fe2000c721270 */
[----:B------:R-:W-:Y:S01]  /*4f100*/  ULDC UR51, c[0x0][0x22c] ;  /* 0x00008b0000337ab9 */ /* 0x000fe20000000800 */
[----:B------:R-:W-:Y:S01]  /*4f110*/  LOP3.LUT R16, R16, 0xffefffff, RZ, 0xc0, !PT ;  /* 0xffefffff10107812 */ /* 0x000fe200078ec0ff */
[----:B------:R-:W-:Y:S01]  /*4f120*/  VIADD R141, R0, 0x100 ;  /* 0x00000100008d7836 */ /* 0x000fe20000000000 */
[----:B------:R-:W-:Y:S01]  /*4f130*/  LOP3.LUT R2, R2, 0x7fffffff, RZ, 0xc0, !PT ;  /* 0x7fffffff02027812 */ /* 0x000fe200078ec0ff */
[C---:B------:R-:W-:Y:S01]  /*4f140*/  VIADD R143, R0.reuse, 0x101 ;  /* 0x00000101008f7836 */ /* 0x040fe20000000000 */
[----:B------:R-:W3:Y:S01]  /*4f150*/  LDS.128 R68, [R26] ;  /* 0x000000001a447984 */ /* 0x000ee20000000c00 */
[----:B------:R-:W-:Y:S01]  /*4f160*/  VIADD R145, R0, 0x102 ;  /* 0x0000010200917836 */ /* 0x000fe20000000000 */
[----:B------:R-:W-:-:S05]  /*4f170*/  ULDC UR61, c[0x0][0x22c] ;  /* 0x00008b00003d7ab9 */ /* 0x000fca0000000800 */
        /* <DEDUP_REMOVED lines=194> */
[----:B------:R-:W-:Y:S02]  /*4fda0*/  ISETP.LT.AND P1, PT, R121, UR60, !P0 ;  /* 0x0000003c79007c0c */ /* 0x000fe4000c721270 */
[----:B------:R-:W-:Y:S01]  /*4fdb0*/  LOP3.LUT R12, R12, 0xffffffbf, RZ, 0xc0, !PT ;  /* 0xffffffbf0c0c7812 */ /* 0x000fe200078ec0ff */
[----:B------:R-:W-:Y:S01]  /*4fdc0*/  VIADD R119, R0, 0x12d ;  /* 0x0000012d00777836 */ /* 0x000fe20000000000 */
[----:B------:R-:W-:Y:S02]  /*4fdd0*/  ULDC UR60, c[0x0][0x22c] ;  /* 0x00008b00003c7ab9 */ /* 0x000fe40000000800 */
[----:B------:R-:W-:Y:S02]  /*4fde0*/  @P2 LOP3.LUT R12, R12, 0x40, RZ, 0xfc, !PT ;  /* 0x000000400c0c2812 */ /* 0x000fe400078efcff */
[----:B------:R-:W-:-:S02]  /*4fdf0*/  ISETP.LT.AND P2, PT, R123, UR59, !P0 ;  /* 0x0000003b7b007c0c */ /* 0x000fc4000c741270 */
[----:B------:R-:W-:Y:S01]  /*4fe00*/  LOP3.LUT R12, R12, 0xffffffdf, RZ, 0xc0, !PT ;  /* 0xffffffdf0c0c7812 */ /* 0x000fe200078ec0ff */
[----:B------:R-:W-:Y:S01]  /*4fe10*/  VIADD R123, R0, 0x12e ;  /* 0x0000012e007b7836 */ /* 0x000fe20000000000 */
[----:B------:R-:W-:Y:S02]  /*4fe20*/  ULDC UR59, c[0x0][0x22c] ;  /* 0x00008b00003b7ab9 */ /* 0x000fe40000000800 */
[----:B------:R-:W-:Y:S02]  /*4fe30*/  @P1 LOP3.LUT R12, R12, 0x20, RZ, 0xfc, !PT ;  /* 0x000000200c0c1812 */ /* 0x000fe400078efcff */
[----:B------:R-:W-:Y:S01]  /*4fe40*/  ISETP.LT.AND P1, PT, R125, UR58, !P0 ;  /* 0x0000003a7d007c0c */ /* 0x000fe2000c721270 */
[----:B------:R-:W-:Y:S01]  /*4fe50*/  VIADD R121, R0, 0x130 ;  /* 0x0000013000797836 */ /* 0x000fe20000000000 */
[----:B------:R-:W-:Y:S01]  /*4fe60*/  LOP3.LUT R12, R12, 0xffffffef, RZ, 0xc0, !PT ;  /* 0xffffffef0c0c7812 */ /* 0x000fe200078ec0ff */
[----:B------:R-:W-:Y:S01]  /*4fe70*/  VIADD R252, R0, 0x14d ;  /* 0x0000014d00fc7836 */ /* 0x000fe20000000000 */
[----:B------:R-:W-:-:S02]  /*4fe80*/  ULDC UR58, c[0x0][0x22c] ;  /* 0x00008b00003a7ab9 */ /* 0x000fc40000000800 */
[----:B------:R-:W-:Y:S02]  /*4fe90*/  @P2 LOP3.LUT R12, R12, 0x10, RZ, 0xfc, !PT ;  /* 0x000000100c0c2812 */ /* 0x000fe400078efcff */
[----:B------:R-:W-:Y:S01]  /*4fea0*/  ISETP.LT.AND P2, PT, R127, UR57, !P0 ;  /* 0x000000397f007c0c */ /* 0x000fe2000c741270 */
[----:B------:R-:W-:Y:S01]  /*4feb0*/  VIADD R166, R0, 0x14e ;  /* 0x0000014e00a67836 */ /* 0x000fe20000000000 */
        /* <DEDUP_REMOVED lines=24> */
[----:B------:R-:W-:-:S03]  /*50040*/  ULDC UR53, c[0x0][0x22c] ;  /* 0x00008b0000357ab9 */ /* 0x000fc60000000800 */
[----:B------:R-:W-:Y:S02]  /*50050*/  @P1 LOP3.LUT R21, R21, 0x80000000, RZ, 0xfc, !PT ;  /* 0x8000000015151812 */ /* 0x000fe400078efcff */
[----:B------:R-:W-:Y:S01]  /*50060*/  ISETP.LT.AND P1, PT, R137, UR52, !P0 ;  /* 0x0000003489007c0c */ /* 0x000fe2000c721270 */
[C---:B------:R-:W-:Y:S01]  /*50070*/  VIADD R148, R0.reuse, 0x157 ;  /* 0x0000015700947836 */ /* 0x040fe20000000000 */
[----:B------:R-:W-:Y:S01]  /*50080*/  LOP3.LUT R21, R21, 0xbfffffff, RZ, 0xc0, !PT ;  /* 0xbfffffff15157812 */ /* 0x000fe200078ec0ff */
[C---:B------:R-:W-:Y:S01]  /*50090*/  VIADD R146, R0.reuse, 0x158 ;  /* 0x0000015800927836 */ /* 0x040fe20000000000 */
[----:B------:R-:W-:Y:S02]  /*500a0*/  ULDC UR52, c[0x0][0x22c] ;  /* 0x00008b0000347ab9 */ /* 0x000fe40000000800 */
[----:B------:R-:W-:Y:S02]  /*500b0*/  @P2 LOP3.LUT R21, R21, 0x40000000, RZ, 0xfc, !PT ;  /* 0x4000000015152812 */ /* 0x000fe400078efcff */
[----:B------:R-:W-:Y:S01]  /*500c0*/  ISETP.LT.AND P2, PT, R139, UR51, !P0 ;  /* 0x000000338b007c0c */ /* 0x000fe2000c741270 */
[C---:B------:R-:W-:Y:S01]  /*500d0*/  VIADD R144, R0.reuse, 0x159 ;  /* 0x0000015900907836 */ /* 0x040fe20000000000 */
[----:B------:R-:W-:Y:S01]  /*500e0*/  LOP3.LUT R21, R21, 0xdfffffff, RZ, 0xc0, !PT ;  /* 0xdfffffff15157812 */ /* 0x000fe200078ec0ff */
[----:B------:R-:W-:Y:S01]  /*500f0*/  VIADD R142, R0, 0x15a ;  /* 0x0000015a008e7836 */ /* 0x000fe20000000000 */
[----:B------:R-:W-:-:S02]  /*50100*/  ULDC UR51, c[0x0][0x22c] ;  /* 0x00008b0000337ab9 */ /* 0x000fc40000000800 */
        /* <DEDUP_REMOVED lines=95> */
[----:B------:R-:W-:Y:S02]  /*50700*/  ISETP.LT.AND P1, PT, R60, UR34, !P0 ;  /* 0x000000223c007c0c */ /* 0x000fe4000c721270 */
        /* <DEDUP_REMOVED lines=54> */
[----:B------:R-:W-:Y:S01]  /*50a70*/  ISETP.LT.AND P2, PT, R60, UR21, !P0 ;  /* 0x000000153c007c0c */ /* 0x000fe2000c741270 */
[----:B------:R-:W-:Y:S01]  /*50a80*/  VIADD R60, R0, 0x11c ;  /* 0x0000011c003c7836 */ /* 0x000fe20000000000 */
[----:B------:R-:W-:Y:S01]  /*50a90*/  LOP3.LUT R21, R21, 0xfffffffd, RZ, 0xc0, !PT ;  /* 0xfffffffd15157812 */ /* 0x000fe200078ec0ff */
[----:B------:R-:W-:-:S03]  /*50aa0*/  ULDC UR21, c[0x0][0x22c] ;  /* 0x00008b0000157ab9 */ /* 0x000fc60000000800 */
        /* <DEDUP_REMOVED lines=8> */
[----:B------:R-:W-:-:S03]  /*50b30*/  ULDC UR19, c[0x0][0x22c] ;  /* 0x00008b0000137ab9 */ /* 0x000fc60000000800 */
        /* <DEDUP_REMOVED lines=37> */
[----:B------:R-:W-:Y:S01]  /*50d90*/  ULDC UR8, c[0x0][0x22c] ;  /* 0x00008b0000087ab9 */ /* 0x000fe20000000800 */
[----:B------:R-:W-:-:S04]  /*50da0*/  LOP3.LUT R14, R14, 0xff7fffff, RZ, 0xc0, !PT ;  /* 0xff7fffff0e0e7812 */ /* 0x000fc800078ec0ff */
[----:B------:R-:W-:Y:S02]  /*50db0*/  @P1 LOP3.LUT R14, R14, 0x800000, RZ, 0xfc, !PT ;  /* 0x008000000e0e1812 */ /* 0x000fe400078efcff */
[----:B------:R-:W-:Y:S02]  /*50dc0*/  ISETP.LT.AND P3, PT, R60, UR7, !P0 ;  /* 0x000000073c007c0c */ /* 0x000fe4000c761270 */
[----:B------:R-:W-:Y:S02]  /*50dd0*/  LOP3.LUT R14, R14, 0xffbfffff, RZ, 0xc0, !PT ;  /* 0xffbfffff0e0e7812 */ /* 0x000fe400078ec0ff */
[----:B------:R-:W-:Y:S01]  /*50de0*/  ISETP.LT.AND P1, PT, R61, UR6, !P0 ;  /* 0x000000063d007c0c */ /* 0x000fe2000c721270 */
[----:B------:R-:W-:Y:S01]  /*50df0*/  VIADD R60, R0, 0x128 ;  /* 0x00000128003c7836 */ /* 0x000fe20000000000 */
[----:B------:R-:W-:Y:S01]  /*50e00*/  @P2 LOP3.LUT R14, R14, 0x400000, RZ, 0xfc, !PT ;  /* 0x004000000e0e2812 */ /* 0x000fe200078efcff */
[----:B------:R-:W-:Y:S01]  /*50e10*/  VIADD R61, R0, 0x12b ;  /* 0x0000012b003d7836 */ /* 0x000fe20000000000 */
[----:B------:R-:W-:Y:S01]  /*50e20*/  ULDC UR6, c[0x0][0x22c] ;  /* 0x00008b0000067ab9 */ /* 0x000fe20000000800 */
[----:B------:R-:W-:Y:S01]  /*50e30*/  ULDC UR7, c[0x0][0x22c] ;  /* 0x00008b0000077ab9 */ /* 0x000fe20000000800 */
[----:B------:R-:W-:-:S04]  /*50e40*/  LOP3.LUT R14, R14, 0xffdfffff, RZ, 0xc0, !PT ;  /* 0xffdfffff0e0e7812 */ /* 0x000fc800078ec0ff */
        /* <DEDUP_REMOVED lines=12> */
[----:B------:R-:W-:Y:S02]  /*50f10*/  LOP3.LUT R14, R14, 0xfffbffff, RZ, 0xc0, !PT ;  /* 0xfffbffff0e0e7812 */ /* 0x000fe400078ec0ff */
[----:B------:R-:W-:Y:S01]  /*50f20*/  ISETP.LT.AND P2, PT, R61, UR11, !P0 ;  /* 0x0000000b3d007c0c */ /* 0x000fe2000c741270 */
[----:B------:R-:W-:Y:S01]  /*50f30*/  VIADD R60, R0, 0x12c ;  /* 0x0000012c003c7836 */ /* 0x000fe20000000000 */
[----:B------:R-:W-:Y:S01]  /*50f40*/  @P1 LOP3.LUT R14, R14, 0x40000, RZ, 0xfc, !PT ;  /* 0x000400000e0e1812 */ /* 0x000fe200078efcff */
[----:B------:R-:W-:Y:S01]  /*50f50*/  ULDC UR10, c[0x0][0x22c] ;  /* 0x00008b00000a7ab9 */ /* 0x000fe20000000800 */
[----:B------:R-:W-:-:S02]  /*50f60*/  ULDC UR11, c[0x0][0x22c] ;  /* 0x00008b00000b7ab9 */ /* 0x000fc40000000800 */
[----:B------:R-:W-:-:S04]  /*50f70*/  LOP3.LUT R14, R14, 0xfffdffff, RZ, 0xc0, !PT ;  /* 0xfffdffff0e0e7812 */ /* 0x000fc800078ec0ff */
[----:B------:R-:W-:Y:S02]  /*50f80*/  @P3 LOP3.LUT R14, R14, 0x20000, RZ, 0xfc, !PT ;  /* 0x000200000e0e3812 */ /* 0x000fe400078efcff */
[----:B------:R-:W-:Y:S01]  /*50f90*/  ISETP.LT.AND P1, PT, R60, UR12, !P0 ;  /* 0x0000000c3c007c0c */ /* 0x000fe2000c721270 */
[----:B------:R-:W-:Y:S01]  /*50fa0*/  ULDC UR12, c[0x0][0x22c] ;  /* 0x00008b00000c7ab9 */ /* 0x000fe20000000800 */
[----:B------:R-:W-:Y:S01]  /*50fb0*/  LOP3.LUT R14, R14, 0xfffeffff, RZ, 0xc0, !PT ;  /* 0xfffeffff0e0e7812 */ /* 0x000fe200078ec0ff */
[----:B------:R-:W-:Y:S01]  /*50fc0*/  VIADD R87, R0, 0x177 ;  /* 0x0000017700577836 */ /* 0x000fe20000000000 */
[----:B------:R-:W3:Y:S02]  /*50fd0*/  LDS.128 R60, [R26+0x400] ;  /* 0x000400001a3c7984 */ /* 0x000ee40000000c00 */
[----:B------:R-:W-:-:S04]  /*50fe0*/  @P2 LOP3.LUT R14, R14, 0x10000, RZ, 0xfc, !PT ;  /* 0x000100000e0e2812 */ /* 0x000fc800078efcff */
[----:B------:R-:W-:-:S04]  /*50ff0*/  LOP3.LUT R14, R14, 0xffff7fff, RZ, 0xc0, !PT ;  /* 0xffff7fff0e0e7812 */ /* 0x000fc800078ec0ff */
[----:B------:R-:W-:Y:S02]  /*51000*/  @P1 LOP3.LUT R14, R14, 0x8000, RZ, 0xfc, !PT ;  /* 0x000080000e0e1812 */ /* 0x000fe400078efcff */
[----:B------:R-:W-:Y:S02]  /*51010*/  ISETP.LT.AND P1, PT, R119, UR8, !P0 ;  /* 0x0000000877007c0c */ /* 0x000fe4000c721270 */
[----:B------:R-:W-:Y:S01]  /*51020*/  LOP3.LUT R14, R14, 0xffffbfff, RZ, 0xc0, !PT ;  /* 0xffffbfff0e0e7812 */ /* 0x000fe200078ec0ff */
[----:B------:R-:W-:Y:S01]  /*51030*/  VIADD R119, R0, 0x12f ;  /* 0x0000012f00777836 */ /* 0x000fe20000000000 */
[----:B------:R-:W-:Y:S01]  /*51040*/  ISETP.LT.AND P2, PT, R121, UR7, !P0 ;  /* 0x0000000779007c0c */ /* 0x000fe2000c741270 */
[----:B------:R-:W-:-:S08]  /*51050*/  ULDC UR8, c[0x0][0x22c] ;  /* 0x00008b0000087ab9 */ /* 0x000fd00000000800 */
[----:B------:R-:W-:Y:S02]  /*51060*/  @P1 LOP3.LUT R14, R14, 0x4000, RZ, 0xfc, !PT ;  /* 0x000040000e0e1812 */ /* 0x000fe400078efcff */
[----:B------:R-:W-:Y:S01]  /*51070*/  ISETP.LT.AND P3, PT, R119, UR6, !P0 ;  /* 0x0000000677007c0c */ /* 0x000fe2000c761270 */
[----:B------:R-:W-:Y:S01]  /*51080*/  VIADD R121, R0, 0x134 ;  /* 0x0000013400797836 */ /* 0x000fe20000000000 */
[----:B------:R-:W-:Y:S01]  /*51090*/  ISETP.LT.AND P1, PT, R123, UR5, !P0 ;  /* 0x000000057b007c0c */ /* 0x000fe2000c721270 */
[----:B------:R-:W-:Y:S01]  /*510a0*/  ULDC UR7, c[0x0][0x22c] ;  /* 0x00008b0000077ab9 */ /* 0x000fe20000000800 */
[----:B------:R-:W-:Y:S01]  /*510b0*/  LOP3.LUT R14, R14, 0xffffdfff, RZ, 0xc0, !PT ;  /* 0xffffdfff0e0e7812 */ /* 0x000fe200078ec0ff */
[----:B------:R-:W-:Y:S01]  /*510c0*/  VIADD R119, R0, 0x131 ;  /* 0x0000013100777836 */ /* 0x000fe20000000000 */
[----:B------:R-:W-:Y:S01]  /*510d0*/  ULDC UR5, c[0x0][0x22c] ;  /* 0x00008b0000057ab9 */ /* 0x000fe20000000800 */
[----:B------:R-:W-:-:S08]  /*510e0*/  ULDC UR6, c[0x0][0x22c] ;  /* 0x00008b0000067ab9 */ /* 0x000fd00000000800 */
[----:B------:R-:W-:-:S04]  /*510f0*/  @P1 LOP3.LUT R14, R14, 0x2000, RZ, 0xfc, !PT ;  /* 0x000020000e0e1812 */ /* 0x000fc800078efcff */
[----:B------:R-:W-:-:S04]  /*51100*/  LOP3.LUT R14, R14, 0xffffefff, RZ, 0xc0, !PT ;  /* 0xffffefff0e0e7812 */ /* 0x000fc800078ec0ff */
[----:B------:R-:W-:Y:S02]  /*51110*/  @P3 LOP3.LUT R14, R14, 0x1000, RZ, 0xfc, !PT ;  /* 0x000010000e0e3812 */ /* 0x000fe400078efcff */
[----:B------:R-:W-:Y:S02]  /*51120*/  ISETP.LT.AND P1, PT, R119, UR8, !P0 ;  /* 0x0000000877007c0c */ /* 0x000fe4000c721270 */
[----:B------:R-:W-:Y:S01]  /*51130*/  LOP3.LUT R14, R14, 0xfffff7ff, RZ, 0xc0, !PT ;  /* 0xfffff7ff0e0e7812 */ /* 0x000fe200078ec0ff */
[----:B------:R-:W-:Y:S01]  /*51140*/  VIADD R123, R0, 0x132 ;  /* 0x00000132007b7836 */ /* 0x000fe20000000000 */
[----:B------:R-:W-:Y:S02]  /*51150*/  ULDC UR8, c[0x0][0x22c] ;  /* 0x00008b0000087ab9 */ /* 0x000fe40000000800 */
[----:B------:R-:W-:-:S04]  /*51160*/  @P2 LOP3.LUT R14, R14, 0x800, RZ, 0xfc, !PT ;  /* 0x000008000e0e2812 */ /* 0x000fc800078efcff */
[----:B------:R-:W-:-:S04]  /*51170*/  LOP3.LUT R14, R14, 0xfffffbff, RZ, 0xc0, !PT ;  /* 0xfffffbff0e0e7812 */ /* 0x000fc800078ec0ff */
[----:B------:R-:W-:Y:S02]  /*51180*/  @P1 LOP3.LUT R14, R14, 0x400, RZ, 0xfc, !PT ;  /* 0x000004000e0e1812 */ /* 0x000fe400078efcff */
[----:B------:R-:W-:Y:S01]  /*51190*/  ISETP.LT.AND P1, PT, R123, UR5, !P0 ;  /* 0x000000057b007c0c */ /* 0x000fe2000c721270 */
[----:B------:R-:W-:Y:S01]  /*511a0*/  VIADD R119, R0, 0x133 ;  /* 0x0000013300777836 */ /* 0x000fe20000000000 */
[----:B------:R-:W-:Y:S02]  /*511b0*/  LOP3.LUT R14, R14, 0xfffffdff, RZ, 0xc0, !PT ;  /* 0xfffffdff0e0e7812 */ /* 0x000fe400078ec0ff */
[----:B------:R-:W-:Y:S01]  /*511c0*/  ISETP.LT.AND P2, PT, R121, UR7, !P0 ;  /* 0x0000000779007c0c */ /* 0x000fe2000c741270 */
[C---:B------:R-:W-:Y:S01]  /*511d0*/  VIADD R123, R0.reuse, 0x136 ;  /* 0x00000136007b7836 */ /* 0x040fe20000000000 */
[----:B------:R-:W-:Y:S01]  /*511e0*/  ISETP.LT.AND P3, PT, R119, UR6, !P0 ;  /* 0x0000000677007c0c */ /* 0x000fe2000c761270 */
[----:B------:R-:W-:Y:S01]  /*511f0*/  VIADD R119, R0, 0x135 ;  /* 0x0000013500777836 */ /* 0x000fe20000000000 */
[----:B------:R-:W-:Y:S01]  /*51200*/  ULDC UR5, c[0x0][0x22c] ;  /* 0x00008b0000057ab9 */ /* 0x000fe20000000800 */
[----:B------:R-:W-:-:S04]  /*51210*/  ULDC UR6, c[0x0][0x22c] ;  /* 0x00008b0000067ab9 */ /* 0x000fc80000000800 */
[----:B------:R-:W-:Y:S01]  /*51220*/  @P1 LOP3.LUT R14, R14, 0x200, RZ, 0xfc, !PT ;  /* 0x000002000e0e1812 */ /* 0x000fe200078efcff */
[----:B------:R-:W-:Y:S01]  /*51230*/  VIADD R121, R0, 0x138 ;  /* 0x0000013800797836 */ /* 0x000fe20000000000 */
[----:B------:R-:W-:Y:S02]  /*51240*/  ULDC UR7, c[0x0][0x22c] ;  /* 0x00008b0000077ab9 */ /* 0x000fe40000000800 */
        /* <DEDUP_REMOVED lines=9> */
[----:B------:R-:W-:Y:S02]  /*512e0*/  ISETP.LT.AND P1, PT, R123, UR5, !P0 ;  /* 0x000000057b007c0c */ /* 0x000fe4000c721270 */
[----:B------:R-:W-:Y:S02]  /*512f0*/  ISETP.LT.AND P3, PT, R119, UR6, !P0 ;  /* 0x0000000677007c0c */ /* 0x000fe4000c761270 */
[----:B------:R-:W-:Y:S02]  /*51300*/  LOP3.LUT R14, R14, 0xffffffdf, RZ, 0xc0, !PT ;  /* 0xffffffdf0e0e7812 */ /* 0x000fe400078ec0ff */
[----:B------:R-:W-:Y:S01]  /*51310*/  ISETP.LT.AND P2, PT, R121, UR7, !P0 ;  /* 0x0000000779007c0c */ /* 0x000fe2000c741270 */
[C---:B------:R-:W-:Y:S01]  /*51320*/  VIADD R119, R0.reuse, 0x139 ;  /* 0x0000013900777836 */ /* 0x040fe20000000000 */
[----:B------:R-:W-:Y:S01]  /*51330*/  ULDC UR5, c[0x0][0x22c] ;  /* 0x00008b0000057ab9 */ /* 0x000fe20000000800 */
[----:B------:R-:W-:Y:S01]  /*51340*/  VIADD R123, R0, 0x13a ;  /* 0x0000013a007b7836 */ /* 0x000fe20000000000 */
[----:B------:R-:W-:Y:S01]  /*51350*/  ULDC UR7, c[0x0][0x22c] ;  /* 0x00008b0000077ab9 */ /* 0x000fe20000000800 */
[----:B------:R-:W-:-:S02]  /*51360*/  ULDC UR6, c[0x0][0x22c] ;  /* 0x00008b0000067ab9 */ /* 0x000fc40000000800 */
        /* <DEDUP_REMOVED lines=12> */
[----:B------:R-:W-:Y:S02]  /*51430*/  ISETP.LT.AND P2, PT, R121, UR7, !P0 ;  /* 0x0000000779007c0c */ /* 0x000fe4000c741270 */
[----:B------:R-:W-:Y:S01]  /*51440*/  LOP3.LUT R14, R14, 0xfffffffd, RZ, 0xc0, !PT ;  /* 0xfffffffd0e0e7812 */ /* 0x000fe200078ec0ff */
[C---:B------:R-:W-:Y:S01]  /*51450*/  VIADD R123, R0.reuse, 0x13e ;  /* 0x0000013e007b7836 */ /* 0x040fe20000000000 */
[----:B------:R-:W-:Y:S01]  /*51460*/  ISETP.LT.AND P3, PT, R119, UR6, !P0 ;  /* 0x0000000677007c0c */ /* 0x000fe2000c761270 */
[C---:B------:R-:W-:Y:S01]  /*51470*/  VIADD R119, R0.reuse, 0x13d ;  /* 0x0000013d00777836 */ /* 0x040fe20000000000 */
[----:B------:R-:W-:Y:S01]  /*51480*/  ULDC UR5, c[0x0][0x22c] ;  /* 0x00008b0000057ab9 */ /* 0x000fe20000000800 */
[----:B------:R-:W-:Y:S01]  /*51490*/  ULDC UR6, c[0x0][0x22c] ;  /* 0x00008b0000067ab9 */ /* 0x000fe20000000800 */
[----:B------:R-:W-:Y:S01]  /*514a0*/  VIADD R121, R0, 0x140 ;  /* 0x0000014000797836 */ /* 0x000fe20000000000 */
[----:B------:R-:W-:-:S02]  /*514b0*/  ULDC UR7, c[0x0][0x22c] ;  /* 0x00008b0000077ab9 */ /* 0x000fc40000000800 */
[----:B------:R-:W-:Y:S02]  /*514c0*/  @P1 LOP3.LUT R14, R14, 0x2, RZ, 0xfc, !PT ;  /* 0x000000020e0e1812 */ /* 0x000fe400078efcff */
[----:B------:R-:W-:Y:S02]  /*514d0*/  ISETP.LT.AND P1, PT, R119, UR8, !P0 ;  /* 0x0000000877007c0c */ /* 0x000fe4000c721270 */
[----:B------:R-:W-:Y:S01]  /*514e0*/  @P2 LOP3.LUT R20, R20, 0x80000000, RZ, 0xfc, !PT ;  /* 0x8000000014142812 */ /* 0x000fe200078efcff */
[----:B------:R-:W-:Y:S01]  /*514f0*/  VIADD R119, R0, 0x13f ;  /* 0x0000013f00777836 */ /* 0x000fe20000000000 */
[----:B------:R-:W-:Y:S01]  /*51500*/  LOP3.LUT R14, R14, 0xfffffffe, RZ, 0xc0, !PT ;  /* 0xfffffffe0e0e7812 */ /* 0x000fe200078ec0ff */
[----:B------:R-:W-:Y:S01]  /*51510*/  ULDC UR8, c[0x0][0x22c] ;  /* 0x00008b0000087ab9 */ /* 0x000fe20000000800 */
[----:B------:R-:W-:-:S07]  /*51520*/  LOP3.LUT R20, R20, 0xbfffffff, RZ, 0xc0, !PT ;  /* 0xbfffffff14147812 */ /* 0x000fce00078ec0ff */
[----:B------:R-:W-:Y:S02]  /*51530*/  @P1 LOP3.LUT R20, R20, 0x40000000, RZ, 0xfc, !PT ;  /* 0x4000000014141812 */ /* 0x000fe400078efcff */
[----:B------:R-:W-:Y:S02]  /*51540*/  ISETP.LT.AND P1, PT, R123, UR5, !P0 ;  /* 0x000000057b007c0c */ /* 0x000fe4000c721270 */
[----:B------:R-:W-:Y:S02]  /*51550*/  @P3 LOP3.LUT R14, R14, 0x1, RZ, 0xfc, !PT ;  /* 0x000000010e0e3812 */ /* 0x000fe400078efcff */
[----:B------:R-:W-:Y:S02]  /*51560*/  LOP3.LUT R20, R20, 0xdfffffff, RZ, 0xc0, !PT ;  /* 0xdfffffff14147812 */ /* 0x000fe400078ec0ff */
[----:B------:R-:W-:Y:S01]  /*51570*/  ISETP.LT.AND P2, PT, R121, UR7, !P0 ;  /* 0x0000000779007c0c */ /* 0x000fe2000c741270 */
[----:B------:R-:W-:Y:S01]  /*51580*/  VIADD R123, R0, 0x142 ;  /* 0x00000142007b7836 */ /* 0x000fe20000000000 */
[----:B------:R-:W-:Y:S01]  /*51590*/  ISETP.LT.AND P3, PT, R119, UR6, !P0 ;  /* 0x0000000677007c0c */ /* 0x000fe2000c761270 */
[----:B------:R-:W-:-:S04]  /*515a0*/  ULDC UR5, c[0x0][0x22c] ;  /* 0x00008b0000057ab9 */ /* 0x000fc80000000800 */
[----:B------:R-:W-:Y:S01]  /*515b0*/  @P1 LOP3.LUT R20, R20, 0x20000000, RZ, 0xfc, !PT ;  /* 0x2000000014141812 */ /* 0x000fe200078efcff */
[C---:B------:R-:W-:Y:S01]  /*515c0*/  VIADD R119, R0.reuse, 0x141 ;  /* 0x0000014100777836 */ /* 0x040fe20000000000 */
[----:B------:R-:W-:Y:S01]  /*515d0*/  ULDC UR6, c[0x0][0x22c] ;  /* 0x00008b0000067ab9 */ /* 0x000fe20000000800 */
[----:B------:R-:W-:Y:S01]  /*515e0*/  VIADD R121, R0, 0x144 ;  /* 0x0000014400797836 */ /* 0x000fe20000000000 */
[----:B------:R-:W-:Y:S01]  /*515f0*/  LOP3.LUT R20, R20, 0xefffffff, RZ, 0xc0, !PT ;  /* 0xefffffff14147812 */ /* 0x000fe200078ec0ff */
[----:B------:R-:W-:-:S03]  /*51600*/  ULDC UR7, c[0x0][0x22c] ;  /* 0x00008b0000077ab9 */ /* 0x000fc60000000800 */
        /* <DEDUP_REMOVED lines=15> */
[----:B------:R-:W-:-:S03]  /*51700*/  ULDC UR6, c[0x0][0x22c] ;  /* 0x00008b0000067ab9 */ /* 0x000fc60000000800 */
        /* <DEDUP_REMOVED lines=36> */
[----:B------:R-:W-:Y:S02]  /*51950*/  LOP3.LUT R20, R20, 0xfffdffff, RZ, 0xc0, !PT ;  /* 0xfffdffff14147812 */ /* 0x000fe400078ec0ff */
[----:B------:R-:W-:Y:S01]  /*51960*/  ISETP.LT.AND P2, PT, R119, UR7, !P0 ;  /* 0x0000000777007c0c */ /* 0x000fe2000c741270 */
[----:B------:R-:W-:-:S08]  /*51970*/  ULDC UR7, c[0x0][0x22c] ;  /* 0x00008b0000077ab9 */ /* 0x000fd00000000800 */
[----:B------:R-:W-:-:S04]  /*51980*/  @P1 LOP3.LUT R20, R20, 0x20000, RZ, 0xfc, !PT ;  /* 0x0002000014141812 */ /* 0x000fc800078efcff */
[----:B------:R-:W-:-:S04]  /*51990*/  LOP3.LUT R20, R20, 0xfffeffff, RZ, 0xc0, !PT ;  /* 0xfffeffff14147812 */ /* 0x000fc800078ec0ff */
[----:B------:R-:W-:Y:S02]  /*519a0*/  @P3 LOP3.LUT R20, R20, 0x10000, RZ, 0xfc, !PT ;  /* 0x0001000014143812 */ /* 0x000fe400078efcff */
[----:B------:R-:W-:Y:S01]  /*519b0*/  ISETP.LT.AND P1, PT, R252, UR8, !P0 ;  /* 0x00000008fc007c0c */ /* 0x000fe2000c721270 */
[----:B------:R-:W-:Y:S01]  /*519c0*/  ULDC UR8, c[0x0][0x22c] ;  /* 0x00008b0000087ab9 */ /* 0x000fe20000000800 */
[----:B------:R-:W-:-:S04]  /*519d0*/  LOP3.LUT R20, R20, 0xffff7fff, RZ, 0xc0, !PT ;  /* 0xffff7fff14147812 */ /* 0x000fc800078ec0ff */
[----:B------:R-:W-:-:S04]  /*519e0*/  @P2 LOP3.LUT R20, R20, 0x8000, RZ, 0xfc, !PT ;  /* 0x0000800014142812 */ /* 0x000fc800078efcff */
[----:B------:R-:W-:-:S04]  /*519f0*/  LOP3.LUT R20, R20, 0xffffbfff, RZ, 0xc0, !PT ;  /* 0xffffbfff14147812 */ /* 0x000fc800078ec0ff */
[----:B------:R-:W-:Y:S02]  /*51a00*/  @P1 LOP3.LUT R20, R20, 0x4000, RZ, 0xfc, !PT ;  /* 0x0000400014141812 */ /* 0x000fe400078efcff */
[----:B------:R-:W-:Y:S01]  /*51a10*/  ISETP.LT.AND P1, PT, R166, UR5, !P0 ;  /* 0x00000005a6007c0c */ /* 0x000fe2000c721270 */
[----:B------:R-:W-:Y:S01]  /*51a20*/  ULDC UR5, c[0x0][0x22c] ;  /* 0x00008b0000057ab9 */ /* 0x000fe20000000800 */
[----:B------:R-:W-:Y:S01]  /*51a30*/  ISETP.LT.AND P3, PT, R164, UR6, !P0 ;  /* 0x00000006a4007c0c */ /* 0x000fe2000c761270 */
[----:B------:R-:W-:Y:S01]  /*51a40*/  ULDC UR6, c[0x0][0x22c] ;  /* 0x00008b0000067ab9 */ /* 0x000fe20000000800 */
[----:B------:R-:W-:Y:S02]  /*51a50*/  LOP3.LUT R20, R20, 0xffffdfff, RZ, 0xc0, !PT ;  /* 0xffffdfff14147812 */ /* 0x000fe400078ec0ff */
[----:B------:R-:W-:Y:S01]  /*51a60*/  ISETP.LT.AND P2, PT, R162, UR7, !P0 ;  /* 0x00000007a2007c0c */ /* 0x000fe2000c741270 */
[----:B------:R-:W-:-:S06]  /*51a70*/  ULDC UR7, c[0x0][0x22c] ;  /* 0x00008b0000077ab9 */ /* 0x000fcc0000000800 */
        /* <DEDUP_REMOVED lines=45> */
[----:B------:R-:W-:-:S09]  /*51d50*/  LOP3.LUT R20, R20, 0xfffffffd, RZ, 0xc0, !PT ;  /* 0xfffffffd14147812 */ /* 0x000fd200078ec0ff */
[----:B------:R-:W-:Y:S02]  /*51d60*/  @P1 LOP3.LUT R20, R20, 0x2, RZ, 0xfc, !PT ;  /* 0x0000000214141812 */ /* 0x000fe400078efcff */
[----:B------:R-:W-:Y:S01]  /*51d70*/  ISETP.LT.AND P1, PT, R138, UR6, !P0 ;  /* 0x000000068a007c0c */ /* 0x000fe2000c721270 */
[----:B------:R-:W-:Y:S01]  /*51d80*/  ULDC UR6, c[0x0][0x22c] ;  /* 0x00008b0000067ab9 */ /* 0x000fe20000000800 */
[----:B------:R-:W-:-:S04]  /*51d90*/  LOP3.LUT R20, R20, 0xfffffffe, RZ, 0xc0, !PT ;  /* 0xfffffffe14147812 */ /* 0x000fc800078ec0ff */
[----:B------:R-:W-:Y:S02]  /*51da0*/  @P2 LOP3.LUT R20, R20, 0x1, RZ, 0xfc, !PT ;  /* 0x0000000114142812 */ /* 0x000fe400078efcff */
[----:B------:R-:W-:Y:S01]  /*51db0*/  ISETP.LT.AND P2, PT, R136, UR5, !P0 ;  /* 0x0000000588007c0c */ /* 0x000fe2000c741270 */
[----:B------:R-:W-:-:S04]  /*51dc0*/  ULDC UR5, c[0x0][0x22c] ;  /* 0x00008b0000057ab9 */ /* 0x000fc80000000800 */
[----:B------:R-:W-:Y:S02]  /*51dd0*/  @P1 LOP3.LUT R13, R13, 0x80000000, RZ, 0xfc, !PT ;  /* 0x800000000d0d1812 */ /* 0x000fe400078efcff */
[----:B------:R-:W-:Y:S01]  /*51de0*/  ISETP.LT.AND P1, PT, R134, UR4, !P0 ;  /* 0x0000000486007c0c */ /* 0x000fe2000c721270 */
[----:B------:R-:W-:Y:S01]  /*51df0*/  ULDC UR4, c[0x0][0x22c] ;  /* 0x00008b0000047ab9 */ /* 0x000fe20000000800 */
[----:B------:R-:W-:-:S04]  /*51e00*/  LOP3.LUT R13, R13, 0xbfffffff, RZ, 0xc0, !PT ;  /* 0xbfffffff0d0d7812 */ /* 0x000fc800078ec0ff */
[----:B------:R-:W-:Y:S02]  /*51e10*/  @P2 LOP3.LUT R13, R13, 0x40000000, RZ, 0xfc, !PT ;  /* 0x400000000d0d2812 */ /* 0x000fe400078efcff */
[----:B------:R-:W-:Y:S01]  /*51e20*/  ISETP.LT.AND P2, PT, R132, UR4, !P0 ;  /* 0x0000000484007c0c */ /* 0x000fe2000c741270 */
[C---:B------:R-:W-:Y:S01]  /*51e30*/  VIADD R88, R0.reuse, 0x178 ;  /* 0x0000017800587836 */ /* 0x040fe20000000000 */
[----:B------:R-:W-:Y:S01]  /*51e40*/  LOP3.LUT R13, R13, 0xdfffffff, RZ, 0xc0, !PT ;  /* 0xdfffffff0d0d7812 */ /* 0x000fe200078ec0ff */
[----:B------:R-:W-:Y:S01]  /*51e50*/  VIADD R89, R0, 0x179 ;  /* 0x0000017900597836 */ /* 0x000fe20000000000 */
[----:B------:R-:W-:Y:S01]  /*51e60*/  ISETP.LT.AND P3, PT, R130, UR5, !P0 ;  /* 0x0000000582007c0c */ /* 0x000fe2000c761270 */
[C---:B------:R-:W-:Y:S01]  /*51e70*/  VIADD R90, R0.reuse, 0x17a ;  /* 0x0000017a005a7836 */ /* 0x040fe20000000000 */
[----:B------:R-:W-:Y:S01]  /*51e80*/  @P1 LOP3.LUT R13, R13, 0x20000000, RZ, 0xfc, !PT ;  /* 0x200000000d0d1812 */ /* 0x000fe200078efcff */
[----:B------:R-:W-:Y:S01]  /*51e90*/  VIADD R92, R0, 0x17c ;  /* 0x0000017c005c7836 */ /* 0x000fe20000000000 */
[----:B------:R-:W-:-:S02]  /*51ea0*/  ULDC UR4, c[0x0][0x22c] ;  /* 0x00008b0000047ab9 */ /* 0x000fc40000000800 */
[----:B------:R-:W-:-:S04]  /*51eb0*/  LOP3.LUT R13, R13, 0xefffffff, RZ, 0xc0, !PT ;  /* 0xefffffff0d0d7812 */ /* 0x000fc800078ec0ff */
[----:B------:R-:W-:Y:S02]  /*51ec0*/  @P2 LOP3.LUT R13, R13, 0x10000000, RZ, 0xfc, !PT ;  /* 0x100000000d0d2812 */ /* 0x000fe400078efcff */
[----:B------:R-:W-:Y:S02]  /*51ed0*/  ISETP.LT.AND P1, PT, R128, UR6, !P0 ;  /* 0x0000000680007c0c */ /* 0x000fe4000c721270 */
        /* <DEDUP_REMOVED lines=75> */
[----:B------:R-:W-:Y:S01]  /*52390*/  LOP3.LUT R13, R13, 0xfffffffb, RZ, 0xc0, !PT ;  /* 0xfffffffb0d0d7812 */ /* 0x000fe200078ec0ff */
[----:B------:R-:W-:-:S03]  /*523a0*/  VIADD R91, R0, 0x17b ;  /* 0x0000017b005b7836 */ /* 0x000fc60000000000 */
[----:B------:R-:W-:Y:S02]  /*523b0*/  @P1 LOP3.LUT R13, R13, 0x4, RZ, 0xfc, !PT ;  /* 0x000000040d0d1812 */ /* 0x000fe400078efcff */
[----:B------:R-:W-:Y:S01]  /*523c0*/  ISETP.LT.AND P1, PT, R92, UR35, !P0 ;  /* 0x000000235c007c0c */ /* 0x000fe2000c721270 */
[----:B------:R-:W-:Y:S01]  /*523d0*/  VIADD R93, R0, 0x17d ;  /* 0x0000017d005d7836 */ /* 0x000fe20000000000 */
[----:B------:R-:W-:Y:S02]  /*523e0*/  ISETP.LT.AND P3, PT, R91, UR34, !P0 ;  /* 0x000000225b007c0c */ /* 0x000fe4000c761270 */
[----:B------:R-:W-:-:S04]  /*523f0*/  LOP3.LUT R13, R13, 0xfffffffd, RZ, 0xc0, !PT ;  /* 0xfffffffd0d0d7812 */ /* 0x000fc800078ec0ff */
[----:B------:R-:W-:Y:S02]  /*52400*/  @P2 LOP3.LUT R13, R13, 0x2, RZ, 0xfc, !PT ;  /* 0x000000020d0d2812 */ /* 0x000fe400078efcff */
[----:B------:R-:W-:Y:S01]  /*52410*/  ISETP.LT.AND P2, PT, R93, UR36, !P0 ;  /* 0x000000245d007c0c */ /* 0x000fe2000c741270 */
[----:B------:R-:W-:Y:S01]  /*52420*/  VIADD R94, R0, 0x17e ;  /* 0x0000017e005e7836 */ /* 0x000fe20000000000 */
[----:B------:R-:W-:Y:S02]  /*52430*/  LOP3.LUT R13, R13, 0xfffffffe, RZ, 0xc0, !PT ;  /* 0xfffffffe0d0d7812 */ /* 0x000fe400078ec0ff */
[----:B------:R-:W-:Y:S02]  /*52440*/  @P1 LOP3.LUT R2, R2, 0x80000000, RZ, 0xfc, !PT ;  /* 0x8000000002021812 */ /* 0x000fe400078efcff */
[----:B------:R-:W-:Y:S02]  /*52450*/  @P3 LOP3.LUT R13, R13, 0x1, RZ, 0xfc, !PT ;  /* 0x000000010d0d3812 */ /* 0x000fe400078efcff */
[----:B------:R-:W-:-:S02]  /*52460*/  ISETP.LT.AND P3, PT, R94, UR37, !P0 ;  /* 0x000000255e007c0c */ /* 0x000fc4000c761270 */
[----:B------:R-:W-:Y:S01]  /*52470*/  LOP3.LUT R2, R2, 0xbfffffff, RZ, 0xc0, !PT ;  /* 0xbfffffff02027812 */ /* 0x000fe200078ec0ff */
[----:B------:R-:W-:-:S03]  /*52480*/  VIADD R95, R0, 0x17f ;  /* 0x0000017f005f7836 */ /* 0x000fc60000000000 */
[----:B------:R-:W-:Y:S02]  /*52490*/  @P2 LOP3.LUT R2, R2, 0x40000000, RZ, 0xfc, !PT ;  /* 0x4000000002022812 */ /* 0x000fe400078efcff */
[----:B------:R-:W-:Y:S02]  /*524a0*/  ISETP.LT.AND P1, PT, R95, UR38, !P0 ;  /* 0x000000265f007c0c */ /* 0x000fe4000c721270 */
        /* <DEDUP_REMOVED lines=72> */
[----:B------:R-:W-:-:S04]  /*52930*/  LOP3.LUT R2, R2, 0xfffff7ff, RZ, 0xc0, !PT ;  /* 0xfffff7ff02027812 */ /* 0x000fc800078ec0ff */
[----:B------:R-:W-:-:S04]  /*52940*/  @P3 LOP3.LUT R2, R2, 0x800, RZ, 0xfc, !PT ;  /* 0x0000080002023812 */ /* 0x000fc800078efcff */
[----:B------:R-:W-:-:S04]  /*52950*/  LOP3.LUT R2, R2, 0xfffffbff, RZ, 0xc0, !PT ;  /* 0xfffffbff02027812 */ /* 0x000fc800078ec0ff */
[----:B------:R-:W-:Y:S02]  /*52960*/  @P1 LOP3.LUT R2, R2, 0x400, RZ, 0xfc, !PT ;  /* 0x0000040002021812 */ /* 0x000fe400078efcff */
[C---:B------:R-:W-:Y:S01]  /*52970*/  ISETP.LT.AND P1, PT, R0.reuse, UR4, !P0 ;  /* 0x0000000400007c0c */ /* 0x040fe2000c721270 */
[----:B------:R-:W-:Y:S01]  /*52980*/  VIADD R114, R0, 0x192 ;  /* 0x0000019200727836 */ /* 0x000fe20000000000 */
[----:B------:R-:W-:Y:S01]  /*52990*/  LOP3.LUT R2, R2, 0xfffffdff, RZ, 0xc0, !PT ;  /* 0xfffffdff02027812 */ /* 0x000fe200078ec0ff */
[C---:B------:R-:W-:Y:S02]  /*529a0*/  VIADD R115, R0.reuse, 0x193 ;  /* 0x0000019300737836 */ /* 0x040fe40000000000 */
[C---:B------:R-:W-:Y:S02]  /*529b0*/  VIADD R116, R0.reuse, 0x194 ;  /* 0x0000019400747836 */ /* 0x040fe40000000000 */
[C---:B------:R-:W-:Y:S02]  /*529c0*/  VIADD R117, R0.reuse, 0x195 ;  /* 0x0000019500757836 */ /* 0x040fe40000000000 */
[----:B------:R-:W-:Y:S01]  /*529d0*/  VIADD R118, R0, 0x196 ;  /* 0x0000019600767836 */ /* 0x000fe20000000000 */
[----:B------:R-:W-:-:S02]  /*529e0*/  ISETP.LT.AND P2, PT, R114, UR57, !P0 ;  /* 0x0000003972007c0c */ /* 0x000fc4000c741270 */
[----:B------:R-:W-:Y:S02]  /*529f0*/  ISETP.LT.AND P3, PT, R115, UR58, !P0 ;  /* 0x0000003a73007c0c */ /* 0x000fe4000c761270 */
[----:B------:R-:W-:Y:S02]  /*52a00*/  @P1 LOP3.LUT R2, R2, 0x200, RZ, 0xfc, !PT ;  /* 0x0000020002021812 */ /* 0x000fe400078efcff */
[----:B------:R-:W-:Y:S02]  /*52a10*/  ISETP.LT.AND P4, PT, R116, UR59, !P0 ;  /* 0x0000003b74007c0c */ /* 0x000fe4000c781270 */
[----:B------:R-:W-:Y:S02]  /*52a20*/  ISETP.LT.AND P5, PT, R117, UR60, !P0 ;  /* 0x0000003c75007c0c */ /* 0x000fe4000c7a1270 */
[----:B------:R-:W-:Y:S02]  /*52a30*/  ISETP.LT.AND P6, PT, R118, UR61, !P0 ;  /* 0x0000003d76007c0c */ /* 0x000fe4000c7c1270 */
[C---:B------:R-:W-:Y:S01]  /*52a40*/  LOP3.LUT P1, RZ, R17.reuse, 0x10000, RZ, 0xc0, !PT ;  /* 0x0001000011ff7812 */ /* 0x040fe2000782c0ff */
[----:B-1----:R-:W-:Y:S01]  /*52a50*/  STL.64 [R1+0x1ad0], R172 ;  /* 0x001ad0ac01007387 */ /* 0x002fe20000100a00 */
[----:B------:R-:W-:Y:S01]  /*52a60*/  LOP3.LUT R18, R18, 0xffefffff, RZ, 0xc0, !PT ;  /* 0xffefffff12127812 */ /* 0x000fe200078ec0ff */
[----:B------:R-:W-:Y:S01]  /*52a70*/  ULDC UR4, c[0x0][0x22c] ;  /* 0x00008b0000047ab9 */ /* 0x000fe20000000800 */
[----:B------:R-:W-:Y:S01]  /*52a80*/  LOP3.LUT R17, R17, 0xfffffffe, RZ, 0xc0, !PT ;  /* 0xfffffffe11117812 */ /* 0x000fe200078ec0ff */
[----:B------:R-:W-:Y:S01]  /*52a90*/  STL.64 [R1+0x1ac8], R4 ;  /* 0x001ac80401007387 */ /* 0x000fe20000100a00 */
[----:B------:R-:W-:Y:S01]  /*52aa0*/  @P2 LOP3.LUT R18, R18, 0x100000, RZ, 0xfc, !PT ;  /* 0x0010000012122812 */ /* 0x000fe200078efcff */
[----:B------:R-:W-:Y:S01]  /*52ab0*/  ULDC UR5, c[0x0][0x22c] ;  /* 0x00008b0000057ab9 */ /* 0x000fe20000000800 */
[----:B------:R-:W-:Y:S01]  /*52ac0*/  BAR.SYNC.DEFER_BLOCKING 0x0 ;  /* 0x0000000000007b1d */ /* 0x000fe20000010000 */
[----:B------:R-:W-:-:S02]  /*52ad0*/  LOP3.LUT P2, RZ, R2, 0x200, RZ, 0xc0, !PT ;  /* 0x0000020002ff7812 */ /* 0x000fc4000784c0ff */
[----:B------:R-:W-:Y:S02]  /*52ae0*/  @P0 LOP3.LUT R17, R17, 0x1, RZ, 0xfc, !PT ;  /* 0x0000000111110812 */ /* 0x000fe400078efcff */
[----:B------:R-:W-:Y:S02]  /*52af0*/  LOP3.LUT P0, RZ, R2, 0x1, RZ, 0xc0, !PT ;  /* 0x0000000102ff7812 */ /* 0x000fe4000780c0ff */
[----:B------:R-:W-:Y:S01]  /*52b00*/  LOP3.LUT R18, R18, 0xfff7ffff, RZ, 0xc0, !PT ;  /* 0xfff7ffff12127812 */ /* 0x000fe200078ec0ff */
[----:B------:R-:W-:Y:S04]  /*52b10*/  STL.64 [R1+0x1ac0], R174 ;  /* 0x001ac0ae01007387 */ /* 0x000fe80000100a00 */
[----:B----4-:R-:W-:Y:S01]  /*52b20*/  STSM.16.M88.4 [R3], R56 ;  /* 0x0000003803007844 */ /* 0x010fe20000000200 */
[----:B------:R-:W-:-:S02]  /*52b30*/  LOP3.LUT R17, R17, 0xfffffffd, RZ, 0xc0, !PT ;  /* 0xfffffffd11117812 */ /* 0x000fc400078ec0ff */
[----:B------:R-:W-:Y:S01]  /*52b40*/  @P3 LOP3.LUT R18, R18, 0x80000, RZ, 0xfc, !PT ;  /* 0x0008000012123812 */ /* 0x000fe200078efcff */
[----:B------:R-:W-:Y:S03]  /*52b50*/  STL.64 [R1+0x1ab8], R6 ;  /* 0x001ab80601007387 */ /* 0x000fe60000100a00 */
[----:B------:R-:W-:Y:S01]  /*52b60*/  LOP3.LUT R18, R18, 0xfffbffff, RZ, 0xc0, !PT ;  /* 0xfffbffff12127812 */ /* 0x000fe200078ec0ff */
[----:B------:R-:W-:Y:S03]  /*52b70*/  STL.64 [R1+0x1ab0], R36 ;  /* 0x001ab02401007387 */ /* 0x000fe60000100a00 */
[----:B------:R-:W-:Y:S01]  /*52b80*/  @P4 LOP3.LUT R18, R18, 0x40000, RZ, 0xfc, !PT ;  /* 0x0004000012124812 */ /* 0x000fe200078efcff */
[----:B------:R-:W-:Y:S03]  /*52b90*/  STL.64 [R1+0x1aa8], R32 ;  /* 0x001aa82001007387 */ /* 0x000fe60000100a00 */
[----:B------:R-:W-:Y:S01]  /*52ba0*/  LOP3.LUT R18, R18, 0xfffdffff, RZ, 0xc0, !PT ;  /* 0xfffdffff12127812 */ /* 0x000fe200078ec0ff */
[----:B------:R-:W-:Y:S03]  /*52bb0*/  STL.64 [R1+0x1aa0], R38 ;  /* 0x001aa02601007387 */ /* 0x000fe60000100a00 */
[----:B------:R-:W-:Y:S01]  /*52bc0*/  @P5 LOP3.LUT R18, R18, 0x20000, RZ, 0xfc, !PT ;  /* 0x0002000012125812 */ /* 0x000fe200078efcff */
[----:B------:R-:W-:Y:S03]  /*52bd0*/  STL [R1+0x1a98], R28 ;  /* 0x001a981c01007387 */ /* 0x000fe60000100800 */
[----:B------:R-:W-:Y:S01]  /*52be0*/  LOP3.LUT R18, R18, 0xfffeffff, RZ, 0xc0, !PT ;  /* 0xfffeffff12127812 */ /* 0x000fe200078ec0ff */
[----:B------:R-:W-:Y:S03]  /*52bf0*/  STL.64 [R1+0x1a90], R34 ;  /* 0x001a902201007387 */ /* 0x000fe60000100a00 */
[----:B------:R-:W-:Y:S01]  /*52c00*/  @P6 LOP3.LUT R18, R18, 0x10000, RZ, 0xfc, !PT ;  /* 0x0001000012126812 */ /* 0x000fe200078efcff */
[----:B------:R-:W-:Y:S04]  /*52c10*/  STL [R1+0x1a88], R29 ;  /* 0x001a881d01007387 */ /* 0x000fe80000100800 */
[----:B------:R-:W-:Y:S04]  /*52c20*/  STL.64 [R1+0x1a80], R8 ;  /* 0x001a800801007387 */ /* 0x000fe80000100a00 */
[----:B------:R-:W-:Y:S04]  /*52c30*/  STL [R1+0x1a78], R10 ;  /* 0x001a780a01007387 */ /* 0x000fe80000100800 */
[----:B------:R-:W-:Y:S04]  /*52c40*/  STL.64 [R1+0x1a70], R30 ;  /* 0x001a701e01007387 */ /* 0x000fe80000100a00 */
[----:B------:R-:W-:Y:S04]  /*52c50*/  STL [R1+0x1a68], R11 ;  /* 0x001a680b01007387 */ /* 0x000fe80000100800 */
[----:B------:R-:W-:Y:S04]  /*52c60*/  STL.64 [R1+0x1a60], R52 ;  /* 0x001a603401007387 */ /* 0x000fe80000100a00 */
[----:B------:R-:W-:Y:S04]  /*52c70*/  STL [R1+0x1a58], R54 ;  /* 0x001a583601007387 */ /* 0x000fe80000100800 */
[----:B--2---:R-:W-:Y:S04]  /*52c80*/  STL.64 [R1+0x1a50], R48 ;  /* 0x001a503001007387 */ /* 0x004fe80000100a00 */
[----:B------:R-:W-:Y:S04]  /*52c90*/  STL [R1+0x1a48], R55 ;  /* 0x001a483701007387 */ /* 0x000fe80000100800 */
[----:B------:R-:W-:Y:S04]  /*52ca0*/  STL.64 [R1+0x1a40], R50 ;  /* 0x001a403201007387 */ /* 0x000fe80000100a00 */
[----:B------:R-:W-:Y:S04]  /*52cb0*/  STL.64 [R1+0x1a38], R44 ;  /* 0x001a382c01007387 */ /* 0x000fe80000100a00 */
[----:B---3--:R-:W-:Y:S04]  /*52cc0*/  STL.64 [R1+0x1a30], R40 ;  /* 0x001a302801007387 */ /* 0x008fe80000100a00 */
[----:B------:R-:W-:Y:S04]  /*52cd0*/  STL.64 [R1+0x1a28], R46 ;  /* 0x001a282e01007387 */ /* 0x000fe80000100a00 */
[----:B------:R-:W-:Y:S04]  /*52ce0*/  STL.64 [R1+0x1a20], R42 ;  /* 0x001a202a01007387 */ /* 0x000fe80000100a00 */
[----:B------:R-:W-:Y:S04]  /*52cf0*/  STL.64 [R1+0x1a18], R68 ;  /* 0x001a184401007387 */ /* 0x000fe80000100a00 */
[----:B------:R-:W-:Y:S04]  /*52d00*/  STL.64 [R1+0x1a10], R70 ;  /* 0x001a104601007387 */ /* 0x000fe80000100a00 */
[----:B------:R-:W-:Y:S04]  /*52d10*/  STL.64 [R1+0x1a08], R60 ;  /* 0x001a083c01007387 */ /* 0x000fe80000100a00 */
[----:B------:R-:W-:Y:S04]  /*52d20*/  STL.64 [R1+0x1a00], R62 ;  /* 0x001a003e01007387 */ /* 0x000fe80000100a00 */
        /* <DEDUP_REMOVED lines=8> */
[----:B------:R-:W-:Y:S01]  /*52db0*/  STSM.16.M88.4 [R3+0x200], R64 ;  /* 0x0002004003007844 */ /* 0x000fe20000000200 */
[----:B------:R-:W-:Y:S06]  /*52dc0*/  BAR.SYNC.DEFER_BLOCKING 0x0 ;  /* 0x0000000000007b1d */ /* 0x000fec0000010000 */
[----:B------:R-:W1:Y:S04]  /*52dd0*/  LDS.128 R64, [R26] ;  /* 0x000000001a407984 */ /* 0x000e680000000c00 */
[----:B------:R-:W4:Y:S01]  /*52de0*/  LDS.128 R56, [R26+0x400] ;  /* 0x000400001a387984 */ /* 0x000f220000000c00 */
[----:B------:R-:W-:Y:S06]  /*52df0*/  BAR.SYNC.DEFER_BLOCKING 0x0 ;  /* 0x0000000000007b1d */ /* 0x000fec0000010000 */
[----:B--2---:R-:W-:Y:S04]  /*52e00*/  STSM.16.M88.4 [R3], R76 ;  /* 0x0000004c03007844 */ /* 0x004fe80000000200 */
[----:B---3--:R2:W-:Y:S01]  /*52e10*/  STSM.16.M88.4 [R3+0x200], R72 ;  /* 0x0002004803007844 */ /* 0x0085e20000000200 */
[----:B------:R-:W-:Y:S06]  /*52e20*/  BAR.SYNC.DEFER_BLOCKING 0x0 ;  /* 0x0000000000007b1d */ /* 0x000fec0000010000 */
        /* <DEDUP_REMOVED lines=16> */
[----:B------:R-:W1:Y:S04]  /*52f30*/  LDS.128 R84, [R26] ;  /* 0x000000001a547984 */ /* 0x000e680000000c00 */
[----:B------:R-:W-:Y:S01]  /*52f40*/  LDS.128 R76, [R26+0x400] ;  /* 0x000400001a4c7984 */ /* 0x000fe20000000c00 */
[----:B------:R-:W-:Y:S06]  /*52f50*/  BAR.SYNC.DEFER_BLOCKING 0x0 ;  /* 0x0000000000007b1d */ /* 0x000fec0000010000 */
        /* <DEDUP_REMOVED lines=8> */
[----:B------:R-:W-:Y:S06]  /*52fe0*/  BAR.SYNC.DEFER_BLOCKING 0x0 ;  /* 0x0000000000007b1d */ /* 0x000fec0000010000 */
[----:B----4-:R-:W4:Y:S04]  /*52ff0*/  LDL.LU R88, [R1+0x834] ;  /* 0x0008340001587983 */ /* 0x010f280000300800 */
[----:B------:R-:W4:Y:S04]  /*53000*/  LDL.LU R89, [R1+0x83c] ;  /* 0x00083c0001597983 */ /* 0x000f280000300800 */
[----:B------:R-:W4:Y:S04]  /*53010*/  LDL.LU R90, [R1+0x634] ;  /* 0x00063400015a7983 */ /* 0x000f280000300800 */
[----:B------:R-:W4:Y:S04]  /*53020*/  LDL.LU R91, [R1+0x63c] ;  /* 0x00063c00015b7983 */ /* 0x000f280000300800 */
        /* <DEDUP_REMOVED lines=12> */
[----:B------:R-:W1:Y:S04]  /*530f0*/  LDS.128 R100, [R26] ;  /* 0x000000001a647984 */ /* 0x000e680000000c00 */
[----:B------:R-:W-:Y:S01]  /*53100*/  LDS.128 R92, [R26+0x400] ;  /* 0x000400001a5c7984 */ /* 0x000fe20000000c00 */
[----:B------:R-:W-:Y:S06]  /*53110*/  BAR.SYNC.DEFER_BLOCKING 0x0 ;  /* 0x0000000000007b1d */ /* 0x000fec0000010000 */
[----:B----4-:R-:W-:Y:S04]  /*53120*/  STSM.16.M88.4 [R3], R88 ;  /* 0x0000005803007844 */ /* 0x010fe80000000200 */
[----:B--2---:R-:W-:Y:S01]  /*53130*/  STSM.16.M88.4 [R3+0x200], R96 ;  /* 0x0002006003007844 */ /* 0x004fe20000000200 */
[----:B------:R-:W-:Y:S06]  /*53140*/  BAR.SYNC.DEFER_BLOCKING 0x0 ;  /* 0x0000000000007b1d */ /* 0x000fec0000010000 */
[----:B------:R-:W2:Y:S04]  /*53150*/  LDS.128 R96, [R26] ;  /* 0x000000001a607984 */ /* 0x000ea80000000c00 */
[----:B------:R-:W4:Y:S01]  /*53160*/  LDS.128 R88, [R26+0x400] ;  /* 0x000400001a587984 */ /* 0x000f220000000c00 */
[----:B------:R-:W-:Y:S06]  /*53170*/  BAR.SYNC.DEFER_BLOCKING 0x0 ;  /* 0x0000000000007b1d */ /* 0x000fec0000010000 */
[----:B---3--:R-:W-:Y:S04]  /*53180*/  STSM.16.M88.4 [R3], R108 ;  /* 0x0000006c03007844 */ /* 0x008fe80000000200 */
[----:B------:R3:W-:Y:S01]  /*53190*/  STSM.16.M88.4 [R3+0x200], R104 ;  /* 0x0002006803007844 */ /* 0x0007e20000000200 */
[----:B------:R-:W-:Y:S06]  /*531a0*/  BAR.SYNC.DEFER_BLOCKING 0x0 ;  /* 0x0000000000007b1d */ /* 0x000fec0000010000 */
[----:B---3--:R-:W3:Y:S04]  /*531b0*/  LDL.LU R104, [R1+0x864] ;  /* 0x0008640001687983 */ /* 0x008ee80000300800 */
[----:B------:R-:W3:Y:S04]  /*531c0*/  LDL.LU R105, [R1+0x86c] ;  /* 0x00086c0001697983 */ /* 0x000ee80000300800 */
[----:B------:R-:W3:Y:S04]  /*531d0*/  LDL.LU R106, [R1+0x744] ;  /* 0x00074400016a7983 */ /* 0x000ee80000300800 */
        /* <DEDUP_REMOVED lines=16> */
[----:B---3--:R-:W-:Y:S04]  /*532e0*/  STSM.16.M88.4 [R3], R104 ;  /* 0x0000006803007844 */ /* 0x008fe80000000200 */
[----:B--2---:R-:W-:Y:S01]  /*532f0*/  STSM.16.M88.4 [R3+0x200], R112 ;  /* 0x0002007003007844 */ /* 0x004fe20000000200 */
        /* <DEDUP_REMOVED lines=32> */
[----:B------:R-:W3:Y:S04]  /*53500*/  LDL.LU R175, [R1+0x9e0] ;  /* 0x0009e00001af7983 */ /* 0x000ee80000300800 */
[----:B------:R-:W3:Y:S04]  /*53510*/  LDL.LU.64 R4, [R1+0x19f0] ;  /* 0x0019f00001047983 */ /* 0x000ee80000300a00 */
[----:B------:R-:W3:Y:S04]  /*53520*/  LDL.LU R27, [R1+0x9c0] ;  /* 0x0009c000011b7983 */ /* 0x000ee80000300800 */
[----:B------:R-:W3:Y:S04]  /*53530*/  LDL.LU.64 R172, [R1+0x19e8] ;  /* 0x0019e80001ac7983 */ /* 0x000ee80000300a00 */
        /* <DEDUP_REMOVED lines=19> */
[----:B------:R-:W-:Y:S01]  /*53670*/  STSM.16.M88.4 [R3+0x200], R136 ;  /* 0x0002008803007844 */ /* 0x000fe20000000200 */
[----:B------:R-:W-:Y:S06]  /*53680*/  BAR.SYNC.DEFER_BLOCKING 0x0 ;  /* 0x0000000000007b1d */ /* 0x000fec0000010000 */
[----:B------:R-:W3:Y:S04]  /*53690*/  LDS.128 R136, [R26] ;  /* 0x000000001a887984 */ /* 0x000ee80000000c00 */
[----:B------:R-:W-:Y:S01]  /*536a0*/  LDS.128 R140, [R26+0x400] ;  /* 0x000400001a8c7984 */ /* 0x000fe20000000c00 */
[----:B------:R-:W-:Y:S06]  /*536b0*/  BAR.SYNC.DEFER_BLOCKING 0x0 ;  /* 0x0000000000007b1d */ /* 0x000fec0000010000 */
[----:B------:R-:W-:Y:S04]  /*536c0*/  STSM.16.M88.4 [R3], R144 ;  /* 0x0000009003007844 */ /* 0x000fe80000000200 */
[----:B------:R-:W-:Y:S01]  /*536d0*/  STSM.16.M88.4 [R3+0x200], R148 ;  /* 0x0002009403007844 */ /* 0x000fe20000000200 */
[----:B------:R-:W-:Y:S06]  /*536e0*/  BAR.SYNC.DEFER_BLOCKING 0x0 ;  /* 0x0000000000007b1d */ /* 0x000fec0000010000 */
[----:B------:R-:W3:Y:S04]  /*536f0*/  LDS.128 R148, [R26] ;  /* 0x000000001a947984 */ /* 0x000ee80000000c00 */
[----:B------:R-:W3:Y:S01]  /*53700*/  LDS.128 R144, [R26+0x400] ;  /* 0x000400001a907984 */ /* 0x000ee20000000c00 */
[----:B------:R-:W-:Y:S06]  /*53710*/  BAR.SYNC.DEFER_BLOCKING 0x0 ;  /* 0x0000000000007b1d */ /* 0x000fec0000010000 */
[----:B------:R-:W-:Y:S04]  /*53720*/  STSM.16.M88.4 [R3], R156 ;  /* 0x0000009c03007844 */ /* 0x000fe80000000200 */
[----:B------:R1:W-:Y:S01]  /*53730*/  STSM.16.M88.4 [R3+0x200], R152 ;  /* 0x0002009803007844 */ /* 0x0003e20000000200 */
[----:B------:R-:W-:Y:S06]  /*53740*/  BAR.SYNC.DEFER_BLOCKING 0x0 ;  /* 0x0000000000007b1d */ /* 0x000fec0000010000 */
        /* <DEDUP_REMOVED lines=8> */
[----:B------:R-:W3:Y:S04]  /*537d0*/  LDL.LU.64 R30, [R1+0x19e0] ;  /* 0x0019e000011e7983 */ /* 0x000ee80000300a00 */
[----:B------:R-:W3:Y:S04]  /*537e0*/  LDL.LU R10, [R1+0x9c4] ;  /* 0x0009c400010a7983 */ /* 0x000ee80000300800 */
[----:B------:R-:W3:Y:S04]  /*537f0*/  LDL.LU.64 R8, [R1+0x19d8] ;  /* 0x0019d80001087983 */ /* 0x000ee80000300a00 */
[----:B------:R-:W3:Y:S04]  /*53800*/  LDL.LU R29, [R1+0x9e8] ;  /* 0x0009e800011d7983 */ /* 0x000ee80000300800 */
[----:B------:R-:W3:Y:S04]  /*53810*/  LDL.LU.64 R34, [R1+0x19d0] ;  /* 0x0019d00001227983 */ /* 0x000ee80000300a00 */
[----:B------:R-:W3:Y:S04]  /*53820*/  LDL.LU R28, [R1+0x9c8] ;  /* 0x0009c800011c7983 */ /* 0x000ee80000300800 */
[----:B------:R-:W1:Y:S04]  /*53830*/  LDS.128 R160, [R26] ;  /* 0x000000001aa07984 */ /* 0x000e680000000c00 */
[----:B------:R-:W-:Y:S01]  /*53840*/  LDS.128 R164, [R26+0x400] ;  /* 0x000400001aa47984 */ /* 0x000fe20000000c00 */
[----:B------:R-:W-:Y:S06]  /*53850*/  BAR.SYNC.DEFER_BLOCKING 0x0 ;  /* 0x0000000000007b1d */ /* 0x000fec0000010000 */
[----:B------:R-:W3:Y:S04]  /*53860*/  LDL.LU.64 R38, [R1+0x19c8] ;  /* 0x0019c80001267983 */ /* 0x000ee80000300a00 */
[----:B------:R-:W3:Y:S04]  /*53870*/  LDL.LU R36, [R1+0x9ec] ;  /* 0x0009ec0001247983 */ /* 0x000ee80000300800 */
[----:B------:R-:W3:Y:S04]  /*53880*/  LDL.LU.64 R32, [R1+0x19c0] ;  /* 0x0019c00001207983 */ /* 0x000ee80000300a00 */
[----:B------:R-:W3:Y:S01]  /*53890*/  LDL.LU R37, [R1+0x9cc] ;  /* 0x0009cc0001257983 */ /* 0x000ee20000300800 */
[----:B------:R-:W-:-:S03]  /*538a0*/  LOP3.LUT P6, RZ, R18, 0x4, RZ, 0xc0, !PT ;  /* 0x0000000412ff7812 */ /* 0x000fc600078cc0ff */
[----:B--2---:R-:W-:Y:S04]  /*538b0*/  STSM.16.M88.4 [R3], R152 ;  /* 0x0000009803007844 */ /* 0x004fe80000000200 */
[----:B----4-:R-:W-:Y:S01]  /*538c0*/  STSM.16.M88.4 [R3+0x200], R156 ;  /* 0x0002009c03007844 */ /* 0x010fe20000000200 */
[----:B------:R-:W-:Y:S06]  /*538d0*/  BAR.SYNC.DEFER_BLOCKING 0x0 ;  /* 0x0000000000007b1d */ /* 0x000fec0000010000 */
[----:B------:R2:W-:Y:S04]  /*538e0*/  @P2 STG.E desc[UR32][R6.64], R175 ;  /* 0x000000af06002986 */ /* 0x0005e8000c101920 */
[----:B------:R4:W-:Y:S04]  /*538f0*/  @P1 STG.E desc[UR32][R4.64], R27 ;  /* 0x0000001b04001986 */ /* 0x0009e8000c101920 */
[----:B--2---:R-:W2:Y:S04]  /*53900*/  LDL.LU.64 R6, [R1+0x19b8] ;  /* 0x0019b80001067983 */ /* 0x004ea80000300a00 */
[----:B----4-:R-:W2:Y:S04]  /*53910*/  LDL.LU R5, [R1+0x9d0] ;  /* 0x0009d00001057983 */ /* 0x010ea80000300800 */
[----:B------:R-:W4:Y:S04]  /*53920*/  LDL.LU.64 R174, [R1+0x19b0] ;  /* 0x0019b00001ae7983 */ /* 0x000f280000300a00 */
[----:B------:R-:W4:Y:S04]  /*53930*/  LDL.LU R27, [R1+0x9b0] ;  /* 0x0009b000011b7983 */ /* 0x000f280000300800 */
[----:B------:R1:W-:Y:S04]  /*53940*/  @P0 STG.E desc[UR32][R172.64], R252 ;  /* 0x000000fcac000986 */ /* 0x0003e8000c101920 */
[----:B-1----:R-:W4:Y:S04]  /*53950*/  LDL.LU.64 R172, [R1+0x19a8] ;  /* 0x0019a80001ac7983 */ /* 0x002f280000300a00 */
[----:B------:R-:W4:Y:S04]  /*53960*/  LDL.LU R252, [R1+0x9d4] ;  /* 0x0009d40001fc7983 */ /* 0x000f280000300800 */
[----:B------:R-:W4:Y:S04]  /*53970*/  LDL.LU R4, [R1+0x170c] ;  /* 0x00170c0001047983 */ /* 0x000f280000300800 */
[----:B------:R-:W4:Y:S04]  /*53980*/  LDL.LU.64 R156, [R1+0x19a0] ;  /* 0x0019a000019c7983 */ /* 0x000f280000300a00 */
[----:B------:R-:W4:Y:S04]  /*53990*/  LDL.LU R159, [R1+0x9b4] ;  /* 0x0009b400019f7983 */ /* 0x000f280000300800 */
[----:B------:R-:W4:Y:S04]  /*539a0*/  LDL.LU.64 R152, [R1+0x1998] ;  /* 0x0019980001987983 */ /* 0x000f280000300a00 */
[----:B------:R-:W4:Y:S01]  /*539b0*/  LDL.LU R62, [R1+0x9d8] ;  /* 0x0009d800013e7983 */ /* 0x000f220000300800 */
[----:B------:R-:W-:-:S03]  /*539c0*/  LOP3.LUT P0, RZ, R2, 0x80, RZ, 0xc0, !PT ;  /* 0x0000008002ff7812 */ /* 0x000fc6000780c0ff */
[----:B------:R-:W4:Y:S04]  /*539d0*/  LDL.LU.64 R154, [R1+0x1990] ;  /* 0x00199000019a7983 */ /* 0x000f280000300a00 */
[----:B------:R-:W4:Y:S04]  /*539e0*/  LDL.LU R63, [R1+0x9b8] ;  /* 0x0009b800013f7983 */ /* 0x000f280000300800 */
[----:B------:R-:W4:Y:S02]  /*539f0*/  LDL.LU.64 R60, [R1+0x1988] ;  /* 0x00198800013c7983 */ /* 0x000f240000300a00 */
[----:B------:R-:W-:-:S02]  /*53a00*/  @P0 LOP3.LUT R17, R17, 0x2, RZ, 0xfc, !PT ;  /* 0x0000000211110812 */ /* 0x000fc400078efcff */
[----:B------:R-:W4:Y:S01]  /*53a10*/  LDL.LU R68, [R1+0x9dc] ;  /* 0x0009dc0001447983 */ /* 0x000f220000300800 */
[----:B------:R-:W-:Y:S02]  /*53a20*/  LOP3.LUT P0, RZ, R2, 0x40, RZ, 0xc0, !PT ;  /* 0x0000004002ff7812 */ /* 0x000fe4000780c0ff */
[----:B------:R-:W-:Y:S01]  /*53a30*/  LOP3.LUT R17, R17, 0xfffffffb, RZ, 0xc0, !PT ;  /* 0xfffffffb11117812 */ /* 0x000fe200078ec0ff */
[----:B------:R-:W4:Y:S04]  /*53a40*/  LDL.LU.64 R70, [R1+0x1980] ;  /* 0x0019800001467983 */ /* 0x000f280000300a00 */
[----:B------:R-:W4:Y:S04]  /*53a50*/  LDL.LU R69, [R1+0x9bc] ;  /* 0x0009bc0001457983 */ /* 0x000f280000300800 */
[----:B------:R-:W4:Y:S02]  /*53a60*/  LDL.LU.64 R42, [R1+0x1978] ;  /* 0x00197800012a7983 */ /* 0x000f240000300a00 */
[----:B------:R-:W-:-:S02]  /*53a70*/  @P0 LOP3.LUT R17, R17, 0x4, RZ, 0xfc, !PT ;  /* 0x0000000411110812 */ /* 0x000fc400078efcff */
[----:B------:R-:W-:Y:S01]  /*53a80*/  LOP3.LUT P0, RZ, R2, 0x20, RZ, 0xc0, !PT ;  /* 0x0000002002ff7812 */ /* 0x000fe2000780c0ff */
[----:B------:R-:W4:Y:S01]  /*53a90*/  LDL.LU R40, [R1+0x960] ;  /* 0x0009600001287983 */ /* 0x000f220000300800 */
[----:B------:R-:W-:-:S03]  /*53aa0*/  LOP3.LUT R17, R17, 0xfffffff7, RZ, 0xc0, !PT ;  /* 0xfffffff711117812 */ /* 0x000fc600078ec0ff */
[----:B------:R-:W4:Y:S04]  /*53ab0*/  LDL.LU.64 R46, [R1+0x1970] ;  /* 0x00197000012e7983 */ /* 0x000f280000300a00 */
[----:B------:R-:W4:Y:S04]  /*53ac0*/  LDL.LU R41, [R1+0x940] ;  /* 0x0009400001297983 */ /* 0x000f280000300800 */
[----:B------:R-:W-:Y:S01]  /*53ad0*/  @P0 LOP3.LUT R17, R17, 0x8, RZ, 0xfc, !PT ;  /* 0x0000000811110812 */ /* 0x000fe200078efcff */
[----:B------:R-:W4:Y:S01]  /*53ae0*/  LDL.LU.64 R44, [R1+0x1968] ;  /* 0x00196800012c7983 */ /* 0x000f220000300a00 */
[----:B------:R-:W-:-:S02]  /*53af0*/  LOP3.LUT P0, RZ, R2, 0x10, RZ, 0xc0, !PT ;  /* 0x0000001002ff7812 */ /* 0x000fc4000780c0ff */
[----:B------:R-:W-:Y:S01]  /*53b00*/  LOP3.LUT R17, R17, 0xffffffef, RZ, 0xc0, !PT ;  /* 0xffffffef11117812 */ /* 0x000fe200078ec0ff */
[----:B------:R-:W4:Y:S04]  /*53b10*/  LDL.LU R55, [R1+0x964] ;  /* 0x0009640001377983 */ /* 0x000f280000300800 */
[----:B------:R-:W4:Y:S04]  /*53b20*/  LDL.LU.64 R50, [R1+0x1960] ;  /* 0x0019600001327983 */ /* 0x000f280000300a00 */
[----:B------:R-:W4:Y:S02]  /*53b30*/  LDL.LU R54, [R1+0x944] ;  /* 0x0009440001367983 */ /* 0x000f240000300800 */
[----:B------:R-:W-:-:S02]  /*53b40*/  @P0 LOP3.LUT R17, R17, 0x10, RZ, 0xfc, !PT ;  /* 0x0000001011110812 */ /* 0x000fc400078efcff */
[----:B------:R-:W-:Y:S01]  /*53b50*/  LOP3.LUT P0, RZ, R2, 0x8, RZ, 0xc0, !PT ;  /* 0x0000000802ff7812 */ /* 0x000fe2000780c0ff */
[----:B------:R-:W4:Y:S01]  /*53b60*/  LDL.LU.64 R48, [R1+0x1958] ;  /* 0x0019580001307983 */ /* 0x000f220000300a00 */
[----:B------:R-:W-:-:S03]  /*53b70*/  LOP3.LUT R17, R17, 0xffffffdf, RZ, 0xc0, !PT ;  /* 0xffffffdf11117812 */ /* 0x000fc600078ec0ff */
[----:B------:R-:W4:Y:S04]  /*53b80*/  LDL.LU R11, [R1+0x968] ;  /* 0x00096800010b7983 */ /* 0x000f280000300800 */
[----:B------:R-:W4:Y:S04]  /*53b90*/  LDL.LU.64 R52, [R1+0x1950] ;  /* 0x0019500001347983 */ /* 0x000f280000300a00 */
[----:B------:R-:W-:Y:S02]  /*53ba0*/  @P0 LOP3.LUT R17, R17, 0x20, RZ, 0xfc, !PT ;  /* 0x0000002011110812 */ /* 0x000fe400078efcff */
[----:B------:R-:W-:-:S02]  /*53bb0*/  LOP3.LUT P0, RZ, R2, 0x4, RZ, 0xc0, !PT ;  /* 0x0000000402ff7812 */ /* 0x000fc4000780c0ff */
[----:B------:R-:W-:-:S11]  /*53bc0*/  LOP3.LUT R17, R17, 0xffffffbf, RZ, 0xc0, !PT ;  /* 0xffffffbf11117812 */ /* 0x000fd600078ec0ff */
[----:B------:R-:W-:Y:S02]  /*53bd0*/  @P0 LOP3.LUT R17, R17, 0x40, RZ, 0xfc, !PT ;  /* 0x0000004011110812 */ /* 0x000fe400078efcff */
[----:B------:R-:W-:-:S13]  /*53be0*/  LOP3.LUT P0, RZ, R2, 0x2, RZ, 0xc0, !PT ;  /* 0x0000000202ff7812 */ /* 0x000fda000780c0ff */
[----:B---3--:R1:W-:Y:S01]  /*53bf0*/  @P0 STG.E desc[UR32][R30.64], R10 ;  /* 0x0000000a1e000986 */ /* 0x0083e2000c101920 */
[----:B------:R-:W-:-:S03]  /*53c00*/  LOP3.LUT P0, RZ, R17, 0x40, RZ, 0xc0, !PT ;  /* 0x0000004011ff7812 */ /* 0x000fc6000780c0ff */
[----:B-1----:R-:W3:Y:S10]  /*53c10*/  LDL.LU R10, [R1+0x948] ;  /* 0x00094800010a7983 */ /* 0x002ef40000300800 */
[----:B------:R1:W-:Y:S01]  /*53c20*/  @P0 STG.E desc[UR32][R8.64], R29 ;  /* 0x0000001d08000986 */ /* 0x0003e2000c101920 */
[----:B------:R-:W-:-:S03]  /*53c30*/  LOP3.LUT P0, RZ, R17, 0x20, RZ, 0xc0, !PT ;  /* 0x0000002011ff7812 */ /* 0x000fc6000780c0ff */
[----:B------:R-:W3:Y:S01]  /*53c40*/  LDL.LU.64 R30, [R1+0x1948] ;  /* 0x00194800011e7983 */ /* 0x000ee20000300a00 */
[----:B------:R-:W-:-:S03]  /*53c50*/  LOP3.LUT R3, R3, 0xffdfffff, RZ, 0xc0, !PT ;  /* 0xffdfffff03037812 */ /* 0x000fc600078ec0ff */
[----:B-1----:R-:W3:Y:S06]  /*53c60*/  LDL.LU R29, [R1+0x96c] ;  /* 0x00096c00011d7983 */ /* 0x002eec0000300800 */
[----:B------:R1:W-:Y:S04]  /*53c70*/  @P0 STG.E desc[UR32][R34.64], R28 ;  /* 0x0000001c22000986 */ /* 0x0003e8000c101920 */
[----:B------:R-:W3:Y:S01]  /*53c80*/  LDL.LU.64 R8, [R1+0x1940] ;  /* 0x0019400001087983 */ /* 0x000ee20000300a00 */
[----:B------:R-:W-:-:S03]  /*53c90*/  @P6 LOP3.LUT R3, R3, 0x200000, RZ, 0xfc, !PT ;  /* 0x0020000003036812 */ /* 0x000fc600078efcff */
[----:B-1----:R-:W3:Y:S01]  /*53ca0*/  LDL.LU R28, [R1+0x94c] ;  /* 0x00094c00011c7983 */ /* 0x002ee20000300800 */
[----:B------:R-:W-:Y:S02]  /*53cb0*/  LOP3.LUT P6, RZ, R18, 0x20, RZ, 0xc0, !PT ;  /* 0x0000002012ff7812 */ /* 0x000fe400078cc0ff */
[----:B------:R-:W-:Y:S01]  /*53cc0*/  LOP3.LUT R3, R3, 0xffbfffff, RZ, 0xc0, !PT ;  /* 0xffbfffff03037812 */ /* 0x000fe200078ec0ff */
[----:B------:R-:W3:Y:S10]  /*53cd0*/  LDL.LU.64 R34, [R1+0x1938] ;  /* 0x0019380001227983 */ /* 0x000ef40000300a00 */
[----:B------:R-:W-:-:S02]  /*53ce0*/  @P6 LOP3.LUT R3, R3, 0x400000, RZ, 0xfc, !PT ;  /* 0x0040000003036812 */ /* 0x000fc400078efcff */
[----:B------:R-:W-:Y:S02]  /*53cf0*/  LOP3.LUT P6, RZ, R18, 0x40, RZ, 0xc0, !PT ;  /* 0x0000004012ff7812 */ /* 0x000fe400078cc0ff */
[----:B------:R-:W-:-:S11]  /*53d00*/  LOP3.LUT R3, R3, 0xff7fffff, RZ, 0xc0, !PT ;  /* 0xff7fffff03037812 */ /* 0x000fd600078ec0ff */
[----:B------:R-:W-:Y:S02]  /*53d10*/  @P6 LOP3.LUT R3, R3, 0x800000, RZ, 0xfc, !PT ;  /* 0x0080000003036812 */ /* 0x000fe400078efcff */
[----:B------:R-:W-:Y:S02]  /*53d20*/  LOP3.LUT P6, RZ, R18, 0x80, RZ, 0xc0, !PT ;  /* 0x0000008012ff7812 */ /* 0x000fe400078cc0ff */
[----:B------:R-:W-:-:S11]  /*53d30*/  LOP3.LUT R3, R3, 0xfeffffff, RZ, 0xc0, !PT ;  /* 0xfeffffff03037812 */ /* 0x000fd600078ec0ff */
[----:B------:R-:W-:Y:S02]  /*53d40*/  @P6 LOP3.LUT R3, R3, 0x1000000, RZ, 0xfc, !PT ;  /* 0x0100000003036812 */ /* 0x000fe400078efcff */
[----:B------:R-:W-:Y:S02]  /*53d50*/  LOP3.LUT P6, RZ, R18, 0x100, RZ, 0xc0, !PT ;  /* 0x0000010012ff7812 */ /* 0x000fe400078cc0ff */
[----:B------:R-:W-:-:S11]  /*53d60*/  LOP3.LUT R3, R3, 0xfdffffff, RZ, 0xc0, !PT ;  /* 0xfdffffff03037812 */ /* 0x000fd600078ec0ff */
[----:B------:R-:W-:Y:S02]  /*53d70*/  @P6 LOP3.LUT R3, R3, 0x2000000, RZ, 0xfc, !PT ;  /* 0x0200000003036812 */ /* 0x000fe400078efcff */
[----:B------:R-:W-:Y:S02]  /*53d80*/  LOP3.LUT P6, RZ, R18, 0x200, RZ, 0xc0, !PT ;  /* 0x0000020012ff7812 */ /* 0x000fe400078cc0ff */
[----:B------:R-:W-:Y:S02]  /*53d90*/  LOP3.LUT R3, R3, 0xfbffffff, RZ, 0xc0, !PT ;  /* 0xfbffffff03037812 */ /* 0x000fe400078ec0ff */
[----:B------:R-:W-:-:S09]  /*53da0*/  LOP3.LUT P0, RZ, R17, 0x10, RZ, 0xc0, !PT ;  /* 0x0000001011ff7812 */ /* 0x000fd2000780c0ff */
[----:B------:R-:W-:Y:S02]  /*53db0*/  @P6 LOP3.LUT R3, R3, 0x4000000, RZ, 0xfc, !PT ;  /* 0x0400000003036812 */ /* 0x000fe400078efcff */
[----:B------:R-:W-:Y:S02]  /*53dc0*/  LOP3.LUT P6, RZ, R18, 0x400, RZ, 0xc0, !PT ;  /* 0x0000040012ff7812 */ /* 0x000fe400078cc0ff */
[----:B------:R-:W-:Y:S01]  /*53dd0*/  LOP3.LUT R3, R3, 0xf7ffffff, RZ, 0xc0, !PT ;  /* 0xf7ffffff03037812 */ /* 0x000fe200078ec0ff */
[----:B------:R-:W-:Y:S01]  /*53de0*/  @P0 STG.E desc[UR32][R38.64], R36 ;  /* 0x0000002426000986 */ /* 0x000fe2000c101920 */
[----:B------:R-:W-:-:S09]  /*53df0*/  LOP3.LUT P0, RZ, R17, 0x8, RZ, 0xc0, !PT ;  /* 0x0000000811ff7812 */ /* 0x000fd2000780c0ff */
[----:B------:R-:W-:Y:S02]  /*53e00*/  @P6 LOP3.LUT R3, R3, 0x8000000, RZ, 0xfc, !PT ;  /* 0x0800000003036812 */ /* 0x000fe400078efcff */
[----:B------:R-:W-:Y:S02]  /*53e10*/  LOP3.LUT P6, RZ, R18, 0x800, RZ, 0xc0, !PT ;  /* 0x0000080012ff7812 */ /* 0x000fe400078cc0ff */
[----:B------:R-:W-:Y:S01]  /*53e20*/  LOP3.LUT R3, R3, 0xefffffff, RZ, 0xc0, !PT ;  /* 0xefffffff03037812 */ /* 0x000fe200078ec0ff */
[----:B------:R1:W-:Y:S01]  /*53e30*/  @P0 STG.E desc[UR32][R32.64], R37 ;  /* 0x0000002520000986 */ /* 0x0003e2000c101920 */
[----:B------:R-:W-:-:S09]  /*53e40*/  LOP3.LUT P0, RZ, R17, 0x4, RZ, 0xc0, !PT ;  /* 0x0000000411ff7812 */ /* 0x000fd2000780c0ff */
[----:B------:R-:W-:Y:S02]  /*53e50*/  @P6 LOP3.LUT R3, R3, 0x10000000, RZ, 0xfc, !PT ;  /* 0x1000000003036812 */ /* 0x000fe400078efcff */
[----:B------:R-:W-:Y:S01]  /*53e60*/  LOP3.LUT P6, RZ, R18, 0x1000, RZ, 0xc0, !PT ;  /* 0x0000100012ff7812 */ /* 0x000fe200078cc0ff */
[----:B-1----:R-:W3:Y:S01]  /*53e70*/  LDL.LU R32, [R1+0x970] ;  /* 0x0009700001207983 */ /* 0x002ee20000300800 */
[----:B------:R-:W-:-:S03]  /*53e80*/  LOP3.LUT R3, R3, 0xdfffffff, RZ, 0xc0, !PT ;  /* 0xdfffffff03037812 */ /* 0x000fc600078ec0ff */
[----:B--2---:R-:W-:Y:S01]  /*53e90*/  @P0 STG.E desc[UR32][R6.64], R5 ;  /* 0x0000000506000986 */ /* 0x004fe2000c101920 */
[----:B------:R-:W-:-:S03]  /*53ea0*/  LOP3.LUT P1, RZ, R2, 0x100, RZ, 0xc0, !PT ;  /* 0x0000010002ff7812 */ /* 0x000fc6000782c0ff */
[----:B------:R-:W2:Y:S04]  /*53eb0*/  LDL.LU.64 R38, [R1+0x1930] ;  /* 0x0019300001267983 */ /* 0x000ea80000300a00 */
[----:B------:R-:W-:Y:S01]  /*53ec0*/  @P6 LOP3.LUT R3, R3, 0x20000000, RZ, 0xfc, !PT ;  /* 0x2000000003036812 */ /* 0x000fe200078efcff */
[----:B------:R-:W2:Y:S01]  /*53ed0*/  LDL.LU R33, [R1+0x950] ;  /* 0x0009500001217983 */ /* 0x000ea20000300800 */
[----:B------:R-:W-:Y:S02]  /*53ee0*/  LOP3.LUT P6, RZ, R18, 0x2000, RZ, 0xc0, !PT ;  /* 0x0000200012ff7812 */ /* 0x000fe400078cc0ff */
[----:B------:R-:W-:Y:S01]  /*53ef0*/  LOP3.LUT P0, RZ, R17, 0x2, RZ, 0xc0, !PT ;  /* 0x0000000211ff7812 */ /* 0x000fe2000780c0ff */
[----:B------:R-:W2:Y:S01]  /*53f00*/  LDL.LU.64 R36, [R1+0x1928] ;  /* 0x0019280001247983 */ /* 0x000ea20000300a00 */
[----:B------:R-:W-:-:S09]  /*53f10*/  LOP3.LUT R3, R3, 0xbfffffff, RZ, 0xc0, !PT ;  /* 0xbfffffff03037812 */ /* 0x000fd200078ec0ff */
[----:B------:R-:W-:Y:S02]  /*53f20*/  @P6 LOP3.LUT R3, R3, 0x40000000, RZ, 0xfc, !PT ;  /* 0x4000000003036812 */ /* 0x000fe400078efcff */
[----:B------:R-:W-:Y:S01]  /*53f30*/  LOP3.LUT P6, RZ, R18, 0x4000, RZ, 0xc0, !PT ;  /* 0x0000400012ff7812 */ /* 0x000fe200078cc0ff */
[----:B----4-:R1:W-:Y:S01]  /*53f40*/  @P0 STG.E desc[UR32][R174.64], R27 ;  /* 0x0000001bae000986 */ /* 0x0103e2000c101920 */
[----:B------:R-:W-:Y:S01]  /*53f50*/  LOP3.LUT P0, RZ, R17, 0x1, RZ, 0xc0, !PT ;  /* 0x0000000111ff7812 */ /* 0x000fe2000780c0ff */
[----:B------:R-:W-:Y:S01]  /*53f60*/  VIADD R17, R0, 0xb ;  /* 0x0000000b00117836 */ /* 0x000fe20000000000 */
[----:B------:R-:W-:Y:S01]  /*53f70*/  LOP3.LUT R3, R3, 0x7fffffff, RZ, 0xc0, !PT ;  /* 0x7fffffff03037812 */ /* 0x000fe200078ec0ff */
[----:B------:R4:W-:Y:S03]  /*53f80*/  @P1 STG.E desc[UR32][R172.64], R252 ;  /* 0x000000fcac001986 */ /* 0x0009e6000c101920 */
[----:B------:R-:W-:-:S05]  /*53f90*/  ISETP.LT.AND P1, PT, R17, R4, !P0 ;  /* 0x000000041100720c */ /* 0x000fca0004721270 */
[----:B------:R-:W-:Y:S01]  /*53fa0*/  @P6 LOP3.LUT R3, R3, 0x80000000, RZ, 0xfc, !PT ;  /* 0x8000000003036812 */ /* 0x000fe200078efcff */
[----:B-1----:R-:W2:Y:S01]  /*53fb0*/  LDL.LU R174, [R1+0x974] ;  /* 0x0009740001ae7983 */ /* 0x002ea20000300800 */
[----:B------:R-:W-:-:S03]  /*53fc0*/  LOP3.LUT P6, RZ, R18, 0x8000, RZ, 0xc0, !PT ;  /* 0x0000800012ff7812 */ /* 0x000fc600078cc0ff */
[----:B------:R-:W2:Y:S04]  /*53fd0*/  LDL.LU.64 R6, [R1+0x1920] ;  /* 0x0019200001067983 */ /* 0x000ea80000300a00 */
[----:B------:R-:W-:Y:S04]  /*53fe0*/  @P1 STG.E desc[UR32][R156.64], R159 ;  /* 0x0000009f9c001986 */ /* 0x000fe8000c101920 */
[----:B------:R-:W2:Y:S04]  /*53ff0*/  LDL.LU R175, [R1+0x954] ;  /* 0x0009540001af7983 */ /* 0x000ea80000300800 */
[----:B------:R-:W-:Y:S01]  /*54000*/  @P6 STG.E desc[UR32][R152.64], R62 ;  /* 0x0000003e98006986 */ /* 0x000fe2000c101920 */
[----:B------:R-:W-:-:S03]  /*54010*/  LOP3.LUT P6, RZ, R3, 0x80000000, RZ, 0xc0, !PT ;  /* 0x8000000003ff7812 */ /* 0x000fc600078cc0ff */
[----:B------:R-:W2:Y:S04]  /*54020*/  LDL.LU.64 R4, [R1+0x1918] ;  /* 0x0019180001047983 */ /* 0x000ea80000300a00 */
[----:B------:R-:W2:Y:S04]  /*54030*/  LDL.LU R27, [R1+0x978] ;  /* 0x00097800011b7983 */ /* 0x000ea80000300800 */
[----:B----4-:R-:W4:Y:S04]  /*54040*/  LDL.LU.64 R172, [R1+0x1910] ;  /* 0x0019100001ac7983 */ /* 0x010f280000300a00 */
[----:B------:R-:W-:Y:S01]  /*54050*/  @P6 STG.E desc[UR32][R154.64], R63 ;  /* 0x0000003f9a006986 */ /* 0x000fe2000c101920 */
[----:B------:R-:W-:-:S03]  /*54060*/  LOP3.LUT P6, RZ, R3, 0x40000000, RZ, 0xc0, !PT ;  /* 0x4000000003ff7812 */ /* 0x000fc600078cc0ff */
[----:B------:R-:W4:Y:S10]  /*54070*/  LDL.LU R252, [R1+0x958] ;  /* 0x0009580001fc7983 */ /* 0x000f340000300800 */
[----:B------:R-:W-:Y:S01]  /*54080*/  @P6 STG.E desc[UR32][R60.64], R68 ;  /* 0x000000443c006986 */ /* 0x000fe2000c101920 */
[----:B------:R-:W-:-:S13]  /*54090*/  LOP3.LUT P6, RZ, R3, 0x20000000, RZ, 0xc0, !PT ;  /* 0x2000000003ff7812 */ /* 0x000fda00078cc0ff */
[----:B------:R-:W-:Y:S01]  /*540a0*/  @P6 STG.E desc[UR32][R70.64], R69 ;  /* 0x0000004546006986 */ /* 0x000fe2000c101920 */
[----:B------:R-:W-:-:S13]  /*540b0*/  LOP3.LUT P6, RZ, R3, 0x10000000, RZ, 0xc0, !PT ;  /* 0x1000000003ff7812 */ /* 0x000fda00078cc0ff */
[----:B------:R-:W-:Y:S01]  /*540c0*/  @P6 STG.E desc[UR32][R42.64], R40 ;  /* 0x000000282a006986 */ /* 0x000fe2000c101920 */
[----:B------:R-:W-:-:S13]  /*540d0*/  LOP3.LUT P6, RZ, R3, 0x8000000, RZ, 0xc0, !PT ;  /* 0x0800000003ff7812 */ /* 0x000fda00078cc0ff */
[----:B------:R-:W-:Y:S01]  /*540e0*/  @P6 STG.E desc[UR32][R46.64], R41 ;  /* 0x000000292e006986 */ /* 0x000fe2000c101920 */
[----:B------:R-:W-:-:S13]  /*540f0*/  LOP3.LUT P6, RZ, R3, 0x4000000, RZ, 0xc0, !PT ;  /* 0x0400000003ff7812 */ /* 0x000fda00078cc0ff */
[----:B------:R1:W-:Y:S01]  /*54100*/  @P6 STG.E desc[UR32][R44.64], R55 ;  /* 0x000000372c006986 */ /* 0x0003e2000c101920 */
[----:B------:R-:W-:Y:S02]  /*54110*/  LOP3.LUT P6, RZ, R3, 0x2000000, RZ, 0xc0, !PT ;  /* 0x0200000003ff7812 */ /* 0x000fe400078cc0ff */
[C---:B------:R-:W-:Y:S02]  /*54120*/  LOP3.LUT P5, RZ, R18.reuse, 0x2, RZ, 0xc0, !PT ;  /* 0x0000000212ff7812 */ /* 0x040fe400078ac0ff */
[----:B------:R-:W-:Y:S02]  /*54130*/  LOP3.LUT P4, RZ, R18, 0x1, RZ, 0xc0, !PT ;  /* 0x0000000112ff7812 */ /* 0x000fe4000788c0ff */
[----:B------:R-:W-:Y:S01]  /*54140*/  LOP3.LUT R25, R25, 0xdfffffff, RZ, 0xc0, !PT ;  /* 0xdfffffff19197812 */ /* 0x000fe200078ec0ff */
[----:B-1----:R-:W4:Y:S06]  /*54150*/  LDL.LU.64 R44, [R1+0x1908] ;  /* 0x00190800012c7983 */ /* 0x002f2c0000300a00 */
[----:B------:R1:W-:Y:S01]  /*54160*/  @P6 STG.E desc[UR32][R50.64], R54 ;  /* 0x0000003632006986 */ /* 0x0003e2000c101920 */
[----:B------:R-:W-:-:S02]  /*54170*/  LOP3.LUT P6, RZ, R3, 0x1000000, RZ, 0xc0, !PT ;  /* 0x0100000003ff7812 */ /* 0x000fc400078cc0ff */
[----:B------:R-:W-:Y:S01]  /*54180*/  LOP3.LUT R18, R18, 0xffdfffff, RZ, 0xc0, !PT ;  /* 0xffdfffff12127812 */ /* 0x000fe200078ec0ff */
[----:B------:R-:W4:Y:S10]  /*54190*/  LDL.LU R55, [R1+0x97c] ;  /* 0x00097c0001377983 */ /* 0x000f340000300800 */
[----:B------:R3:W-:Y:S01]  /*541a0*/  @P6 STG.E desc[UR32][R48.64], R11 ;  /* 0x0000000b30006986 */ /* 0x0007e2000c101920 */
[----:B------:R-:W-:-:S02]  /*541b0*/  LOP3.LUT P6, RZ, R3, 0x800000, RZ, 0xc0, !PT ;  /* 0x0080000003ff7812 */ /* 0x000fc400078cc0ff */
[----:B------:R-:W-:Y:S01]  /*541c0*/  @P0 LOP3.LUT R18, R18, 0x200000, RZ, 0xfc, !PT ;  /* 0x0020000012120812 */ /* 0x000fe200078efcff */
[----:B-1----:R-:W4:Y:S03]  /*541d0*/  LDL.LU.64 R50, [R1+0x1900] ;  /* 0x0019000001327983 */ /* 0x002f260000300a00 */
[----:B------:R-:W-:Y:S01]  /*541e0*/  LOP3.LUT P1, RZ, R18, 0x10, RZ, 0xc0, !PT ;  /* 0x0000001012ff7812 */ /* 0x000fe2000782c0ff */
[----:B------:R-:W4:Y:S04]  /*541f0*/  LDL.LU R54, [R1+0x95c] ;  /* 0x00095c0001367983 */ /* 0x000f280000300800 */
[----:B---3--:R-:W3:Y:S04]  /*54200*/  LDL.LU.64 R48, [R1+0x18f8] ;  /* 0x0018f80001307983 */ /* 0x008ee80000300a00 */
[----:B------:R1:W-:Y:S01]  /*54210*/  @P6 STG.E desc[UR32][R52.64], R10 ;  /* 0x0000000a34006986 */ /* 0x0003e2000c101920 */
[----:B------:R-:W-:-:S03]  /*54220*/  LOP3.LUT P6, RZ, R3, 0x400000, RZ, 0xc0, !PT ;  /* 0x0040000003ff7812 */ /* 0x000fc600078cc0ff */
[----:B------:R-:W3:Y:S04]  /*54230*/  LDL.LU R11, [R1+0x930] ;  /* 0x00093000010b7983 */ /* 0x000ee80000300800 */
[----:B-1----:R-:W3:Y:S06]  /*54240*/  LDL.LU.64 R52, [R1+0x18f0] ;  /* 0x0018f00001347983 */ /* 0x002eec0000300a00 */
[----:B------:R1:W-:Y:S04]  /*54250*/  @P6 STG.E desc[UR32][R30.64], R29 ;  /* 0x0000001d1e006986 */ /* 0x0003e8000c101920 */
[----:B------:R1:W-:Y:S01]  /*54260*/  @P1 STG.E desc[UR32][R8.64], R28 ;  /* 0x0000001c08001986 */ /* 0x0003e2000c101920 */
[----:B------:R-:W-:-:S03]  /*54270*/  LOP3.LUT P1, RZ, R22, 0x20, RZ, 0xc0, !PT ;  /* 0x0000002016ff7812 */ /* 0x000fc6000782c0ff */
[----:B------:R-:W3:Y:S01]  /*54280*/  LDL.LU R10, [R1+0x910] ;  /* 0x00091000010a7983 */ /* 0x000ee20000300800 */
[----:B------:R-:W-:-:S09]  /*54290*/  LOP3.LUT P6, RZ, R3, 0x200000, RZ, 0xc0, !PT ;  /* 0x0020000003ff7812 */ /* 0x000fd200078cc0ff */
[----:B------:R-:W-:Y:S01]  /*542a0*/  @P1 LOP3.LUT R25, R25, 0x20000000, RZ, 0xfc, !PT ;  /* 0x2000000019191812 */ /* 0x000fe200078efcff */
[----:B-1----:R-:W3:Y:S01]  /*542b0*/  LDL.LU.64 R30, [R1+0x18e8] ;  /* 0x0018e800011e7983 */ /* 0x002ee20000300a00 */
[----:B------:R-:W-:Y:S02]  /*542c0*/  LOP3.LUT P1, RZ, R22, 0x40, RZ, 0xc0, !PT ;  /* 0x0000004016ff7812 */ /* 0x000fe4000782c0ff */
[----:B------:R-:W-:Y:S01]  /*542d0*/  LOP3.LUT R25, R25, 0xbfffffff, RZ, 0xc0, !PT ;  /* 0xbfffffff19197812 */ /* 0x000fe200078ec0ff */
[----:B------:R-:W3:Y:S01]  /*542e0*/  LDL.LU R29, [R1+0x934] ;  /* 0x00093400011d7983 */ /* 0x000ee20000300800 */
[----:B------:R-:W-:-:S03]  /*542f0*/  LOP3.LUT R3, R3, 0xfffffffe, RZ, 0xc0, !PT ;  /* 0xfffffffe03037812 */ /* 0x000fc600078ec0ff */
[----:B------:R-:W3:Y:S04]  /*54300*/  LDL.LU.64 R8, [R1+0x18e0] ;  /* 0x0018e00001087983 */ /* 0x000ee80000300a00 */
[----:B------:R-:W3:Y:S02]  /*54310*/  LDL.LU R28, [R1+0x914] ;  /* 0x00091400011c7983 */ /* 0x000ee40000300800 */
[----:B------:R-:W-:Y:S02]  /*54320*/  @P1 LOP3.LUT R25, R25, 0x40000000, RZ, 0xfc, !PT ;  /* 0x4000000019191812 */ /* 0x000fe400078efcff */
[----:B------:R-:W-:Y:S02]  /*54330*/  LOP3.LUT P1, RZ, R22, 0x80, RZ, 0xc0, !PT ;  /* 0x0000008016ff7812 */ /* 0x000fe4000782c0ff */
[----:B------:R-:W-:-:S11]  /*54340*/  LOP3.LUT R25, R25, 0x7fffffff, RZ, 0xc0, !PT ;  /* 0x7fffffff19197812 */ /* 0x000fd600078ec0ff */
[----:B------:R-:W-:Y:S02]  /*54350*/  @P1 LOP3.LUT R25, R25, 0x80000000, RZ, 0xfc, !PT ;  /* 0x8000000019191812 */ /* 0x000fe400078efcff */
[----:B------:R-:W-:-:S13]  /*54360*/  LOP3.LUT P1, RZ, R22, 0x100, RZ, 0xc0, !PT ;  /* 0x0000010016ff7812 */ /* 0x000fda000782c0ff */
        /* <DEDUP_REMOVED lines=23> */
[C---:B------:R-:W-:Y:S02]  /*544e0*/  LOP3.LUT P1, RZ, R22.reuse, 0x10000, RZ, 0xc0, !PT ;  /* 0x0001000016ff7812 */ /* 0x040fe4000782c0ff */
[----:B------:R-:W-:Y:S01]  /*544f0*/  LOP3.LUT R3, R3, 0xfffffeff, RZ, 0xc0, !PT ;  /* 0xfffffeff03037812 */ /* 0x000fe200078ec0ff */
[----:B------:R1:W-:Y:S10]  /*54500*/  @P0 STG.E desc[UR32][R34.64], R32 ;  /* 0x0000002022000986 */ /* 0x0003f4000c101920 */
[----:B------:R-:W-:Y:S01]  /*54510*/  @P1 LOP3.LUT R3, R3, 0x100, RZ, 0xfc, !PT ;  /* 0x0000010003031812 */ /* 0x000fe200078efcff */
[----:B-1----:R-:W3:Y:S01]  /*54520*/  LDL.LU.64 R34, [R1+0x18d8] ;  /* 0x0018d80001227983 */ /* 0x002ee20000300a00 */
[----:B------:R-:W-:-:S03]  /*54530*/  LOP3.LUT P1, RZ, R22, 0x20000, RZ, 0xc0, !PT ;  /* 0x0002000016ff7812 */ /* 0x000fc6000782c0ff */
[----:B------:R-:W3:Y:S01]  /*54540*/  LDL.LU R32, [R1+0x938] ;  /* 0x0009380001207983 */ /* 0x000ee20000300800 */
[----:B------:R-:W-:-:S03]  /*54550*/  LOP3.LUT R3, R3, 0xfffffdff, RZ, 0xc0, !PT ;  /* 0xfffffdff03037812 */ /* 0x000fc600078ec0ff */
[----:B--2---:R1:W-:Y:S06]  /*54560*/  @P6 STG.E desc[UR32][R38.64], R33 ;  /* 0x0000002126006986 */ /* 0x0043ec000c101920 */
[----:B------:R-:W-:Y:S02]  /*54570*/  @P1 LOP3.LUT R3, R3, 0x200, RZ, 0xfc, !PT ;  /* 0x0000020003031812 */ /* 0x000fe400078efcff */
[----:B------:R-:W-:Y:S01]  /*54580*/  LOP3.LUT P1, RZ, R22, 0x40000, RZ, 0xc0, !PT ;  /* 0x0004000016ff7812 */ /* 0x000fe2000782c0ff */
[----:B-1----:R-:W2:Y:S04]  /*54590*/  LDL.LU.64 R38, [R1+0x18d0] ;  /* 0x0018d00001267983 */ /* 0x002ea80000300a00 */
[----:B------:R-:W2:Y:S01]  /*545a0*/  LDL.LU R33, [R1+0x918] ;  /* 0x0009180001217983 */ /* 0x000ea20000300800 */
[----:B------:R-:W-:-:S03]  /*545b0*/  LOP3.LUT R3, R3, 0xfffffbff, RZ, 0xc0, !PT ;  /* 0xfffffbff03037812 */ /* 0x000fc600078ec0ff */
[----:B------:R1:W-:Y:S04]  /*545c0*/  @P5 STG.E desc[UR32][R36.64], R174 ;  /* 0x000000ae24005986 */ /* 0x0003e8000c101920 */
[----:B------:R-:W-:Y:S02]  /*545d0*/  @P1 LOP3.LUT R3, R3, 0x400, RZ, 0xfc, !PT ;  /* 0x0000040003031812 */ /* 0x000fe400078efcff */
[----:B------:R-:W-:Y:S01]  /*545e0*/  LOP3.LUT P1, RZ, R22, 0x80000, RZ, 0xc0, !PT ;  /* 0x0008000016ff7812 */ /* 0x000fe2000782c0ff */
[----:B-1----:R-:W2:Y:S04]  /*545f0*/  LDL.LU.64 R36, [R1+0x18c8] ;  /* 0x0018c80001247983 */ /* 0x002ea80000300a00 */
[----:B------:R-:W2:Y:S01]  /*54600*/  LDL.LU R174, [R1+0x93c] ;  /* 0x00093c0001ae7983 */ /* 0x000ea20000300800 */
[----:B------:R-:W-:-:S02]  /*54610*/  LOP3.LUT R3, R3, 0xfffff7ff, RZ, 0xc0, !PT ;  /* 0xfffff7ff03037812 */ /* 0x000fc400078ec0ff */
[C---:B------:R-:W-:Y:S01]  /*54620*/  LOP3.LUT P3, RZ, R22.reuse, 0x80000000, RZ, 0xc0, !PT ;  /* 0x8000000016ff7812 */ /* 0x040fe2000786c0ff */
        /* <DEDUP_REMOVED lines=12> */
[----:B------:R-:W-:-:S03]  /*546f0*/  LOP3.LUT R3, R3, 0xffffdfff, RZ, 0xc0, !PT ;  /* 0xffffdfff03037812 */ /* 0x000fc600078ec0ff */
[----:B----4-:R1:W-:Y:S04]  /*54700*/  @P2 STG.E desc[UR32][R172.64], R252 ;  /* 0x000000fcac002986 */ /* 0x0103e8000c101920 */
[----:B------:R-:W-:Y:S02]  /*54710*/  @P1 LOP3.LUT R3, R3, 0x2000, RZ, 0xfc, !PT ;  /* 0x0000200003031812 */ /* 0x000fe400078efcff */
[----:B------:R-:W-:Y:S01]  /*54720*/  LOP3.LUT P1, RZ, R22, 0x400000, RZ, 0xc0, !PT ;  /* 0x0040000016ff7812 */ /* 0x000fe2000782c0ff */
[----:B-1----:R-:W4:Y:S04]  /*54730*/  LDL.LU.64 R172, [R1+0x18b0] ;  /* 0x0018b00001ac7983 */ /* 0x002f280000300a00 */
[----:B------:R-:W4:Y:S01]  /*54740*/  LDL.LU R252, [R1+0x900] ;  /* 0x0009000001fc7983 */ /* 0x000f220000300800 */
[----:B------:R-:W-:-:S03]  /*54750*/  LOP3.LUT R3, R3, 0xffffbfff, RZ, 0xc0, !PT ;  /* 0xffffbfff03037812 */ /* 0x000fc600078ec0ff */
[----:B------:R-:W4:Y:S04]  /*54760*/  LDL.LU.64 R156, [R1+0x18a8] ;  /* 0x0018a800019c7983 */ /* 0x000f280000300a00 */
[----:B------:R-:W-:Y:S02]  /*54770*/  @P1 LOP3.LUT R3, R3, 0x4000, RZ, 0xfc, !PT ;  /* 0x0000400003031812 */ /* 0x000fe400078efcff */
        /* <DEDUP_REMOVED lines=18> */
[----:B------:R-:W-:Y:S01]  /*548a0*/  @P1 LOP3.LUT R3, R3, 0x20000, RZ, 0xfc, !PT ;  /* 0x0002000003031812 */ /* 0x000fe200078efcff */
[----:B------:R-:W4:Y:S01]  /*548b0*/  LDL.LU R40, [R1+0x90c] ;  /* 0x00090c0001287983 */ /* 0x000f220000300800 */
[----:B------:R-:W-:-:S02]  /*548c0*/  LOP3.LUT P1, RZ, R22, 0x4000000, RZ, 0xc0, !PT ;  /* 0x0400000016ff7812 */ /* 0x000fc4000782c0ff */
[----:B------:R-:W-:Y:S01]  /*548d0*/  LOP3.LUT R3, R3, 0xfffbffff, RZ, 0xc0, !PT ;  /* 0xfffbffff03037812 */ /* 0x000fe200078ec0ff */
[----:B------:R-:W4:Y:S04]  /*548e0*/  LDL.LU.64 R46, [R1+0x1878] ;  /* 0x00187800012e7983 */ /* 0x000f280000300a00 */
[----:B------:R-:W4:Y:S06]  /*548f0*/  LDL.LU R41, [R1+0x8f0] ;  /* 0x0008f00001297983 */ /* 0x000f2c0000300800 */
[----:B------:R-:W-:-:S02]  /*54900*/  @P1 LOP3.LUT R3, R3, 0x40000, RZ, 0xfc, !PT ;  /* 0x0004000003031812 */ /* 0x000fc400078efcff */
[----:B------:R-:W-:Y:S02]  /*54910*/  LOP3.LUT P1, RZ, R22, 0x8000000, RZ, 0xc0, !PT ;  /* 0x0800000016ff7812 */ /* 0x000fe4000782c0ff */
[----:B------:R-:W-:-:S11]  /*54920*/  LOP3.LUT R3, R3, 0xfff7ffff, RZ, 0xc0, !PT ;  /* 0xfff7ffff03037812 */ /* 0x000fd600078ec0ff */
[----:B------:R-:W-:Y:S02]  /*54930*/  @P1 LOP3.LUT R3, R3, 0x80000, RZ, 0xfc, !PT ;  /* 0x0008000003031812 */ /* 0x000fe400078efcff */
[----:B------:R-:W-:Y:S02]  /*54940*/  LOP3.LUT P1, RZ, R22, 0x10000000, RZ, 0xc0, !PT ;  /* 0x1000000016ff7812 */ /* 0x000fe4000782c0ff */
[----:B------:R-:W-:-:S11]  /*54950*/  LOP3.LUT R3, R3, 0xffefffff, RZ, 0xc0, !PT ;  /* 0xffefffff03037812 */ /* 0x000fd600078ec0ff */
[----:B------:R-:W-:Y:S02]  /*54960*/  @P1 LOP3.LUT R3, R3, 0x100000, RZ, 0xfc, !PT ;  /* 0x0010000003031812 */ /* 0x000fe400078efcff */
[----:B------:R-:W-:-:S13]  /*54970*/  LOP3.LUT P1, RZ, R22, 0x20000000, RZ, 0xc0, !PT ;  /* 0x2000000016ff7812 */ /* 0x000fda000782c0ff */
[----:B------:R1:W-:Y:S01]  /*54980*/  @P1 STG.E desc[UR32][R44.64], R55 ;  /* 0x000000372c001986 */ /* 0x0003e2000c101920 */
[----:B------:R-:W-:-:S03]  /*54990*/  LOP3.LUT P1, RZ, R3, 0x100000, RZ, 0xc0, !PT ;  /* 0x0010000003ff7812 */ /* 0x000fc6000782c0ff */
[----:B-1----:R-:W4:Y:S04]  /*549a0*/  LDL.LU.64 R44, [R1+0x1870] ;  /* 0x00187000012c7983 */ /* 0x002f280000300a00 */
[----:B------:R-:W4:Y:S06]  /*549b0*/  LDL.LU R55, [R1+0x8d0] ;  /* 0x0008d00001377983 */ /* 0x000f2c0000300800 */
[----:B------:R1:W-:Y:S01]  /*549c0*/  @P1 STG.E desc[UR32][R50.64], R54 ;  /* 0x0000003632001986 */ /* 0x0003e2000c101920 */
[----:B------:R-:W-:-:S03]  /*549d0*/  LOP3.LUT P1, RZ, R3, 0x80000, RZ, 0xc0, !PT ;  /* 0x0008000003ff7812 */ /* 0x000fc6000782c0ff */
[----:B-1----:R-:W4:Y:S04]  /*549e0*/  LDL.LU.64 R50, [R1+0x1868] ;  /* 0x0018680001327983 */ /* 0x002f280000300a00 */
[----:B------:R-:W4:Y:S06]  /*549f0*/  LDL.LU R54, [R1+0x8f4] ;  /* 0x0008f40001367983 */ /* 0x000f2c0000300800 */
[----:B---3--:R1:W-:Y:S01]  /*54a00*/  @P1 STG.E desc[UR32][R48.64], R11 ;  /* 0x0000000b30001986 */ /* 0x0083e2000c101920 */
[----:B------:R-:W-:-:S03]  /*54a10*/  LOP3.LUT P1, RZ, R3, 0x40000, RZ, 0xc0, !PT ;  /* 0x0004000003ff7812 */ /* 0x000fc6000782c0ff */
[----:B-1----:R-:W3:Y:S04]  /*54a20*/  LDL.LU.64 R48, [R1+0x1860] ;  /* 0x0018600001307983 */ /* 0x002ee80000300a00 */
[----:B------:R-:W3:Y:S06]  /*54a30*/  LDL.LU R11, [R1+0x8d4] ;  /* 0x0008d400010b7983 */ /* 0x000eec0000300800 */
[----:B------:R1:W-:Y:S01]  /*54a40*/  @P1 STG.E desc[UR32][R52.64], R10 ;  /* 0x0000000a34001986 */ /* 0x0003e2000c101920 */
[----:B------:R-:W-:-:S03]  /*54a50*/  LOP3.LUT P1, RZ, R3, 0x20000, RZ, 0xc0, !PT ;  /* 0x0002000003ff7812 */ /* 0x000fc6000782c0ff */
[----:B-1----:R-:W3:Y:S04]  /*54a60*/  LDL.LU.64 R52, [R1+0x1858] ;  /* 0x0018580001347983 */ /* 0x002ee80000300a00 */
[----:B------:R-:W3:Y:S06]  /*54a70*/  LDL.LU R10, [R1+0x8f8] ;  /* 0x0008f800010a7983 */ /* 0x000eec0000300800 */
[----:B------:R1:W-:Y:S01]  /*54a80*/  @P1 STG.E desc[UR32][R30.64], R29 ;  /* 0x0000001d1e001986 */ /* 0x0003e2000c101920 */
[----:B------:R-:W-:-:S03]  /*54a90*/  LOP3.LUT P1, RZ, R3, 0x10000, RZ, 0xc0, !PT ;  /* 0x0001000003ff7812 */ /* 0x000fc6000782c0ff */
[----:B-1----:R-:W3:Y:S04]  /*54aa0*/  LDL.LU.64 R30, [R1+0x1850] ;  /* 0x00185000011e7983 */ /* 0x002ee80000300a00 */
[----:B------:R-:W3:Y:S06]  /*54ab0*/  LDL.LU R29, [R1+0x8d8] ;  /* 0x0008d800011d7983 */ /* 0x000eec0000300800 */
[----:B------:R1:W-:Y:S04]  /*54ac0*/  @P1 STG.E desc[UR32][R8.64], R28 ;  /* 0x0000001c08001986 */ /* 0x0003e8000c101920 */
[----:B-1----:R-:W3:Y:S04]  /*54ad0*/  LDL.LU.64 R8, [R1+0x1848] ;  /* 0x0018480001087983 */ /* 0x002ee80000300a00 */
[----:B------:R-:W3:Y:S01]  /*54ae0*/  LDL.LU R28, [R1+0x8fc] ;  /* 0x0008fc00011c7983 */ /* 0x000ee20000300800 */
[----:B------:R-:W-:-:S13]  /*54af0*/  LOP3.LUT P1, RZ, R3, 0x8000, RZ, 0xc0, !PT ;  /* 0x0000800003ff7812 */ /* 0x000fda000782c0ff */
[----:B------:R1:W-:Y:S01]  /*54b00*/  @P1 STG.E desc[UR32][R34.64], R32 ;  /* 0x0000002022001986 */ /* 0x0003e2000c101920 */
[----:B------:R-:W-:-:S03]  /*54b10*/  LOP3.LUT P1, RZ, R3, 0x4000, RZ, 0xc0, !PT ;  /* 0x0000400003ff7812 */ /* 0x000fc6000782c0ff */
[----:B-1----:R-:W3:Y:S10]  /*54b20*/  LDL.LU.64 R34, [R1+0x1840] ;  /* 0x0018400001227983 */ /* 0x002ef40000300a00 */
[----:B--2---:R1:W-:Y:S01]  /*54b30*/  @P1 STG.E desc[UR32][R38.64], R33 ;  /* 0x0000002126001986 */ /* 0x0043e2000c101920 */
[----:B------:R-:W-:-:S03]  /*54b40*/  LOP3.LUT P1, RZ, R3, 0x2000, RZ, 0xc0, !PT ;  /* 0x0000200003ff7812 */ /* 0x000fc6000782c0ff */
[----:B------:R-:W2:Y:S04]  /*54b50*/  LDL.LU R32, [R1+0x8dc] ;  /* 0x0008dc0001207983 */ /* 0x000ea80000300800 */
[----:B-1----:R-:W2:Y:S06]  /*54b60*/  LDL.LU.64 R38, [R1+0x1838] ;  /* 0x0018380001267983 */ /* 0x002eac0000300a00 */
[----:B------:R1:W-:Y:S01]  /*54b70*/  @P1 STG.E desc[UR32][R36.64], R174 ;  /* 0x000000ae24001986 */ /* 0x0003e2000c101920 */
        /* <DEDUP_REMOVED lines=11> */
[----:B----4-:R1:W-:Y:S01]  /*54c30*/  @P1 STG.E desc[UR32][R172.64], R252 ;  /* 0x000000fcac001986 */ /* 0x0103e2000c101920 */
[----:B------:R-:W-:-:S03]  /*54c40*/  LOP3.LUT P1, RZ, R3, 0x200, RZ, 0xc0, !PT ;  /* 0x0000020003ff7812 */ /* 0x000fc6000782c0ff */
[----:B------:R-:W4:Y:S04]  /*54c50*/  LDL.LU R27, [R1+0x8c4] ;  /* 0x0008c400011b7983 */ /* 0x000f280000300800 */
[----:B-1----:R-:W4:Y:S06]  /*54c60*/  LDL.LU.64 R172, [R1+0x1818] ;  /* 0x0018180001ac7983 */ /* 0x002f2c0000300a00 */
        /* <DEDUP_REMOVED lines=16> */
[----:B------:R-:W-:-:S03]  /*54d70*/  LOP3.LUT P1, RZ, R3, 0x2, RZ, 0xc0, !PT ;  /* 0x0000000203ff7812 */ /* 0x000fc6000782c0ff */
[----:B-1----:R-:W4:Y:S10]  /*54d80*/  LDL.LU.64 R44, [R1+0x1810] ;  /* 0x00181000012c7983 */ /* 0x002f340000300a00 */
[----:B------:R1:W-:Y:S01]  /*54d90*/  @P1 STG.E desc[UR32][R50.64], R54 ;  /* 0x0000003632001986 */ /* 0x0003e2000c101920 */
[----:B------:R-:W-:-:S03]  /*54da0*/  LOP3.LUT P1, RZ, R3, 0x1, RZ, 0xc0, !PT ;  /* 0x0000000103ff7812 */ /* 0x000fc6000782c0ff */
[----:B------:R-:W4:Y:S04]  /*54db0*/  LDL.LU R55, [R1+0x8c8] ;  /* 0x0008c80001377983 */ /* 0x000f280000300800 */
[----:B-1----:R-:W4:Y:S06]  /*54dc0*/  LDL.LU.64 R50, [R1+0x1808] ;  /* 0x0018080001327983 */ /* 0x002f2c0000300a00 */
[----:B---3--:R1:W-:Y:S01]  /*54dd0*/  @P1 STG.E desc[UR32][R48.64], R11 ;  /* 0x0000000b30001986 */ /* 0x0083e2000c101920 */
[----:B------:R-:W-:-:S03]  /*54de0*/  LOP3.LUT P1, RZ, R25, 0x80000000, RZ, 0xc0, !PT ;  /* 0x8000000019ff7812 */ /* 0x000fc6000782c0ff */
[----:B------:R-:W3:Y:S04]  /*54df0*/  LDL.LU R54, [R1+0x8ec] ;  /* 0x0008ec0001367983 */ /* 0x000ee80000300800 */
[----:B-1----:R-:W3:Y:S04]  /*54e00*/  LDL.LU.64 R48, [R1+0x1800] ;  /* 0x0018000001307983 */ /* 0x002ee80000300a00 */
[----:B------:R-:W3:Y:S04]  /*54e10*/  LDL.LU R11, [R1+0x8cc] ;  /* 0x0008cc00010b7983 */ /* 0x000ee80000300800 */
[----:B------:R1:W-:Y:S01]  /*54e20*/  @P1 STG.E desc[UR32][R52.64], R10 ;  /* 0x0000000a34001986 */ /* 0x0003e2000c101920 */
[----:B------:R-:W-:-:S03]  /*54e30*/  LOP3.LUT P1, RZ, R25, 0x40000000, RZ, 0xc0, !PT ;  /* 0x4000000019ff7812 */ /* 0x000fc6000782c0ff */
[----:B-1----:R-:W3:Y:S04]  /*54e40*/  LDL.LU.64 R52, [R1+0x17f8] ;  /* 0x0017f80001347983 */ /* 0x002ee80000300a00 */
[----:B------:R-:W3:Y:S06]  /*54e50*/  LDL.LU R10, [R1+0x7d0] ;  /* 0x0007d000010a7983 */ /* 0x000eec0000300800 */
[----:B------:R1:W-:Y:S01]  /*54e60*/  @P1 STG.E desc[UR32][R30.64], R29 ;  /* 0x0000001d1e001986 */ /* 0x0003e2000c101920 */
[----:B------:R-:W-:-:S02]  /*54e70*/  LOP3.LUT P1, RZ, R25, 0x20000000, RZ, 0xc0, !PT ;  /* 0x2000000019ff7812 */ /* 0x000fc4000782c0ff */
[----:B------:R-:W-:Y:S01]  /*54e80*/  LOP3.LUT R25, R25, 0xffffffdf, RZ, 0xc0, !PT ;  /* 0xffffffdf19197812 */ /* 0x000fe200078ec0ff */
[----:B-1----:R-:W3:Y:S04]  /*54e90*/  LDL.LU.64 R30, [R1+0x17f0] ;  /* 0x0017f000011e7983 */ /* 0x002ee80000300a00 */
[----:B------:R-:W3:Y:S06]  /*54ea0*/  LDL.LU R29, [R1+0x7a0] ;  /* 0x0007a000011d7983 */ /* 0x000eec0000300800 */
[----:B------:R1:W-:Y:S01]  /*54eb0*/  @P1 STG.E desc[UR32][R8.64], R28 ;  /* 0x0000001c08001986 */ /* 0x0003e2000c101920 */
[----:B------:R-:W-:-:S03]  /*54ec0*/  LOP3.LUT P1, RZ, R23, 0x40, RZ, 0xc0, !PT ;  /* 0x0000004017ff7812 */ /* 0x000fc6000782c0ff */
[----:B-1----:R-:W3:Y:S10]  /*54ed0*/  LDL.LU.64 R8, [R1+0x17e8] ;  /* 0x0017e80001087983 */ /* 0x002ef40000300a00 */
[----:B------:R-:W-:-:S02]  /*54ee0*/  @P1 LOP3.LUT R25, R25, 0x20, RZ, 0xfc, !PT ;  /* 0x0000002019191812 */ /* 0x000fc400078efcff */
[----:B------:R-:W-:Y:S01]  /*54ef0*/  LOP3.LUT P1, RZ, R23, 0x80, RZ, 0xc0, !PT ;  /* 0x0000008017ff7812 */ /* 0x000fe2000782c0ff */
[----:B------:R-:W3:Y:S01]  /*54f00*/  LDL.LU R28, [R1+0x7d4] ;  /* 0x0007d400011c7983 */ /* 0x000ee20000300800 */
        /* <DEDUP_REMOVED lines=32> */
[----:B--2---:R1:W-:Y:S01]  /*55110*/  @P0 STG.E desc[UR32][R34.64], R32 ;  /* 0x0000002022000986 */ /* 0x0043e2000c101920 */
[----:B------:R-:W-:-:S09]  /*55120*/  LOP3.LUT P6, RZ, R22, 0x8, RZ, 0xc0, !PT ;  /* 0x0000000816ff7812 */ /* 0x000fd200078cc0ff */
[----:B------:R-:W-:Y:S01]  /*55130*/  @P1 LOP3.LUT R25, R25, 0x10000, RZ, 0xfc, !PT ;  /* 0x0001000019191812 */ /* 0x000fe200078efcff */
[----:B-1----:R-:W2:Y:S01]  /*55140*/  LDL.LU.64 R34, [R1+0x17e0] ;  /* 0x0017e00001227983 */ /* 0x002ea20000300a00 */
[----:B------:R-:W-:-:S03]  /*55150*/  LOP3.LUT P1, RZ, R23, 0x40000, RZ, 0xc0, !PT ;  /* 0x0004000017ff7812 */ /* 0x000fc6000782c0ff */
[----:B------:R-:W2:Y:S01]  /*55160*/  LDL.LU R32, [R1+0x7a4] ;  /* 0x0007a40001207983 */ /* 0x000ea20000300800 */
[----:B------:R-:W-:Y:S02]  /*55170*/  LOP3.LUT R25, R25, 0xfffdffff, RZ, 0xc0, !PT ;  /* 0xfffdffff19197812 */ /* 0x000fe400078ec0ff */
[----:B------:R-:W-:Y:S01]  /*55180*/  LOP3.LUT P5, RZ, R22, 0x4, RZ, 0xc0, !PT ;  /* 0x0000000416ff7812 */ /* 0x000fe200078ac0ff */
[----:B------:R1:W-:Y:S06]  /*55190*/  @P6 STG.E desc[UR32][R38.64], R33 ;  /* 0x0000002126006986 */ /* 0x0003ec000c101920 */
[----:B------:R-:W-:-:S02]  /*551a0*/  @P1 LOP3.LUT R25, R25, 0x20000, RZ, 0xfc, !PT ;  /* 0x0002000019191812 */ /* 0x000fc400078efcff */
[----:B------:R-:W-:Y:S01]  /*551b0*/  LOP3.LUT P1, RZ, R23, 0x80000, RZ, 0xc0, !PT ;  /* 0x0008000017ff7812 */ /* 0x000fe2000782c0ff */
[----:B-1----:R-:W2:Y:S04]  /*551c0*/  LDL.LU.64 R38, [R1+0x17d8] ;  /* 0x0017d80001267983 */ /* 0x002ea80000300a00 */
[----:B------:R-:W2:Y:S01]  /*551d0*/  LDL.LU R33, [R1+0x7d8] ;  /* 0x0007d80001217983 */ /* 0x000ea20000300800 */
[----:B------:R-:W-:Y:S02]  /*551e0*/  LOP3.LUT R25, R25, 0xfffbffff, RZ, 0xc0, !PT ;  /* 0xfffbffff19197812 */ /* 0x000fe400078ec0ff */
[----:B------:R-:W-:Y:S01]  /*551f0*/  LOP3.LUT P4, RZ, R22, 0x2, RZ, 0xc0, !PT ;  /* 0x0000000216ff7812 */ /* 0x000fe2000788c0ff */
[----:B------:R1:W-:Y:S04]  /*55200*/  @P5 STG.E desc[UR32][R36.64], R174 ;  /* 0x000000ae24005986 */ /* 0x0003e8000c101920 */
        /* <DEDUP_REMOVED lines=13> */
[----:B----4-:R1:W-:Y:S04]  /*552e0*/  @P3 STG.E desc[UR32][R4.64], R27 ;  /* 0x0000001b04003986 */ /* 0x0103e8000c101920 */
[----:B------:R-:W-:-:S02]  /*552f0*/  @P1 LOP3.LUT R25, R25, 0x100000, RZ, 0xfc, !PT ;  /* 0x0010000019191812 */ /* 0x000fc400078efcff */
[----:B------:R-:W-:Y:S01]  /*55300*/  LOP3.LUT P1, RZ, R23, 0x400000, RZ, 0xc0, !PT ;  /* 0x0040000017ff7812 */ /* 0x000fe2000782c0ff */
[----:B-1----:R-:W4:Y:S04]  /*55310*/  LDL.LU.64 R4, [R1+0x17c0] ;  /* 0x0017c00001047983 */ /* 0x002f280000300a00 */
[----:B------:R-:W4:Y:S01]  /*55320*/  LDL.LU R27, [R1+0x7ac] ;  /* 0x0007ac00011b7983 */ /* 0x000f220000300800 */
[----:B------:R-:W-:-:S03]  /*55330*/  LOP3.LUT R25, R25, 0xffdfffff, RZ, 0xc0, !PT ;  /* 0xffdfffff19197812 */ /* 0x000fc600078ec0ff */
[----:B------:R1:W-:Y:S04]  /*55340*/  @P2 STG.E desc[UR32][R172.64], R252 ;  /* 0x000000fcac002986 */ /* 0x0003e8000c101920 */
        /* <DEDUP_REMOVED lines=63> */
[----:B--2---:R1:W-:Y:S01]  /*55740*/  @P1 STG.E desc[UR32][R34.64], R32 ;  /* 0x0000002022001986 */ /* 0x0043e2000c101920 */
[----:B------:R-:W-:-:S03]  /*55750*/  LOP3.LUT P1, RZ, R25, 0x400000, RZ, 0xc0, !PT ;  /* 0x0040000019ff7812 */ /* 0x000fc6000782c0ff */
[----:B-1----:R-:W2:Y:S10]  /*55760*/  LDL.LU.64 R34, [R1+0x1748] ;  /* 0x0017480001227983 */ /* 0x002eb40000300a00 */
        /* <DEDUP_REMOVED lines=16> */
[----:B------:R1:W-:Y:S01]  /*55870*/  @P1 STG.E desc[UR32][R172.64], R252 ;  /* 0x000000fcac001986 */ /* 0x0003e2000c101920 */
        /* <DEDUP_REMOVED lines=19> */
[C---:B------:R-:W-:Y:S02]  /*559b0*/  LOP3.LUT P1, RZ, R25.reuse, 0x200, RZ, 0xc0, !PT ;  /* 0x0000020019ff7812 */ /* 0x040fe4000782c0ff */
[----:B------:R-:W-:Y:S01]  /*559c0*/  LOP3.LUT R22, R22, 0xffffdfff, RZ, 0xc0, !PT ;  /* 0xffffdfff16167812 */ /* 0x000fe200078ec0ff */
[----:B-1----:R-:W4:Y:S10]  /*559d0*/  LDL.LU.64 R44, [R1+0x1728] ;  /* 0x00172800012c7983 */ /* 0x002f340000300a00 */
[----:B---3--:R1:W-:Y:S01]  /*559e0*/  @P1 STG.E desc[UR32][R50.64], R54 ;  /* 0x0000003632001986 */ /* 0x0083e2000c101920 */
[----:B------:R-:W-:-:S03]  /*559f0*/  LOP3.LUT P1, RZ, R25, 0x100, RZ, 0xc0, !PT ;  /* 0x0000010019ff7812 */ /* 0x000fc6000782c0ff */
[----:B------:R-:W3:Y:S04]  /*55a00*/  LDL.LU R55, [R1+0x788] ;  /* 0x0007880001377983 */ /* 0x000ee80000300800 */
[----:B-1----:R-:W3:Y:S06]  /*55a10*/  LDL.LU.64 R50, [R1+0x1710] ;  /* 0x0017100001327983 */ /* 0x002eec0000300a00 */
[----:B------:R1:W-:Y:S01]  /*55a20*/  @P1 STG.E desc[UR32][R48.64], R11 ;  /* 0x0000000b30001986 */ /* 0x0003e2000c101920 */
        /* <DEDUP_REMOVED lines=77> */
[----:B------:R-:W-:Y:S02]  /*55f00*/  LOP3.LUT R22, R22, 0xefffffff, RZ, 0xc0, !PT ;  /* 0xefffffff16167812 */ /* 0x000fe400078ec0ff */
[----:B------:R-:W-:Y:S01]  /*55f10*/  LOP3.LUT P2, RZ, R23, 0x1, RZ, 0xc0, !PT ;  /* 0x0000000117ff7812 */ /* 0x000fe2000784c0ff */
[----:B------:R1:W-:Y:S04]  /*55f20*/  @P3 STG.E desc[UR32][R4.64], R27 ;  /* 0x0000001b04003986 */ /* 0x0003e8000c101920 */
        /* <DEDUP_REMOVED lines=107> */
[----:B---3--:R1:W-:Y:S01]  /*565e0*/  @P1 STG.E desc[UR32][R44.64], R55 ;  /* 0x000000372c001986 */ /* 0x0083e2000c101920 */
[C---:B------:R-:W-:Y:S02]  /*565f0*/  LOP3.LUT P1, RZ, R22.reuse, 0x20000, RZ, 0xc0, !PT ;  /* 0x0002000016ff7812 */ /* 0x040fe4000782c0ff */
[----:B------:R-:W-:Y:S01]  /*56600*/  LOP3.LUT R23, R23, 0xffdfffff, RZ, 0xc0, !PT ;  /* 0xffdfffff17177812 */ /* 0x000fe200078ec0ff */
[----:B-1----:R-:W3:Y:S10]  /*56610*/  LDL.LU.64 R44, [R1+0x1618] ;  /* 0x00161800012c7983 */ /* 0x002ef40000300a00 */
[----:B------:R1:W-:Y:S01]  /*56620*/  @P1 STG.E desc[UR32][R50.64], R54 ;  /* 0x0000003632001986 */ /* 0x0003e2000c101920 */
        /* <DEDUP_REMOVED lines=17> */
[----:B------:R-:W-:-:S02]  /*56740*/  LOP3.LUT P1, RZ, R19, 0x100, RZ, 0xc0, !PT ;  /* 0x0000010013ff7812 */ /* 0x000fc4000782c0ff */
[----:B------:R-:W-:Y:S01]  /*56750*/  LOP3.LUT P0, RZ, R24, 0x40, RZ, 0xc0, !PT ;  /* 0x0000004018ff7812 */ /* 0x000fe2000780c0ff */
        /* <DEDUP_REMOVED lines=25> */
[----:B------:R-:W-:Y:S01]  /*568f0*/  LOP3.LUT R23, R23, 0xdfffffff, RZ, 0xc0, !PT ;  /* 0xdfffffff17177812 */ /* 0x000fe200078ec0ff */
[----:B--2---:R1:W-:Y:S01]  /*56900*/  @P0 STG.E desc[UR32][R34.64], R32 ;  /* 0x0000002022000986 */ /* 0x0043e2000c101920 */
[----:B------:R-:W-:-:S09]  /*56910*/  LOP3.LUT P6, RZ, R24, 0x20, RZ, 0xc0, !PT ;  /* 0x0000002018ff7812 */ /* 0x000fd200078cc0ff */
[----:B------:R-:W-:Y:S02]  /*56920*/  @P1 LOP3.LUT R23, R23, 0x20000000, RZ, 0xfc, !PT ;  /* 0x2000000017171812 */ /* 0x000fe400078efcff */
[----:B------:R-:W-:Y:S01]  /*56930*/  LOP3.LUT P1, RZ, R19, 0x20000, RZ, 0xc0, !PT ;  /* 0x0002000013ff7812 */ /* 0x000fe2000782c0ff */
[----:B-1----:R-:W2:Y:S01]  /*56940*/  LDL.LU.64 R34, [R1+0x15e8] ;  /* 0x0015e80001227983 */ /* 0x002ea20000300a00 */
[----:B------:R-:W-:-:S03]  /*56950*/  LOP3.LUT R23, R23, 0xbfffffff, RZ, 0xc0, !PT ;  /* 0xbfffffff17177812 */ /* 0x000fc600078ec0ff */
[----:B------:R-:W2:Y:S01]  /*56960*/  LDL.LU R32, [R1+0x640] ;  /* 0x0006400001207983 */ /* 0x000ea20000300800 */
[----:B------:R-:W-:-:S07]  /*56970*/  LOP3.LUT P5, RZ, R24, 0x10, RZ, 0xc0, !PT ;  /* 0x0000001018ff7812 */ /* 0x000fce00078ac0ff */
[----:B------:R-:W-:Y:S02]  /*56980*/  @P1 LOP3.LUT R23, R23, 0x40000000, RZ, 0xfc, !PT ;  /* 0x4000000017171812 */ /* 0x000fe400078efcff */
[----:B------:R-:W-:Y:S01]  /*56990*/  LOP3.LUT P1, RZ, R19, 0x40000, RZ, 0xc0, !PT ;  /* 0x0004000013ff7812 */ /* 0x000fe2000782c0ff */
[----:B------:R1:W-:Y:S01]  /*569a0*/  @P6 STG.E desc[UR32][R38.64], R33 ;  /* 0x0000002126006986 */ /* 0x0003e2000c101920 */
[----:B------:R-:W-:-:S03]  /*569b0*/  LOP3.LUT R23, R23, 0x7fffffff, RZ, 0xc0, !PT ;  /* 0x7fffffff17177812 */ /* 0x000fc600078ec0ff */
[----:B-1----:R-:W2:Y:S04]  /*569c0*/  LDL.LU.64 R38, [R1+0x15e0] ;  /* 0x0015e00001267983 */ /* 0x002ea80000300a00 */
[----:B------:R-:W2:Y:S04]  /*569d0*/  LDL.LU R33, [R1+0x684] ;  /* 0x0006840001217983 */ /* 0x000ea80000300800 */
[----:B------:R-:W-:Y:S02]  /*569e0*/  @P1 LOP3.LUT R23, R23, 0x80000000, RZ, 0xfc, !PT ;  /* 0x8000000017171812 */ /* 0x000fe400078efcff */
[----:B------:R-:W-:Y:S01]  /*569f0*/  LOP3.LUT P1, RZ, R19, 0x80000, RZ, 0xc0, !PT ;  /* 0x0008000013ff7812 */ /* 0x000fe2000782c0ff */
[----:B----4-:R1:W-:Y:S01]  /*56a00*/  @P5 STG.E desc[UR32][R36.64], R174 ;  /* 0x000000ae24005986 */ /* 0x0103e2000c101920 */
[----:B------:R-:W-:-:S02]  /*56a10*/  LOP3.LUT P4, RZ, R24, 0x8, RZ, 0xc0, !PT ;  /* 0x0000000818ff7812 */ /* 0x000fc4000788c0ff */
[----:B------:R-:W-:Y:S01]  /*56a20*/  LOP3.LUT R22, R22, 0xfffffffe, RZ, 0xc0, !PT ;  /* 0xfffffffe16167812 */ /* 0x000fe200078ec0ff */
[----:B-1----:R-:W4:Y:S04]  /*56a30*/  LDL.LU.64 R36, [R1+0x15d8] ;  /* 0x0015d80001247983 */ /* 0x002f280000300a00 */
[----:B------:R-:W4:Y:S04]  /*56a40*/  LDL.LU R174, [R1+0x644] ;  /* 0x0006440001ae7983 */ /* 0x000f280000300800 */
[----:B------:R-:W-:Y:S02]  /*56a50*/  @P1 LOP3.LUT R22, R22, 0x1, RZ, 0xfc, !PT ;  /* 0x0000000116161812 */ /* 0x000fe400078efcff */
[----:B------:R-:W-:Y:S01]  /*56a60*/  LOP3.LUT P1, RZ, R19, 0x100000, RZ, 0xc0, !PT ;  /* 0x0010000013ff7812 */ /* 0x000fe2000782c0ff */
[----:B------:R1:W-:Y:S01]  /*56a70*/  @P4 STG.E desc[UR32][R6.64], R175 ;  /* 0x000000af06004986 */ /* 0x0003e2000c101920 */
        /* <DEDUP_REMOVED lines=14> */
[----:B------:R-:W-:-:S03]  /*56b60*/  LOP3.LUT R22, R22, 0xfffffff7, RZ, 0xc0, !PT ;  /* 0xfffffff716167812 */ /* 0x000fc600078ec0ff */
[----:B-1----:R-:W4:Y:S04]  /*56b70*/  LDL.LU.64 R172, [R1+0x15c0] ;  /* 0x0015c00001ac7983 */ /* 0x002f280000300a00 */
[----:B------:R-:W4:Y:S04]  /*56b80*/  LDL.LU R252, [R1+0x68c] ;  /* 0x00068c0001fc7983 */ /* 0x000f280000300800 */
[----:B------:R-:W-:Y:S02]  /*56b90*/  @P1 LOP3.LUT R22, R22, 0x8, RZ, 0xfc, !PT ;  /* 0x0000000816161812 */ /* 0x000fe400078efcff */
[----:B------:R-:W-:-:S02]  /*56ba0*/  LOP3.LUT P1, RZ, R19, 0x800000, RZ, 0xc0, !PT ;  /* 0x0080000013ff7812 */ /* 0x000fc4000782c0ff */
        /* <DEDUP_REMOVED lines=26> */
[----:B------:R-:W-:-:S13]  /*56d50*/  LOP3.LUT P1, RZ, R24, 0x1, RZ, 0xc0, !PT ;  /* 0x0000000118ff7812 */ /* 0x000fda000782c0ff */
[----:B---3--:R-:W-:Y:S01]  /*56d60*/  @P1 STG.E desc[UR32][R44.64], R55 ;  /* 0x000000372c001986 */ /* 0x008fe2000c101920 */
        /* <DEDUP_REMOVED lines=11> */
[----:B--2---:R-:W-:Y:S01]  /*56e20*/  @P1 STG.E desc[UR32][R34.64], R32 ;  /* 0x0000002022001986 */ /* 0x004fe2000c101920 */
[----:B------:R-:W-:-:S13]  /*56e30*/  LOP3.LUT P1, RZ, R22, 0x40, RZ, 0xc0, !PT ;  /* 0x0000004016ff7812 */ /* 0x000fda000782c0ff */
[----:B------:R-:W-:Y:S01]  /*56e40*/  @P1 STG.E desc[UR32][R38.64], R33 ;  /* 0x0000002126001986 */ /* 0x000fe2000c101920 */
[----:B------:R-:W-:-:S13]  /*56e50*/  LOP3.LUT P1, RZ, R22, 0x20, RZ, 0xc0, !PT ;  /* 0x0000002016ff7812 */ /* 0x000fda000782c0ff */
[----:B----4-:R-:W-:Y:S01]  /*56e60*/  @P1 STG.E desc[UR32][R36.64], R174 ;  /* 0x000000ae24001986 */ /* 0x010fe2000c101920 */
[----:B------:R-:W-:-:S13]  /*56e70*/  LOP3.LUT P1, RZ, R22, 0x10, RZ, 0xc0, !PT ;  /* 0x0000001016ff7812 */ /* 0x000fda000782c0ff */
[----:B------:R-:W-:Y:S01]  /*56e80*/  @P1 STG.E desc[UR32][R6.64], R175 ;  /* 0x000000af06001986 */ /* 0x000fe2000c101920 */
[----:B------:R-:W-:-:S13]  /*56e90*/  LOP3.LUT P1, RZ, R22, 0x8, RZ, 0xc0, !PT ;  /* 0x0000000816ff7812 */ /* 0x000fda000782c0ff */
[----:B------:R-:W-:Y:S01]  /*56ea0*/  @P1 STG.E desc[UR32][R4.64], R27 ;  /* 0x0000001b04001986 */ /* 0x000fe2000c101920 */
[----:B------:R-:W-:-:S13]  /*56eb0*/  LOP3.LUT P1, RZ, R22, 0x4, RZ, 0xc0, !PT ;  /* 0x0000000416ff7812 */ /* 0x000fda000782c0ff */
[----:B------:R1:W-:Y:S04]  /*56ec0*/  @P1 STG.E desc[UR32][R172.64], R252 ;  /* 0x000000fcac001986 */ /* 0x0003e8000c101920 */
[----:B-1----:R-:W2:Y:S04]  /*56ed0*/  LDL.LU.64 R172, [R1+0x15b8] ;  /* 0x0015b80001ac7983 */ /* 0x002ea80000300a00 */
[----:B------:R-:W2:Y:S04]  /*56ee0*/  LDL.LU R157, [R1+0x64c] ;  /* 0x00064c00019d7983 */ /* 0x000ea80000300800 */
[----:B------:R-:W3:Y:S04]  /*56ef0*/  LDL.LU.64 R158, [R1+0x15b0] ;  /* 0x0015b000019e7983 */ /* 0x000ee80000300a00 */
[----:B------:R-:W3:Y:S04]  /*56f00*/  LDL.LU R154, [R1+0x660] ;  /* 0x00066000019a7983 */ /* 0x000ee80000300800 */
[----:B------:R-:W4:Y:S04]  /*56f10*/  LDL.LU.64 R152, [R1+0x15a8] ;  /* 0x0015a80001987983 */ /* 0x000f280000300a00 */
[----:B------:R-:W4:Y:S04]  /*56f20*/  LDL.LU R155, [R1+0x620] ;  /* 0x00062000019b7983 */ /* 0x000f280000300800 */
        /* <DEDUP_REMOVED lines=33> */
[----:B--2---:R1:W-:Y:S01]  /*57140*/  @P1 STG.E desc[UR32][R172.64], R157 ;  /* 0x0000009dac001986 */ /* 0x0043e2000c101920 */
[----:B------:R-:W-:-:S02]  /*57150*/  LOP3.LUT P1, RZ, R22, 0x1, RZ, 0xc0, !PT ;  /* 0x0000000116ff7812 */ /* 0x000fc4000782c0ff */
[----:B------:R-:W-:Y:S01]  /*57160*/  LOP3.LUT R24, R24, 0xdfffffff, RZ, 0xc0, !PT ;  /* 0xdfffffff18187812 */ /* 0x000fe200078ec0ff */
[----:B-1----:R-:W2:Y:S10]  /*57170*/  LDL.LU.64 R172, [R1+0x1ad0] ;  /* 0x001ad00001ac7983 */ /* 0x002eb40000300a00 */
[----:B---3--:R-:W-:Y:S01]  /*57180*/  @P1 STG.E desc[UR32][R158.64], R154 ;  /* 0x0000009a9e001986 */ /* 0x008fe2000c101920 */
[----:B------:R-:W-:-:S13]  /*57190*/  LOP3.LUT P1, RZ, R23, 0x80000000, RZ, 0xc0, !PT ;  /* 0x8000000017ff7812 */ /* 0x000fda000782c0ff */
[----:B----4-:R-:W-:Y:S01]  /*571a0*/  @P1 STG.E desc[UR32][R152.64], R155 ;  /* 0x0000009b98001986 */ /* 0x010fe2000c101920 */
        /* <DEDUP_REMOVED lines=11> */
[----:B-1----:R-:W3:Y:S10]  /*57260*/  LDL.LU.64 R40, [R1+0x1528] ;  /* 0x0015280001287983 */ /* 0x002ef40000300a00 */
[----:B------:R1:W-:Y:S01]  /*57270*/  @P1 STG.E desc[UR32][R44.64], R51 ;  /* 0x000000332c001986 */ /* 0x0003e2000c101920 */
[----:B------:R-:W-:-:S03]  /*57280*/  LOP3.LUT P1, RZ, R23, 0x1000000, RZ, 0xc0, !PT ;  /* 0x0100000017ff7812 */ /* 0x000fc6000782c0ff */
[----:B------:R-:W3:Y:S04]  /*57290*/  LDL.LU R50, [R1+0x614] ;  /* 0x0006140001327983 */ /* 0x000ee80000300800 */
[----:B-1----:R-:W4:Y:S06]  /*572a0*/  LDL.LU.64 R44, [R1+0x1520] ;  /* 0x00152000012c7983 */ /* 0x002f2c0000300a00 */
[----:B------:R1:W-:Y:S01]  /*572b0*/  @P1 STG.E desc[UR32][R54.64], R52 ;  /* 0x0000003436001986 */ /* 0x0003e2000c101920 */
[----:B------:R-:W-:-:S03]  /*572c0*/  LOP3.LUT P1, RZ, R23, 0x800000, RZ, 0xc0, !PT ;  /* 0x0080000017ff7812 */ /* 0x000fc6000782c0ff */
[----:B------:R-:W4:Y:S04]  /*572d0*/  LDL.LU R51, [R1+0x554] ;  /* 0x0005540001337983 */ /* 0x000f280000300800 */
[----:B-1----:R-:W2:Y:S06]  /*572e0*/  LDL.LU.64 R54, [R1+0x1510] ;  /* 0x0015100001367983 */ /* 0x002eac0000300a00 */
[----:B------:R1:W-:Y:S01]  /*572f0*/  @P1 STG.E desc[UR32][R48.64], R53 ;  /* 0x0000003530001986 */ /* 0x0003e2000c101920 */
[----:B------:R-:W-:-:S03]  /*57300*/  LOP3.LUT P1, RZ, R23, 0x400000, RZ, 0xc0, !PT ;  /* 0x0040000017ff7812 */ /* 0x000fc6000782c0ff */
[----:B------:R-:W2:Y:S04]  /*57310*/  LDL.LU R52, [R1+0x618] ;  /* 0x0006180001347983 */ /* 0x000ea80000300800 */
[----:B-1----:R-:W2:Y:S06]  /*57320*/  LDL.LU.64 R48, [R1+0x1508] ;  /* 0x0015080001307983 */ /* 0x002eac0000300a00 */
[----:B------:R1:W-:Y:S01]  /*57330*/  @P1 STG.E desc[UR32][R10.64], R8 ;  /* 0x000000080a001986 */ /* 0x0003e2000c101920 */
[----:B------:R-:W-:-:S03]  /*57340*/  LOP3.LUT P1, RZ, R23, 0x200000, RZ, 0xc0, !PT ;  /* 0x0020000017ff7812 */ /* 0x000fc6000782c0ff */
[----:B------:R-:W2:Y:S01]  /*57350*/  LDL.LU R53, [R1+0x558] ;  /* 0x0005580001357983 */ /* 0x000ea20000300800 */
[----:B------:R-:W-:-:S03]  /*57360*/  LOP3.LUT R23, R23, 0xfffffffe, RZ, 0xc0, !PT ;  /* 0xfffffffe17177812 */ /* 0x000fc600078ec0ff */
[----:B-1----:R-:W2:Y:S06]  /*57370*/  LDL.LU.64 R10, [R1+0x1500] ;  /* 0x00150000010a7983 */ /* 0x002eac0000300a00 */
[----:B------:R1:W-:Y:S01]  /*57380*/  @P1 STG.E desc[UR32][R30.64], R9 ;  /* 0x000000091e001986 */ /* 0x0003e2000c101920 */
[----:B------:R-:W-:-:S03]  /*57390*/  LOP3.LUT P1, RZ, R15, 0x200, RZ, 0xc0, !PT ;  /* 0x000002000fff7812 */ /* 0x000fc6000782c0ff */
[----:B------:R-:W2:Y:S01]  /*573a0*/  LDL.LU R8, [R1+0x61c] ;  /* 0x00061c0001087983 */ /* 0x000ea20000300800 */
[----:B------:R-:W-:-:S03]  /*573b0*/  LOP3.LUT P0, RZ, R19, 0x80, RZ, 0xc0, !PT ;  /* 0x0000008013ff7812 */ /* 0x000fc6000780c0ff */
[----:B-1----:R-:W2:Y:S06]  /*573c0*/  LDL.LU.64 R30, [R1+0x14f8] ;  /* 0x0014f800011e7983 */ /* 0x002eac0000300a00 */
[----:B------:R-:W-:Y:S02]  /*573d0*/  @P1 LOP3.LUT R24, R24, 0x20000000, RZ, 0xfc, !PT ;  /* 0x2000000018181812 */ /* 0x000fe400078efcff */
[----:B------:R-:W-:Y:S01]  /*573e0*/  LOP3.LUT P1, RZ, R15, 0x400, RZ, 0xc0, !PT ;  /* 0x000004000fff7812 */ /* 0x000fe2000782c0ff */
[----:B------:R-:W2:Y:S01]  /*573f0*/  LDL.LU R9, [R1+0x55c] ;  /* 0x00055c0001097983 */ /* 0x000ea20000300800 */
[----:B------:R-:W-:-:S11]  /*57400*/  LOP3.LUT R24, R24, 0xbfffffff, RZ, 0xc0, !PT ;  /* 0xbfffffff18187812 */ /* 0x000fd600078ec0ff */
        /* <DEDUP_REMOVED lines=20> */
[----:B------:R1:W-:Y:S01]  /*57550*/  @P0 STG.E desc[UR32][R28.64], R38 ;  /* 0x000000261c000986 */ /* 0x0003e2000c101920 */
        /* <DEDUP_REMOVED lines=15> */
[----:B------:R1:W-:Y:S01]  /*57650*/  @P5 STG.E desc[UR32][R32.64], R6 ;  /* 0x0000000620005986 */ /* 0x0003e2000c101920 */
[----:B------:R-:W-:-:S02]  /*57660*/  LOP3.LUT P4, RZ, R19, 0x10, RZ, 0xc0, !PT ;  /* 0x0000001013ff7812 */ /* 0x000fc4000788c0ff */
[----:B------:R-:W-:Y:S01]  /*57670*/  LOP3.LUT R23, R23, 0xfffffeff, RZ, 0xc0, !PT ;  /* 0xfffffeff17177812 */ /* 0x000fe200078ec0ff */
        /* <DEDUP_REMOVED lines=19> */
[----:B------:R-:W-:-:S03]  /*577b0*/  LOP3.LUT R23, R23, 0xfffff7ff, RZ, 0xc0, !PT ;  /* 0xfffff7ff17177812 */ /* 0x000fc600078ec0ff */
[----:B-1----:R-:W2:Y:S04]  /*577c0*/  LDL.LU.64 R4, [R1+0x14c8] ;  /* 0x0014c80001047983 */ /* 0x002ea80000300a00 */
[----:B------:R-:W2:Y:S04]  /*577d0*/  LDL.LU R252, [R1+0x498] ;  /* 0x0004980001fc7983 */ /* 0x000ea80000300800 */
        /* <DEDUP_REMOVED lines=31> */
[----:B----4-:R-:W-:Y:S01]  /*579d0*/  @P1 STG.E desc[UR32][R44.64], R51 ;  /* 0x000000332c001986 */ /* 0x010fe2000c101920 */
[----:B------:R-:W-:-:S13]  /*579e0*/  LOP3.LUT P1, RZ, R23, 0x80000, RZ, 0xc0, !PT ;  /* 0x0008000017ff7812 */ /* 0x000fda000782c0ff */
[----:B--2---:R-:W-:Y:S01]  /*579f0*/  @P1 STG.E desc[UR32][R54.64], R52 ;  /* 0x0000003436001986 */ /* 0x004fe2000c101920 */
        /* <DEDUP_REMOVED lines=58> */
[----:B------:R-:W-:-:S03]  /*57da0*/  LOP3.LUT P1, RZ, R23, 0x100, RZ, 0xc0, !PT ;  /* 0x0000010017ff7812 */ /* 0x000fc6000782c0ff */
        /* <DEDUP_REMOVED lines=29> */
[----:B------:R-:W-:-:S02]  /*57f80*/  LOP3.LUT P1, RZ, R24, 0x20000000, RZ, 0xc0, !PT ;  /* 0x2000000018ff7812 */ /* 0x000fc4000782c0ff */
[----:B------:R-:W-:Y:S01]  /*57f90*/  LOP3.LUT R24, R24, 0xffffffdf, RZ, 0xc0, !PT ;  /* 0xffffffdf18187812 */ /* 0x000fe200078ec0ff */
[----:B------:R-:W2:Y:S04]  /*57fa0*/  LDL.LU R54, [R1+0x208] ;  /* 0x0002080001367983 */ /* 0x000ea80000300800 */
        /* <DEDUP_REMOVED lines=167> */
[----:B---3--:R1:W-:Y:S01]  /*58a20*/  @P1 STG.E desc[UR32][R6.64], R156 ;  /* 0x0000009c06001986 */ /* 0x0083e2000c101920 */
[----:B------:R-:W-:-:S03]  /*58a30*/  LOP3.LUT P1, RZ, R24, 0x8000, RZ, 0xc0, !PT ;  /* 0x0000800018ff7812 */ /* 0x000fc6000782c0ff */
[----:B-1----:R-:W3:Y:S10]  /*58a40*/  LDL.LU.64 R6, [R1+0x1ab8] ;  /* 0x001ab80001067983 */ /* 0x002ef40000300a00 */
        /* <DEDUP_REMOVED lines=16> */
[----:B-1----:R-:W2:Y:S06]  /*58b50*/  LDL.LU.64 R42, [R1+0x1328] ;  /* 0x00132800012a7983 */ /* 0x002eac0000300a00 */
[----:B------:R1:W-:Y:S01]  /*58b60*/  @P1 STG.E desc[UR32][R40.64], R50 ;  /* 0x0000003228001986 */ /* 0x0003e2000c101920 */
[----:B------:R-:W-:-:S03]  /*58b70*/  LOP3.LUT P1, RZ, R24, 0x80, RZ, 0xc0, !PT ;  /* 0x0000008018ff7812 */ /* 0x000fc6000782c0ff */
[----:B------:R-:W2:Y:S04]  /*58b80*/  LDL.LU R47, [R1+0x140] ;  /* 0x00014000012f7983 */ /* 0x000ea80000300800 */
[----:B-1----:R-:W3:Y:S06]  /*58b90*/  LDL.LU.64 R40, [R1+0x1320] ;  /* 0x0013200001287983 */ /* 0x002eec0000300a00 */
[----:B------:R1:W-:Y:S01]  /*58ba0*/  @P1 STG.E desc[UR32][R44.64], R51 ;  /* 0x000000332c001986 */ /* 0x0003e2000c101920 */
[----:B------:R-:W-:-:S03]  /*58bb0*/  LOP3.LUT P1, RZ, R24, 0x40, RZ, 0xc0, !PT ;  /* 0x0000004018ff7812 */ /* 0x000fc6000782c0ff */
[----:B------:R-:W3:Y:S04]  /*58bc0*/  LDL.LU R50, [R1+0x164] ;  /* 0x0001640001327983 */ /* 0x000ee80000300800 */
[----:B-1----:R-:W3:Y:S06]  /*58bd0*/  LDL.LU.64 R44, [R1+0x1318] ;  /* 0x00131800012c7983 */ /* 0x002eec0000300a00 */
[----:B------:R1:W-:Y:S01]  /*58be0*/  @P1 STG.E desc[UR32][R54.64], R52 ;  /* 0x0000003436001986 */ /* 0x0003e2000c101920 */
[----:B------:R-:W-:-:S03]  /*58bf0*/  LOP3.LUT P1, RZ, R24, 0x20, RZ, 0xc0, !PT ;  /* 0x0000002018ff7812 */ /* 0x000fc6000782c0ff */
[----:B------:R-:W3:Y:S04]  /*58c00*/  LDL.LU R51, [R1+0x144] ;  /* 0x0001440001337983 */ /* 0x000ee80000300800 */
[----:B-1----:R-:W3:Y:S06]  /*58c10*/  LDL.LU.64 R54, [R1+0x1310] ;  /* 0x0013100001367983 */ /* 0x002eec0000300a00 */
[----:B------:R1:W-:Y:S01]  /*58c20*/  @P1 STG.E desc[UR32][R48.64], R53 ;  /* 0x0000003530001986 */ /* 0x0003e2000c101920 */
[----:B------:R-:W-:-:S03]  /*58c30*/  LOP3.LUT P1, RZ, R12, 0x800, RZ, 0xc0, !PT ;  /* 0x000008000cff7812 */ /* 0x000fc6000782c0ff */
[----:B------:R-:W3:Y:S01]  /*58c40*/  LDL.LU R52, [R1+0x168] ;  /* 0x0001680001347983 */ /* 0x000ee20000300800 */
[----:B------:R-:W-:-:S03]  /*58c50*/  LOP3.LUT P0, RZ, R16, 0x200, RZ, 0xc0, !PT ;  /* 0x0000020010ff7812 */ /* 0x000fc6000780c0ff */
[----:B-1----:R-:W3:Y:S06]  /*58c60*/  LDL.LU.64 R48, [R1+0x1308] ;  /* 0x0013080001307983 */ /* 0x002eec0000300a00 */
[----:B------:R-:W-:Y:S02]  /*58c70*/  @P1 LOP3.LUT R15, R15, 0x2000, RZ, 0xfc, !PT ;  /* 0x000020000f0f1812 */ /* 0x000fe400078efcff */
        /* <DEDUP_REMOVED lines=28> */
[----:B-1----:R-:W3:Y:S01]  /*58e40*/  LDL.LU.64 R10, [R1+0x1300] ;  /* 0x00130000010a7983 */ /* 0x002ee20000300a00 */
[----:B------:R-:W-:-:S03]  /*58e50*/  LOP3.LUT R15, R15, 0xffbfffff, RZ, 0xc0, !PT ;  /* 0xffbfffff0f0f7812 */ /* 0x000fc600078ec0ff */
[----:B------:R-:W3:Y:S01]  /*58e60*/  LDL.LU R8, [R1+0x16c] ;  /* 0x00016c0001087983 */ /* 0x000ee20000300800 */
[----:B------:R-:W-:-:S07]  /*58e70*/  LOP3.LUT P5, RZ, R16, 0x80, RZ, 0xc0, !PT ;  /* 0x0000008010ff7812 */ /* 0x000fce00078ac0ff */
[----:B------:R-:W-:Y:S02]  /*58e80*/  @P1 LOP3.LUT R15, R15, 0x400000, RZ, 0xfc, !PT ;  /* 0x004000000f0f1812 */ /* 0x000fe400078efcff */
[----:B------:R-:W-:Y:S01]  /*58e90*/  LOP3.LUT P1, RZ, R12, 0x200000, RZ, 0xc0, !PT ;  /* 0x002000000cff7812 */ /* 0x000fe2000782c0ff */
[----:B------:R1:W-:Y:S01]  /*58ea0*/  @P6 STG.E desc[UR32][R30.64], R9 ;  /* 0x000000091e006986 */ /* 0x0003e2000c101920 */
[----:B------:R-:W-:-:S03]  /*58eb0*/  LOP3.LUT R15, R15, 0xff7fffff, RZ, 0xc0, !PT ;  /* 0xff7fffff0f0f7812 */ /* 0x000fc600078ec0ff */
[----:B-1----:R-:W3:Y:S04]  /*58ec0*/  LDL.LU.64 R30, [R1+0x12f8] ;  /* 0x0012f800011e7983 */ /* 0x002ee80000300a00 */
[----:B------:R-:W3:Y:S04]  /*58ed0*/  LDL.LU R9, [R1+0x14c] ;  /* 0x00014c0001097983 */ /* 0x000ee80000300800 */
[----:B------:R-:W-:Y:S02]  /*58ee0*/  @P1 LOP3.LUT R15, R15, 0x800000, RZ, 0xfc, !PT ;  /* 0x008000000f0f1812 */ /* 0x000fe400078efcff */
[----:B------:R-:W-:Y:S01]  /*58ef0*/  LOP3.LUT P1, RZ, R12, 0x400000, RZ, 0xc0, !PT ;  /* 0x004000000cff7812 */ /* 0x000fe2000782c0ff */
[----:B------:R1:W-:Y:S01]  /*58f00*/  @P5 STG.E desc[UR32][R28.64], R38 ;  /* 0x000000261c005986 */ /* 0x0003e2000c101920 */
[----:B------:R-:W-:-:S02]  /*58f10*/  LOP3.LUT P4, RZ, R16, 0x40, RZ, 0xc0, !PT ;  /* 0x0000004010ff7812 */ /* 0x000fc4000788c0ff */
[----:B------:R-:W-:Y:S01]  /*58f20*/  LOP3.LUT R15, R15, 0xfeffffff, RZ, 0xc0, !PT ;  /* 0xfeffffff0f0f7812 */ /* 0x000fe200078ec0ff */
        /* <DEDUP_REMOVED lines=19> */
[----:B------:R-:W-:-:S03]  /*59060*/  LOP3.LUT R15, R15, 0xf7ffffff, RZ, 0xc0, !PT ;  /* 0xf7ffffff0f0f7812 */ /* 0x000fc600078ec0ff */
[----:B-1----:R-:W3:Y:S04]  /*59070*/  LDL.LU.64 R36, [R1+0x12d8] ;  /* 0x0012d80001247983 */ /* 0x002ee80000300a00 */
[----:B------:R-:W3:Y:S04]  /*59080*/  LDL.LU R252, [R1+0xd4] ;  /* 0x0000d40001fc7983 */ /* 0x000ee80000300800 */
        /* <DEDUP_REMOVED lines=29> */
[----:B----4-:R-:W-:Y:S01]  /*59260*/  @P1 STG.E desc[UR32][R68.64], R46 ;  /* 0x0000002e44001986 */ /* 0x010fe2000c101920 */
[----:B------:R-:W-:-:S13]  /*59270*/  LOP3.LUT P1, RZ, R24, 0x10, RZ, 0xc0, !PT ;  /* 0x0000001018ff7812 */ /* 0x000fda000782c0ff */
[----:B--2---:R-:W-:Y:S01]  /*59280*/  @P1 STG.E desc[UR32][R42.64], R47 ;  /* 0x0000002f2a001986 */ /* 0x004fe2000c101920 */
        /* <DEDUP_REMOVED lines=250> */
[----:B------:R-:W4:Y:S04]  /*5a230*/  LDL.LU.64 R42, [R1+0x1140] ;  /* 0x00114000012a7983 */ /* 0x000f280000300a00 */
[----:B------:R-:W4:Y:S04]  /*5a240*/  LDL.LU R252, [R1+0x18] ;  /* 0x0000180001fc7983 */ /* 0x000f280000300800 */
[----:B------:R-:W4:Y:S04]  /*5a250*/  LDL.LU.64 R46, [R1+0x1138] ;  /* 0x00113800012e7983 */ /* 0x000f280000300a00 */
[----:B--2---:R1:W-:Y:S01]  /*5a260*/  @P1 STG.E desc[UR32][R38.64], R28 ;  /* 0x0000001c26001986 */ /* 0x0043e2000c101920 */
[----:B------:R-:W-:-:S03]  /*5a270*/  LOP3.LUT P1, RZ, R15, 0x1, RZ, 0xc0, !PT ;  /* 0x000000010fff7812 */ /* 0x000fc6000782c0ff */
[----:B-1----:R-:W2:Y:S04]  /*5a280*/  LDL.LU.64 R38, [R1+0x1aa0] ;  /* 0x001aa00001267983 */ /* 0x002ea80000300a00 */
[----:B------:R-:W2:Y:S04]  /*5a290*/  LDL.LU R28, [R1+0x1a98] ;  /* 0x001a9800011c7983 */ /* 0x000ea80000300800 */
[----:B------:R-:W2:Y:S04]  /*5a2a0*/  LDL.LU R15, [R1+0x20] ;  /* 0x00002000010f7983 */ /* 0x000ea80000300800 */
[----:B---3--:R1:W-:Y:S01]  /*5a2b0*/  @P1 STG.E desc[UR32][R34.64], R29 ;  /* 0x0000001d22001986 */ /* 0x0083e2000c101920 */
[----:B------:R-:W-:-:S02]  /*5a2c0*/  LOP3.LUT P1, RZ, R16, 0x80000000, RZ, 0xc0, !PT ;  /* 0x8000000010ff7812 */ /* 0x000fc4000782c0ff */
[----:B------:R-:W-:Y:S02]  /*5a2d0*/  LOP3.LUT R12, R12, 0xdfffffff, RZ, 0xc0, !PT ;  /* 0xdfffffff0c0c7812 */ /* 0x000fe400078ec0ff */
[C---:B------:R-:W-:Y:S02]  /*5a2e0*/  LOP3.LUT P0, RZ, R21.reuse, 0x800, RZ, 0xc0, !PT ;  /* 0x0000080015ff7812 */ /* 0x040fe4000780c0ff */
[C---:B------:R-:W-:Y:S02]  /*5a2f0*/  LOP3.LUT P6, RZ, R21.reuse, 0x400, RZ, 0xc0, !PT ;  /* 0x0000040015ff7812 */ /* 0x040fe400078cc0ff */
[C---:B------:R-:W-:Y:S02]  /*5a300*/  LOP3.LUT P5, RZ, R21.reuse, 0x200, RZ, 0xc0, !PT ;  /* 0x0000020015ff7812 */ /* 0x040fe400078ac0ff */
[----:B------:R-:W-:Y:S01]  /*5a310*/  LOP3.LUT P4, RZ, R21, 0x100, RZ, 0xc0, !PT ;  /* 0x0000010015ff7812 */ /* 0x000fe2000788c0ff */
[----:B-1----:R-:W3:Y:S04]  /*5a320*/  LDL.LU.64 R34, [R1+0x1a90] ;  /* 0x001a900001227983 */ /* 0x002ee80000300a00 */
        /* <DEDUP_REMOVED lines=15> */
[----:B-1----:R-:W4:Y:S04]  /*5a420*/  LDL.LU.64 R48, [R1+0x1a50] ;  /* 0x001a500001307983 */ /* 0x002f280000300a00 */
[----:B------:R-:W4:Y:S01]  /*5a430*/  LDL.LU R55, [R1+0x1a48] ;  /* 0x001a480001377983 */ /* 0x000f220000300800 */
[C---:B------:R-:W-:Y:S02]  /*5a440*/  LOP3.LUT P3, RZ, R21.reuse, 0x80, RZ, 0xc0, !PT ;  /* 0x0000008015ff7812 */ /* 0x040fe4000786c0ff */
[----:B------:R-:W-:Y:S01]  /*5a450*/  LOP3.LUT P2, RZ, R21, 0x40, RZ, 0xc0, !PT ;  /* 0x0000004015ff7812 */ /* 0x000fe2000784c0ff */
[----:B--2---:R1:W-:Y:S01]  /*5a460*/  @P1 STG.E desc[UR32][R50.64], R15 ;  /* 0x0000000f32001986 */ /* 0x0043e2000c101920 */
[----:B------:R-:W-:-:S03]  /*5a470*/  LOP3.LUT P1, RZ, R16, 0x4000000, RZ, 0xc0, !PT ;  /* 0x0400000010ff7812 */ /* 0x000fc6000782c0ff */
[----:B-1----:R-:W2:Y:S10]  /*5a480*/  LDL.LU.64 R50, [R1+0x1a40] ;  /* 0x001a400001327983 */ /* 0x002eb40000300a00 */
[----:B------:R1:W-:Y:S01]  /*5a490*/  @P1 STG.E desc[UR32][R44.64], R19 ;  /* 0x000000132c001986 */ /* 0x0003e2000c101920 */
[----:B------:R-:W-:-:S03]  /*5a4a0*/  LOP3.LUT P1, RZ, R16, 0x2000000, RZ, 0xc0, !PT ;  /* 0x0200000010ff7812 */ /* 0x000fc6000782c0ff */
[----:B-1----:R-:W2:Y:S10]  /*5a4b0*/  LDL.LU.64 R44, [R1+0x1a38] ;  /* 0x001a3800012c7983 */ /* 0x002eb40000300a00 */
[----:B------:R1:W-:Y:S01]  /*5a4c0*/  @P1 STG.E desc[UR32][R40.64], R3 ;  /* 0x0000000328001986 */ /* 0x0003e2000c101920 */
[----:B------:R-:W-:-:S03]  /*5a4d0*/  LOP3.LUT P1, RZ, R16, 0x1000000, RZ, 0xc0, !PT ;  /* 0x0100000010ff7812 */ /* 0x000fc6000782c0ff */
[----:B-1----:R-:W2:Y:S10]  /*5a4e0*/  LDL.LU.64 R40, [R1+0x1a30] ;  /* 0x001a300001287983 */ /* 0x002eb40000300a00 */
        /* <DEDUP_REMOVED lines=8> */
[----:B------:R-:W-:Y:S02]  /*5a570*/  @P1 LOP3.LUT R12, R12, 0x20000000, RZ, 0xfc, !PT ;  /* 0x200000000c0c1812 */ /* 0x000fe400078efcff */
[----:B------:R-:W-:Y:S02]  /*5a580*/  LOP3.LUT P1, RZ, R14, 0x4000, RZ, 0xc0, !PT ;  /* 0x000040000eff7812 */ /* 0x000fe4000782c0ff */
[----:B------:R-:W-:-:S11]  /*5a590*/  LOP3.LUT R12, R12, 0xbfffffff, RZ, 0xc0, !PT ;  /* 0xbfffffff0c0c7812 */ /* 0x000fd600078ec0ff */
[----:B------:R-:W-:Y:S02]  /*5a5a0*/  @P1 LOP3.LUT R12, R12, 0x40000000, RZ, 0xfc, !PT ;  /* 0x400000000c0c1812 */ /* 0x000fe400078efcff */
[----:B------:R-:W-:Y:S02]  /*5a5b0*/  LOP3.LUT P1, RZ, R14, 0x8000, RZ, 0xc0, !PT ;  /* 0x000080000eff7812 */ /* 0x000fe4000782c0ff */
[----:B------:R-:W-:Y:S01]  /*5a5c0*/  LOP3.LUT R12, R12, 0x7fffffff, RZ, 0xc0, !PT ;  /* 0x7fffffff0c0c7812 */ /* 0x000fe200078ec0ff */
[----:B------:R-:W-:Y:S04]  /*5a5d0*/  @P0 STG.E desc[UR32][R154.64], R63 ;  /* 0x0000003f9a000986 */ /* 0x000fe8000c101920 */
[----:B------:R-:W-:Y:S06]  /*5a5e0*/  @P6 STG.E desc[UR32][R60.64], R248 ;  /* 0x000000f83c006986 */ /* 0x000fec000c101920 */
[----:B------:R-:W-:-:S02]  /*5a5f0*/  @P1 LOP3.LUT R12, R12, 0x80000000, RZ, 0xfc, !PT ;  /* 0x800000000c0c1812 */ /* 0x000fc400078efcff */
[----:B------:R-:W-:Y:S01]  /*5a600*/  LOP3.LUT P1, RZ, R14, 0x10000, RZ, 0xc0, !PT ;  /* 0x000100000eff7812 */ /* 0x000fe2000782c0ff */
[----:B------:R-:W-:Y:S04]  /*5a610*/  @P5 STG.E desc[UR32][R70.64], R27 ;  /* 0x0000001b46005986 */ /* 0x000fe8000c101920 */
[----:B------:R1:W-:Y:S01]  /*5a620*/  @P4 STG.E desc[UR32][R68.64], R249 ;  /* 0x000000f944004986 */ /* 0x0003e2000c101920 */
[----:B------:R-:W-:-:S03]  /*5a630*/  LOP3.LUT R16, R16, 0xfffffffe, RZ, 0xc0, !PT ;  /* 0xfffffffe10107812 */ /* 0x000fc600078ec0ff */
[----:B-1----:R-:W3:Y:S04]  /*5a640*/  LDL.LU.64 R248, [R1+0x1148] ;  /* 0x0011480001f87983 */ /* 0x002ee80000300a00 */
[----:B------:R-:W3:Y:S01]  /*5a650*/  LDL.LU R17, [R1+0x1c] ;  /* 0x00001c0001117983 */ /* 0x000ee20000300800 */
[----:B------:R-:W-:Y:S02]  /*5a660*/  @P1 LOP3.LUT R16, R16, 0x1, RZ, 0xfc, !PT ;  /* 0x0000000110101812 */ /* 0x000fe400078efcff */
[----:B------:R-:W-:Y:S01]  /*5a670*/  LOP3.LUT P1, RZ, R14, 0x20000, RZ, 0xc0, !PT ;  /* 0x000200000eff7812 */ /* 0x000fe2000782c0ff */
[----:B------:R-:W4:Y:S01]  /*5a680*/  LDL.LU.64 R24, [R1+0x1130] ;  /* 0x0011300001187983 */ /* 0x000f220000300a00 */
[----:B------:R-:W-:-:S03]  /*5a690*/  LOP3.LUT R16, R16, 0xfffffffd, RZ, 0xc0, !PT ;  /* 0xfffffffd10107812 */ /* 0x000fc600078ec0ff */
[----:B------:R-:W-:Y:S04]  /*5a6a0*/  @P3 STG.E desc[UR32][R42.64], R252 ;  /* 0x000000fc2a003986 */ /* 0x000fe8000c101920 */
[----:B------:R-:W2:Y:S04]  /*5a6b0*/  LDL.LU.64 R22, [R1+0x1128] ;  /* 0x0011280001167983 */ /* 0x000ea80000300a00 */
[----:B------:R-:W-:Y:S02]  /*5a6c0*/  @P1 LOP3.LUT R16, R16, 0x2, RZ, 0xfc, !PT ;  /* 0x0000000210101812 */ /* 0x000fe400078efcff */
[----:B------:R-:W-:Y:S01]  /*5a6d0*/  LOP3.LUT P1, RZ, R14, 0x40000, RZ, 0xc0, !PT ;  /* 0x000400000eff7812 */ /* 0x000fe2000782c0ff */
[----:B------:R1:W-:Y:S01]  /*5a6e0*/  @P2 STG.E desc[UR32][R46.64], R250 ;  /* 0x000000fa2e002986 */ /* 0x0003e2000c101920 */
[----:B------:R-:W-:-:S03]  /*5a6f0*/  LOP3.LUT R16, R16, 0xfffffffb, RZ, 0xc0, !PT ;  /* 0xfffffffb10107812 */ /* 0x000fc600078ec0ff */
[----:B-1----:R-:W2:Y:S08]  /*5a700*/  LDL.LU R46, [R1] ;  /* 0x00000000012e7983 */ /* 0x002eb00000300800 */
[----:B------:R-:W-:Y:S02]  /*5a710*/  @P1 LOP3.LUT R16, R16, 0x4, RZ, 0xfc, !PT ;  /* 0x0000000410101812 */ /* 0x000fe400078efcff */
[----:B------:R-:W-:Y:S01]  /*5a720*/  LOP3.LUT P1, RZ, R14, 0x80000, RZ, 0xc0, !PT ;  /* 0x000800000eff7812 */ /* 0x000fe2000782c0ff */
[----:B------:R-:W2:Y:S01]  /*5a730*/  LDL.LU.64 R156, [R1+0x1120] ;  /* 0x00112000019c7983 */ /* 0x000ea20000300a00 */
[----:B------:R-:W-:-:S03]  /*5a740*/  LOP3.LUT R16, R16, 0xfffffff7, RZ, 0xc0, !PT ;  /* 0xfffffff710107812 */ /* 0x000fc600078ec0ff */
[----:B------:R-:W2:Y:S04]  /*5a750*/  LDL.LU.64 R70, [R1+0x1118] ;  /* 0x0011180001467983 */ /* 0x000ea80000300a00 */
[----:B------:R-:W2:Y:S04]  /*5a760*/  LDL.LU R47, [R1+0x4] ;  /* 0x00000400012f7983 */ /* 0x000ea80000300800 */
[----:B------:R-:W-:Y:S01]  /*5a770*/  @P1 LOP3.LUT R16, R16, 0x8, RZ, 0xfc, !PT ;  /* 0x0000000810101812 */ /* 0x000fe200078efcff */
[----:B------:R-:W2:Y:S01]  /*5a780*/  LDL.LU.64 R42, [R1+0x1110] ;  /* 0x00111000012a7983 */ /* 0x000ea20000300a00 */
[----:B------:R-:W-:-:S02]  /*5a790*/  LOP3.LUT P1, RZ, R14, 0x100000, RZ, 0xc0, !PT ;  /* 0x001000000eff7812 */ /* 0x000fc4000782c0ff */
[----:B------:R-:W-:Y:S01]  /*5a7a0*/  LOP3.LUT R16, R16, 0xffffffef, RZ, 0xc0, !PT ;  /* 0xffffffef10107812 */ /* 0x000fe200078ec0ff */
[----:B------:R-:W2:Y:S04]  /*5a7b0*/  LDL.LU.64 R68, [R1+0x1108] ;  /* 0x0011080001447983 */ /* 0x000ea80000300a00 */
[----:B------:R-:W2:Y:S04]  /*5a7c0*/  LDL.LU R27, [R1+0x8] ;  /* 0x00000800011b7983 */ /* 0x000ea80000300800 */
[----:B------:R-:W2:Y:S02]  /*5a7d0*/  LDL.LU.64 R60, [R1+0x1100] ;  /* 0x00110000013c7983 */ /* 0x000ea40000300a00 */
[----:B------:R-:W-:-:S02]  /*5a7e0*/  @P1 LOP3.LUT R16, R16, 0x10, RZ, 0xfc, !PT ;  /* 0x0000001010101812 */ /* 0x000fc400078efcff */
[----:B------:R-:W-:Y:S01]  /*5a7f0*/  LOP3.LUT P1, RZ, R14, 0x200000, RZ, 0xc0, !PT ;  /* 0x002000000eff7812 */ /* 0x000fe2000782c0ff */
[----:B------:R-:W2:Y:S01]  /*5a800*/  LDL.LU.64 R62, [R1+0x10f8] ;  /* 0x0010f800013e7983 */ /* 0x000ea20000300a00 */
[----:B------:R-:W-:-:S03]  /*5a810*/  LOP3.LUT R16, R16, 0xffffffdf, RZ, 0xc0, !PT ;  /* 0xffffffdf10107812 */ /* 0x000fc600078ec0ff */
[----:B------:R-:W2:Y:S04]  /*5a820*/  LDL.LU R252, [R1+0xc] ;  /* 0x00000c0001fc7983 */ /* 0x000ea80000300800 */
[----:B------:R-:W2:Y:S04]  /*5a830*/  LDL.LU.64 R158, [R1+0x10f0] ;  /* 0x0010f000019e7983 */ /* 0x000ea80000300a00 */
[----:B------:R-:W-:Y:S01]  /*5a840*/  @P1 LOP3.LUT R16, R16, 0x20, RZ, 0xfc, !PT ;  /* 0x0000002010101812 */ /* 0x000fe200078efcff */
[----:B------:R-:W2:Y:S01]  /*5a850*/  LDL.LU.64 R152, [R1+0x10e8] ;  /* 0x0010e80001987983 */ /* 0x000ea20000300a00 */
[----:B------:R-:W-:-:S02]  /*5a860*/  LOP3.LUT P1, RZ, R14, 0x400000, RZ, 0xc0, !PT ;  /* 0x004000000eff7812 */ /* 0x000fc4000782c0ff */
[----:B------:R-:W-:Y:S01]  /*5a870*/  LOP3.LUT R16, R16, 0xffffffbf, RZ, 0xc0, !PT ;  /* 0xffffffbf10107812 */ /* 0x000fe200078ec0ff */
[----:B------:R-:W2:Y:S10]  /*5a880*/  LDL.LU.64 R154, [R1+0x10e0] ;  /* 0x0010e000019a7983 */ /* 0x000eb40000300a00 */
        /* <DEDUP_REMOVED lines=52> */
[----:B------:R1:W-:Y:S01]  /*5abd0*/  @P1 STG.E desc[UR32][R70.64], R47 ;  /* 0x0000002f46001986 */ /* 0x0003e2000c101920 */
[----:B------:R-:W-:-:S03]  /*5abe0*/  LOP3.LUT P1, RZ, R16, 0x10000, RZ, 0xc0, !PT ;  /* 0x0001000010ff7812 */ /* 0x000fc6000782c0ff */
[----:B-1----:R-:W2:Y:S10]  /*5abf0*/  LDL.LU.64 R46, [R1+0x10d8] ;  /* 0x0010d800012e7983 */ /* 0x002eb40000300a00 */
[----:B------:R1:W-:Y:S01]  /*5ac00*/  @P1 STG.E desc[UR32][R42.64], R245 ;  /* 0x000000f52a001986 */ /* 0x0003e2000c101920 */
[----:B------:R-:W-:-:S03]  /*5ac10*/  LOP3.LUT P1, RZ, R16, 0x8000, RZ, 0xc0, !PT ;  /* 0x0000800010ff7812 */ /* 0x000fc6000782c0ff */
[----:B-1----:R-:W3:Y:S10]  /*5ac20*/  LDL.LU.64 R42, [R1+0x10d0] ;  /* 0x0010d000012a7983 */ /* 0x002ef40000300a00 */
[----:B------:R1:W-:Y:S04]  /*5ac30*/  @P1 STG.E desc[UR32][R68.64], R27 ;  /* 0x0000001b44001986 */ /* 0x0003e8000c101920 */
[----:B-1----:R-:W4:Y:S01]  /*5ac40*/  LDL.LU.64 R68, [R1+0x10c8] ;  /* 0x0010c80001447983 */ /* 0x002f220000300a00 */
[----:B------:R-:W-:-:S03]  /*5ac50*/  LOP3.LUT P1, RZ, R16, 0x4000, RZ, 0xc0, !PT ;  /* 0x0000400010ff7812 */ /* 0x000fc6000782c0ff */
[----:B------:R-:W4:Y:S10]  /*5ac60*/  LDL.LU.64 R70, [R1+0x10c0] ;  /* 0x0010c00001467983 */ /* 0x000f340000300a00 */
[----:B------:R1:W-:Y:S04]  /*5ac70*/  @P1 STG.E desc[UR32][R60.64], R246 ;  /* 0x000000f63c001986 */ /* 0x0003e8000c101920 */
[----:B-1----:R-:W4:Y:S01]  /*5ac80*/  LDL.LU.64 R60, [R1+0x10b8] ;  /* 0x0010b800013c7983 */ /* 0x002f220000300a00 */
[----:B------:R-:W-:-:S13]  /*5ac90*/  LOP3.LUT P1, RZ, R16, 0x2000, RZ, 0xc0, !PT ;  /* 0x0000200010ff7812 */ /* 0x000fda000782c0ff */
[----:B------:R1:W-:Y:S01]  /*5aca0*/  @P1 STG.E desc[UR32][R62.64], R252 ;  /* 0x000000fc3e001986 */ /* 0x0003e2000c101920 */
[----:B------:R-:W-:-:S03]  /*5acb0*/  LOP3.LUT P1, RZ, R16, 0x1000, RZ, 0xc0, !PT ;  /* 0x0000100010ff7812 */ /* 0x000fc6000782c0ff */
[----:B-1----:R-:W4:Y:S10]  /*5acc0*/  LDL.LU.64 R62, [R1+0x10b0] ;  /* 0x0010b000013e7983 */ /* 0x002f340000300a00 */
[----:B------:R1:W-:Y:S01]  /*5acd0*/  @P1 STG.E desc[UR32][R158.64], R247 ;  /* 0x000000f79e001986 */ /* 0x0003e2000c101920 */
[----:B------:R-:W-:-:S03]  /*5ace0*/  LOP3.LUT P1, RZ, R16, 0x800, RZ, 0xc0, !PT ;  /* 0x0000080010ff7812 */ /* 0x000fc6000782c0ff */
[----:B-1----:R-:W4:Y:S10]  /*5acf0*/  LDL.LU.64 R246, [R1+0x1090] ;  /* 0x0010900001f67983 */ /* 0x002f340000300a00 */
[----:B------:R1:W-:Y:S01]  /*5ad00*/  @P1 STG.E desc[UR32][R152.64], R240 ;  /* 0x000000f098001986 */ /* 0x0003e2000c101920 */
[----:B------:R-:W-:-:S03]  /*5ad10*/  LOP3.LUT P1, RZ, R16, 0x400, RZ, 0xc0, !PT ;  /* 0x0000040010ff7812 */ /* 0x000fc6000782c0ff */
[----:B------:R-:W4:Y:S04]  /*5ad20*/  LDL.LU.64 R244, [R1+0x1088] ;  /* 0x0010880001f47983 */ /* 0x000f280000300a00 */
[----:B------:R-:W4:Y:S04]  /*5ad30*/  LDL.LU.64 R250, [R1+0x1080] ;  /* 0x0010800001fa7983 */ /* 0x000f280000300a00 */
[----:B------:R-:W4:Y:S04]  /*5ad40*/  LDL.LU.64 R248, [R1+0x1078] ;  /* 0x0010780001f87983 */ /* 0x000f280000300a00 */
[----:B------:R1:W-:Y:S01]  /*5ad50*/  @P1 STG.E desc[UR32][R154.64], R232 ;  /* 0x000000e89a001986 */ /* 0x0003e2000c101920 */
[----:B------:R-:W-:-:S03]  /*5ad60*/  LOP3.LUT P1, RZ, R16, 0x200, RZ, 0xc0, !PT ;  /* 0x0000020010ff7812 */ /* 0x000fc6000782c0ff */
[----:B------:R-:W4:Y:S04]  /*5ad70*/  LDL.LU.64 R24, [R1+0x1070] ;  /* 0x0010700001187983 */ /* 0x000f280000300a00 */
[----:B------:R-:W4:Y:S04]  /*5ad80*/  LDL.LU.64 R22, [R1+0x1068] ;  /* 0x0010680001167983 */ /* 0x000f280000300a00 */
[----:B------:R-:W4:Y:S04]  /*5ad90*/  LDL.LU.64 R156, [R1+0x1060] ;  /* 0x00106000019c7983 */ /* 0x000f280000300a00 */
[----:B------:R-:W4:Y:S04]  /*5ada0*/  LDL.LU.64 R158, [R1+0x1058] ;  /* 0x00105800019e7983 */ /* 0x000f280000300a00 */
[----:B-1----:R-:W4:Y:S04]  /*5adb0*/  LDL.LU.64 R152, [R1+0x1050] ;  /* 0x0010500001987983 */ /* 0x002f280000300a00 */
[----:B------:R-:W4:Y:S04]  /*5adc0*/  LDL.LU.64 R154, [R1+0x1048] ;  /* 0x00104800019a7983 */ /* 0x000f280000300a00 */
[----:B--2---:R1:W-:Y:S01]  /*5add0*/  @P1 STG.E desc[UR32][R46.64], R241 ;  /* 0x000000f12e001986 */ /* 0x0043e2000c101920 */
[----:B------:R-:W-:-:S03]  /*5ade0*/  LOP3.LUT P1, RZ, R16, 0x100, RZ, 0xc0, !PT ;  /* 0x0000010010ff7812 */ /* 0x000fc6000782c0ff */
[----:B-1----:R-:W2:Y:S10]  /*5adf0*/  LDL.LU.64 R46, [R1+0x1a28] ;  /* 0x001a2800012e7983 */ /* 0x002eb40000300a00 */
[----:B---3--:R1:W-:Y:S01]  /*5ae00*/  @P1 STG.E desc[UR32][R42.64], R233 ;  /* 0x000000e92a001986 */ /* 0x0083e2000c101920 */
[----:B------:R-:W-:-:S03]  /*5ae10*/  LOP3.LUT P1, RZ, R16, 0x80, RZ, 0xc0, !PT ;  /* 0x0000008010ff7812 */ /* 0x000fc6000782c0ff */
[----:B------:R-:W3:Y:S04]  /*5ae20*/  LDL.LU.64 R240, [R1+0x1098] ;  /* 0x0010980001f07983 */ /* 0x000ee80000300a00 */
[----:B-1----:R-:W2:Y:S06]  /*5ae30*/  LDL.LU.64 R42, [R1+0x1a20] ;  /* 0x001a2000012a7983 */ /* 0x002eac0000300a00 */
[----:B----4-:R1:W-:Y:S01]  /*5ae40*/  @P1 STG.E desc[UR32][R68.64], R242 ;  /* 0x000000f244001986 */ /* 0x0103e2000c101920 */
[----:B------:R-:W-:-:S03]  /*5ae50*/  LOP3.LUT P1, RZ, R16, 0x40, RZ, 0xc0, !PT ;  /* 0x0000004010ff7812 */ /* 0x000fc6000782c0ff */
[----:B------:R-:W4:Y:S04]  /*5ae60*/  LDL.LU.64 R232, [R1+0x10a0] ;  /* 0x0010a00001e87983 */ /* 0x000f280000300a00 */
[----:B-1----:R-:W2:Y:S06]  /*5ae70*/  LDL.LU.64 R68, [R1+0x1a18] ;  /* 0x001a180001447983 */ /* 0x002eac0000300a00 */
[----:B------:R1:W-:Y:S01]  /*5ae80*/  @P1 STG.E desc[UR32][R70.64], R234 ;  /* 0x000000ea46001986 */ /* 0x0003e2000c101920 */
[----:B------:R-:W-:-:S03]  /*5ae90*/  LOP3.LUT P1, RZ, R16, 0x20, RZ, 0xc0, !PT ;  /* 0x0000002010ff7812 */ /* 0x000fc6000782c0ff */
[----:B-1----:R-:W2:Y:S10]  /*5aea0*/  LDL.LU.64 R70, [R1+0x1a10] ;  /* 0x001a100001467983 */ /* 0x002eb40000300a00 */
[----:B------:R1:W-:Y:S04]  /*5aeb0*/  @P1 STG.E desc[UR32][R60.64], R243 ;  /* 0x000000f33c001986 */ /* 0x0003e8000c101920 */
[----:B-1----:R-:W2:Y:S04]  /*5aec0*/  LDL.LU.64 R60, [R1+0x1a08] ;  /* 0x001a0800013c7983 */ /* 0x002ea80000300a00 */
[----:B------:R-:W3:Y:S01]  /*5aed0*/  LDL.LU.64 R242, [R1+0x10a8] ;  /* 0x0010a80001f27983 */ /* 0x000ee20000300a00 */
[----:B------:R-:W-:-:S13]  /*5aee0*/  LOP3.LUT P1, RZ, R16, 0x10, RZ, 0xc0, !PT ;  /* 0x0000001010ff7812 */ /* 0x000fda000782c0ff */
[----:B------:R1:W-:Y:S01]  /*5aef0*/  @P1 STG.E desc[UR32][R62.64], R235 ;  /* 0x000000eb3e001986 */ /* 0x0003e2000c101920 */
[----:B------:R-:W-:Y:S02]  /*5af00*/  LOP3.LUT P1, RZ, R16, 0x8, RZ, 0xc0, !PT ;  /* 0x0000000810ff7812 */ /* 0x000fe4000782c0ff */
[C---:B------:R-:W-:Y:S02]  /*5af10*/  LOP3.LUT P0, RZ, R14.reuse, 0x1000, RZ, 0xc0, !PT ;  /* 0x000010000eff7812 */ /* 0x040fe4000780c0ff */
[C---:B------:R-:W-:Y:S02]  /*5af20*/  LOP3.LUT P6, RZ, R14.reuse, 0x800, RZ, 0xc0, !PT ;  /* 0x000008000eff7812 */ /* 0x040fe400078cc0ff */
[C---:B------:R-:W-:Y:S02]  /*5af30*/  LOP3.LUT P5, RZ, R14.reuse, 0x400, RZ, 0xc0, !PT ;  /* 0x000004000eff7812 */ /* 0x040fe400078ac0ff */
[C---:B------:R-:W-:Y:S02]  /*5af40*/  LOP3.LUT P4, RZ, R14.reuse, 0x200, RZ, 0xc0, !PT ;  /* 0x000002000eff7812 */ /* 0x040fe4000788c0ff */
[C---:B------:R-:W-:Y:S01]  /*5af50*/  LOP3.LUT P3, RZ, R14.reuse, 0x100, RZ, 0xc0, !PT ;  /* 0x000001000eff7812 */ /* 0x040fe2000786c0ff */
[----:B-1----:R-:W2:Y:S01]  /*5af60*/  LDL.LU.64 R62, [R1+0x1a00] ;  /* 0x001a0000013e7983 */ /* 0x002ea20000300a00 */
[----:B------:R-:W-:-:S03]  /*5af70*/  LOP3.LUT P2, RZ, R14, 0x80, RZ, 0xc0, !PT ;  /* 0x000000800eff7812 */ /* 0x000fc6000784c0ff */
[----:B---3--:R-:W-:Y:S01]  /*5af80*/  @P1 STG.E desc[UR32][R242.64], R236 ;  /* 0x000000ecf2001986 */ /* 0x008fe2000c101920 */
[----:B------:R-:W-:-:S13]  /*5af90*/  LOP3.LUT P1, RZ, R16, 0x4, RZ, 0xc0, !PT ;  /* 0x0000000410ff7812 */ /* 0x000fda000782c0ff */
[----:B----4-:R-:W-:Y:S01]  /*5afa0*/  @P1 STG.E desc[UR32][R232.64], R228 ;  /* 0x000000e4e8001986 */ /* 0x010fe2000c101920 */
[----:B------:R-:W-:-:S13]  /*5afb0*/  LOP3.LUT P1, RZ, R16, 0x2, RZ, 0xc0, !PT ;  /* 0x0000000210ff7812 */ /* 0x000fda000782c0ff */
[----:B------:R1:W-:Y:S01]  /*5afc0*/  @P1 STG.E desc[UR32][R240.64], R237 ;  /* 0x000000edf0001986 */ /* 0x0003e2000c101920 */
[----:B------:R-:W-:-:S03]  /*5afd0*/  LOP3.LUT P1, RZ, R16, 0x1, RZ, 0xc0, !PT ;  /* 0x0000000110ff7812 */ /* 0x000fc6000782c0ff */
[----:B-1----:R-:W3:Y:S10]  /*5afe0*/  LDL.LU.64 R240, [R1+0x1040] ;  /* 0x0010400001f07983 */ /* 0x002ef40000300a00 */
[----:B------:R-:W-:Y:S01]  /*5aff0*/  @P1 STG.E desc[UR32][R246.64], R229 ;  /* 0x000000e5f6001986 */ /* 0x000fe2000c101920 */
[----:B------:R-:W-:-:S13]  /*5b000*/  LOP3.LUT P1, RZ, R12, 0x80000000, RZ, 0xc0, !PT ;  /* 0x800000000cff7812 */ /* 0x000fda000782c0ff */
[----:B------:R-:W-:Y:S01]  /*5b010*/  @P1 STG.E desc[UR32][R244.64], R238 ;  /* 0x000000eef4001986 */ /* 0x000fe2000c101920 */
[----:B------:R-:W-:-:S13]  /*5b020*/  LOP3.LUT P1, RZ, R12, 0x40000000, RZ, 0xc0, !PT ;  /* 0x400000000cff7812 */ /* 0x000fda000782c0ff */
[----:B------:R-:W-:Y:S01]  /*5b030*/  @P1 STG.E desc[UR32][R250.64], R230 ;  /* 0x000000e6fa001986 */ /* 0x000fe2000c101920 */
[C---:B------:R-:W-:Y:S02]  /*5b040*/  LOP3.LUT P1, RZ, R12.reuse, 0x20000000, RZ, 0xc0, !PT ;  /* 0x200000000cff7812 */ /* 0x040fe4000782c0ff */
[----:B------:R-:W-:-:S11]  /*5b050*/  LOP3.LUT R12, R12, 0xffffffdf, RZ, 0xc0, !PT ;  /* 0xffffffdf0c0c7812 */ /* 0x000fd600078ec0ff */
[----:B------:R-:W-:Y:S01]  /*5b060*/  @P1 STG.E desc[UR32][R248.64], R239 ;  /* 0x000000eff8001986 */ /* 0x000fe2000c101920 */
        /* <DEDUP_REMOVED lines=15> */
[----:B------:R-:W-:Y:S04]  /*5b160*/  @P4 STG.E desc[UR32][R158.64], R225 ;  /* 0x000000e19e004986 */ /* 0x000fe8000c101920 */
[----:B------:R-:W-:Y:S01]  /*5b170*/  @P3 STG.E desc[UR32][R152.64], R217 ;  /* 0x000000d998003986 */ /* 0x000fe2000c101920 */
[----:B------:R-:W-:-:S03]  /*5b180*/  LOP3.LUT R12, R12, 0xfffffdff, RZ, 0xc0, !PT ;  /* 0xfffffdff0c0c7812 */ /* 0x000fc600078ec0ff */
[----:B------:R1:W-:Y:S01]  /*5b190*/  @P2 STG.E desc[UR32][R154.64], R226 ;  /* 0x000000e29a002986 */ /* 0x0003e2000c101920 */
[----:B------:R-:W-:Y:S02]  /*5b1a0*/  @P1 LOP3.LUT R12, R12, 0x200, RZ, 0xfc, !PT ;  /* 0x000002000c0c1812 */ /* 0x000fe400078efcff */
[----:B------:R-:W-:Y:S01]  /*5b1b0*/  LOP3.LUT P1, RZ, R20, 0x80000, RZ, 0xc0, !PT ;  /* 0x0008000014ff7812 */ /* 0x000fe2000782c0ff */
[----:B-1----:R-:W4:Y:S01]  /*5b1c0*/  LDL.LU.64 R154, [R1+0x1038] ;  /* 0x00103800019a7983 */ /* 0x002f220000300a00 */
[----:B------:R-:W-:-:S03]  /*5b1d0*/  LOP3.LUT R12, R12, 0xfffffbff, RZ, 0xc0, !PT ;  /* 0xfffffbff0c0c7812 */ /* 0x000fc600078ec0ff */
[----:B------:R-:W2:Y:S08]  /*5b1e0*/  LDL.LU.64 R246, [R1+0x1030] ;  /* 0x0010300001f67983 */ /* 0x000eb00000300a00 */
[----:B------:R-:W-:Y:S02]  /*5b1f0*/  @P1 LOP3.LUT R12, R12, 0x400, RZ, 0xfc, !PT ;  /* 0x000004000c0c1812 */ /* 0x000fe400078efcff */
[----:B------:R-:W-:Y:S01]  /*5b200*/  LOP3.LUT P1, RZ, R20, 0x100000, RZ, 0xc0, !PT ;  /* 0x0010000014ff7812 */ /* 0x000fe2000782c0ff */
[----:B------:R-:W2:Y:S01]  /*5b210*/  LDL.LU.64 R244, [R1+0x1028] ;  /* 0x0010280001f47983 */ /* 0x000ea20000300a00 */
[----:B------:R-:W-:-:S03]  /*5b220*/  LOP3.LUT R12, R12, 0xfffff7ff, RZ, 0xc0, !PT ;  /* 0xfffff7ff0c0c7812 */ /* 0x000fc600078ec0ff */
[----:B------:R-:W2:Y:S04]  /*5b230*/  LDL.LU.64 R250, [R1+0x1020] ;  /* 0x0010200001fa7983 */ /* 0x000ea80000300a00 */
[----:B------:R-:W2:Y:S04]  /*5b240*/  LDL.LU.64 R248, [R1+0x1018] ;  /* 0x0010180001f87983 */ /* 0x000ea80000300a00 */
[----:B------:R-:W-:Y:S01]  /*5b250*/  @P1 LOP3.LUT R12, R12, 0x800, RZ, 0xfc, !PT ;  /* 0x000008000c0c1812 */ /* 0x000fe200078efcff */
[----:B------:R-:W2:Y:S01]  /*5b260*/  LDL.LU.64 R24, [R1+0x1010] ;  /* 0x0010100001187983 */ /* 0x000ea20000300a00 */
[----:B------:R-:W-:-:S02]  /*5b270*/  LOP3.LUT P1, RZ, R20, 0x200000, RZ, 0xc0, !PT ;  /* 0x0020000014ff7812 */ /* 0x000fc4000782c0ff */
[----:B------:R-:W-:Y:S01]  /*5b280*/  LOP3.LUT R12, R12, 0xffffefff, RZ, 0xc0, !PT ;  /* 0xffffefff0c0c7812 */ /* 0x000fe200078ec0ff */
[----:B------:R-:W2:Y:S04]  /*5b290*/  LDL.LU.64 R22, [R1+0x1008] ;  /* 0x0010080001167983 */ /* 0x000ea80000300a00 */
[----:B------:R-:W2:Y:S04]  /*5b2a0*/  LDL.LU.64 R156, [R1+0x1000] ;  /* 0x00100000019c7983 */ /* 0x000ea80000300a00 */
[----:B------:R-:W2:Y:S02]  /*5b2b0*/  LDL.LU.64 R158, [R1+0xff8] ;  /* 0x000ff800019e7983 */ /* 0x000ea40000300a00 */
[----:B------:R-:W-:-:S02]  /*5b2c0*/  @P1 LOP3.LUT R12, R12, 0x1000, RZ, 0xfc, !PT ;  /* 0x000010000c0c1812 */ /* 0x000fc400078efcff */
[----:B------:R-:W-:Y:S01]  /*5b2d0*/  LOP3.LUT P1, RZ, R20, 0x400000, RZ, 0xc0, !PT ;  /* 0x0040000014ff7812 */ /* 0x000fe2000782c0ff */
[----:B------:R-:W2:Y:S01]  /*5b2e0*/  LDL.LU.64 R152, [R1+0xff0] ;  /* 0x000ff00001987983 */ /* 0x000ea20000300a00 */
        /* <DEDUP_REMOVED lines=50> */
[----:B----4-:R1:W-:Y:S04]  /*5b610*/  @P1 STG.E desc[UR32][R154.64], R227 ;  /* 0x000000e39a001986 */ /* 0x0103e8000c101920 */
[----:B-1----:R-:W3:Y:S04]  /*5b620*/  LDL.LU.64 R154, [R1+0xfe8] ;  /* 0x000fe800019a7983 */ /* 0x002ee80000300a00 */
[----:B------:R-:W4:Y:S04]  /*5b630*/  LDL.LU.64 R230, [R1+0xfe0] ;  /* 0x000fe00001e67983 */ /* 0x000f280000300a00 */
[----:B------:R-:W4:Y:S04]  /*5b640*/  LDL.LU.64 R238, [R1+0xfd8] ;  /* 0x000fd80001ee7983 */ /* 0x000f280000300a00 */
[----:B------:R-:W4:Y:S04]  /*5b650*/  LDL.LU.64 R228, [R1+0xfd0] ;  /* 0x000fd00001e47983 */ /* 0x000f280000300a00 */
[----:B------:R-:W4:Y:S04]  /*5b660*/  LDL.LU.64 R16, [R1+0xfc8] ;  /* 0x000fc80001107983 */ /* 0x000f280000300a00 */
[----:B------:R-:W4:Y:S04]  /*5b670*/  LDL.LU.64 R236, [R1+0xfc0] ;  /* 0x000fc00001ec7983 */ /* 0x000f280000300a00 */
[----:B------:R-:W4:Y:S04]  /*5b680*/  LDL.LU.64 R234, [R1+0xfb8] ;  /* 0x000fb80001ea7983 */ /* 0x000f280000300a00 */
[----:B------:R-:W4:Y:S01]  /*5b690*/  LDL.LU.64 R242, [R1+0xfb0] ;  /* 0x000fb00001f27983 */ /* 0x000f220000300a00 */
[----:B------:R-:W-:-:S03]  /*5b6a0*/  LOP3.LUT P1, RZ, R12, 0x8000000, RZ, 0xc0, !PT ;  /* 0x080000000cff7812 */ /* 0x000fc6000782c0ff */
[----:B------:R-:W4:Y:S04]  /*5b6b0*/  LDL.LU.64 R232, [R1+0xfa8] ;  /* 0x000fa80001e87983 */ /* 0x000f280000300a00 */
[----:B------:R-:W4:Y:S06]  /*5b6c0*/  LDL.LU.64 R240, [R1+0xfa0] ;  /* 0x000fa00001f07983 */ /* 0x000f2c0000300a00 */
        /* <DEDUP_REMOVED lines=27> */
[----:B---3--:R1:W-:Y:S04]  /*5b880*/  @P1 STG.E desc[UR32][R154.64], R208 ;  /* 0x000000d09a001986 */ /* 0x0083e8000c101920 */
[----:B-1----:R-:W3:Y:S01]  /*5b890*/  LDL.LU.64 R154, [R1+0xf40] ;  /* 0x000f4000019a7983 */ /* 0x002ee20000300a00 */
        /* <DEDUP_REMOVED lines=19> */
[----:B------:R-:W-:Y:S02]  /*5b9d0*/  LOP3.LUT R14, R14, 0xffffdfff, RZ, 0xc0, !PT ;  /* 0xffffdfff0e0e7812 */ /* 0x000fe400078ec0ff */
[C---:B------:R-:W-:Y:S02]  /*5b9e0*/  LOP3.LUT P0, RZ, R20.reuse, 0x2000, RZ, 0xc0, !PT ;  /* 0x0000200014ff7812 */ /* 0x040fe4000780c0ff */
[C---:B------:R-:W-:Y:S02]  /*5b9f0*/  LOP3.LUT P6, RZ, R20.reuse, 0x1000, RZ, 0xc0, !PT ;  /* 0x0000100014ff7812 */ /* 0x040fe400078cc0ff */
[C---:B------:R-:W-:Y:S02]  /*5ba00*/  LOP3.LUT P5, RZ, R20.reuse, 0x800, RZ, 0xc0, !PT ;  /* 0x0000080014ff7812 */ /* 0x040fe400078ac0ff */
[----:B------:R-:W-:Y:S01]  /*5ba10*/  LOP3.LUT P4, RZ, R20, 0x400, RZ, 0xc0, !PT ;  /* 0x0000040014ff7812 */ /* 0x000fe2000788c0ff */
[----:B-1----:R-:W4:Y:S04]  /*5ba20*/  LDL.LU.64 R240, [R1+0xf50] ;  /* 0x000f500001f07983 */ /* 0x002f280000300a00 */
        /* <DEDUP_REMOVED lines=17> */
[----:B------:R-:W-:Y:S02]  /*5bb40*/  LOP3.LUT P2, RZ, R20, 0x100, RZ, 0xc0, !PT ;  /* 0x0000010014ff7812 */ /* 0x000fe4000784c0ff */
[----:B------:R-:W-:Y:S01]  /*5bb50*/  LOP3.LUT R14, R14, 0xfffeffff, RZ, 0xc0, !PT ;  /* 0xfffeffff0e0e7812 */ /* 0x000fe200078ec0ff */
[----:B------:R-:W-:Y:S04]  /*5bb60*/  @P0 STG.E desc[UR32][R24.64], R207 ;  /* 0x000000cf18000986 */ /* 0x000fe8000c101920 */
[----:B------:R-:W-:Y:S04]  /*5bb70*/  @P6 STG.E desc[UR32][R22.64], R199 ;  /* 0x000000c716006986 */ /* 0x000fe8000c101920 */
[----:B------:R-:W-:-:S02]  /*5bb80*/  @P1 LOP3.LUT R14, R14, 0x10000, RZ, 0xfc, !PT ;  /* 0x000100000e0e1812 */ /* 0x000fc400078efcff */
[----:B------:R-:W-:Y:S01]  /*5bb90*/  LOP3.LUT P1, RZ, R13, 0x80000, RZ, 0xc0, !PT ;  /* 0x000800000dff7812 */ /* 0x000fe2000782c0ff */
[----:B------:R-:W-:Y:S04]  /*5bba0*/  @P5 STG.E desc[UR32][R156.64], R192 ;  /* 0x000000c09c005986 */ /* 0x000fe8000c101920 */
[----:B------:R-:W-:Y:S04]  /*5bbb0*/  @P4 STG.E desc[UR32][R158.64], R184 ;  /* 0x000000b89e004986 */ /* 0x000fe8000c101920 */
[----:B------:R-:W-:Y:S01]  /*5bbc0*/  @P3 STG.E desc[UR32][R152.64], R193 ;  /* 0x000000c198003986 */ /* 0x000fe2000c101920 */
[----:B------:R-:W-:-:S04]  /*5bbd0*/  LOP3.LUT R14, R14, 0xfffdffff, RZ, 0xc0, !PT ;  /* 0xfffdffff0e0e7812 */ /* 0x000fc800078ec0ff */
[----:B------:R-:W-:Y:S02]  /*5bbe0*/  @P1 LOP3.LUT R14, R14, 0x20000, RZ, 0xfc, !PT ;  /* 0x000200000e0e1812 */ /* 0x000fe400078efcff */
[----:B------:R-:W-:Y:S02]  /*5bbf0*/  LOP3.LUT P1, RZ, R13, 0x100000, RZ, 0xc0, !PT ;  /* 0x001000000dff7812 */ /* 0x000fe4000782c0ff */
[----:B------:R-:W-:-:S11]  /*5bc00*/  LOP3.LUT R14, R14, 0xfffbffff, RZ, 0xc0, !PT ;  /* 0xfffbffff0e0e7812 */ /* 0x000fd600078ec0ff */
[----:B------:R-:W-:Y:S02]  /*5bc10*/  @P1 LOP3.LUT R14, R14, 0x40000, RZ, 0xfc, !PT ;  /* 0x000400000e0e1812 */ /* 0x000fe400078efcff */
[----:B------:R-:W-:Y:S01]  /*5bc20*/  LOP3.LUT P1, RZ, R13, 0x200000, RZ, 0xc0, !PT ;  /* 0x002000000dff7812 */ /* 0x000fe2000782c0ff */
[----:B---3--:R1:W-:Y:S04]  /*5bc30*/  @P2 STG.E desc[UR32][R154.64], R185 ;  /* 0x000000b99a002986 */ /* 0x0083e8000c101920 */
[----:B-1----:R-:W2:Y:S01]  /*5bc40*/  LDL.LU.64 R154, [R1+0xf48] ;  /* 0x000f4800019a7983 */ /* 0x002ea20000300a00 */
[----:B------:R-:W-:-:S03]  /*5bc50*/  LOP3.LUT R14, R14, 0xfff7ffff, RZ, 0xc0, !PT ;  /* 0xfff7ffff0e0e7812 */ /* 0x000fc600078ec0ff */
[----:B------:R-:W3:Y:S04]  /*5bc60*/  LDL.LU.64 R246, [R1+0xf38] ;  /* 0x000f380001f67983 */ /* 0x000ee80000300a00 */
[----:B------:R-:W-:Y:S02]  /*5bc70*/  @P1 LOP3.LUT R14, R14, 0x80000, RZ, 0xfc, !PT ;  /* 0x000800000e0e1812 */ /* 0x000fe400078efcff */
[----:B------:R-:W-:Y:S01]  /*5bc80*/  LOP3.LUT P1, RZ, R13, 0x400000, RZ, 0xc0, !PT ;  /* 0x004000000dff7812 */ /* 0x000fe2000782c0ff */
[----:B------:R-:W3:Y:S01]  /*5bc90*/  LDL.LU.64 R244, [R1+0xf30] ;  /* 0x000f300001f47983 */ /* 0x000ee20000300a00 */
[----:B------:R-:W-:-:S03]  /*5bca0*/  LOP3.LUT R14, R14, 0xffefffff, RZ, 0xc0, !PT ;  /* 0xffefffff0e0e7812 */ /* 0x000fc600078ec0ff */
[----:B------:R-:W3:Y:S04]  /*5bcb0*/  LDL.LU.64 R250, [R1+0xf28] ;  /* 0x000f280001fa7983 */ /* 0x000ee80000300a00 */
[----:B------:R-:W3:Y:S04]  /*5bcc0*/  LDL.LU.64 R248, [R1+0xf20] ;  /* 0x000f200001f87983 */ /* 0x000ee80000300a00 */
[----:B------:R-:W-:Y:S01]  /*5bcd0*/  @P1 LOP3.LUT R14, R14, 0x100000, RZ, 0xfc, !PT ;  /* 0x001000000e0e1812 */ /* 0x000fe200078efcff */
[----:B------:R-:W3:Y:S01]  /*5bce0*/  LDL.LU.64 R24, [R1+0xf18] ;  /* 0x000f180001187983 */ /* 0x000ee20000300a00 */
[----:B------:R-:W-:-:S02]  /*5bcf0*/  LOP3.LUT P1, RZ, R13, 0x800000, RZ, 0xc0, !PT ;  /* 0x008000000dff7812 */ /* 0x000fc4000782c0ff */
[----:B------:R-:W-:Y:S01]  /*5bd00*/  LOP3.LUT R14, R14, 0xffdfffff, RZ, 0xc0, !PT ;  /* 0xffdfffff0e0e7812 */ /* 0x000fe200078ec0ff */
[----:B------:R-:W3:Y:S01]  /*5bd10*/  LDL.LU.64 R22, [R1+0xf10] ;  /* 0x000f100001167983 */ /* 0x000ee20000300a00 */
[----:B------:R-:W-:-:S03]  /*5bd20*/  LOP3.LUT R12, R12, 0xfffffffe, RZ, 0xc0, !PT ;  /* 0xfffffffe0c0c7812 */ /* 0x000fc600078ec0ff */
[----:B------:R-:W3:Y:S04]  /*5bd30*/  LDL.LU.64 R156, [R1+0xf08] ;  /* 0x000f0800019c7983 */ /* 0x000ee80000300a00 */
[----:B------:R-:W3:Y:S02]  /*5bd40*/  LDL.LU.64 R158, [R1+0xf00] ;  /* 0x000f0000019e7983 */ /* 0x000ee40000300a00 */
[----:B------:R-:W-:Y:S02]  /*5bd50*/  @P1 LOP3.LUT R14, R14, 0x200000, RZ, 0xfc, !PT ;  /* 0x002000000e0e1812 */ /* 0x000fe400078efcff */
[----:B------:R-:W-:Y:S01]  /*5bd60*/  LOP3.LUT P1, RZ, R13, 0x1000000, RZ, 0xc0, !PT ;  /* 0x010000000dff7812 */ /* 0x000fe2000782c0ff */
[----:B------:R-:W3:Y:S01]  /*5bd70*/  LDL.LU.64 R152, [R1+0xef8] ;  /* 0x000ef80001987983 */ /* 0x000ee20000300a00 */
        /* <DEDUP_REMOVED lines=46> */
[----:B--2---:R1:W-:Y:S04]  /*5c060*/  @P1 STG.E desc[UR32][R154.64], R186 ;  /* 0x000000ba9a001986 */ /* 0x0043e8000c101920 */
[----:B-1----:R-:W2:Y:S04]  /*5c070*/  LDL.LU.64 R154, [R1+0xef0] ;  /* 0x000ef000019a7983 */ /* 0x002ea80000300a00 */
        /* <DEDUP_REMOVED lines=8> */
[----:B------:R-:W4:Y:S04]  /*5c100*/  LDL.LU.64 R232, [R1+0xeb0] ;  /* 0x000eb00001e87983 */ /* 0x000f280000300a00 */
[----:B------:R-:W4:Y:S04]  /*5c110*/  LDL.LU.64 R240, [R1+0xea8] ;  /* 0x000ea80001f07983 */ /* 0x000f280000300a00 */
[----:B---3--:R1:W-:Y:S01]  /*5c120*/  @P1 STG.E desc[UR32][R246.64], R195 ;  /* 0x000000c3f6001986 */ /* 0x0083e2000c101920 */
[----:B------:R-:W-:-:S03]  /*5c130*/  LOP3.LUT P1, RZ, R12, 0x4, RZ, 0xc0, !PT ;  /* 0x000000040cff7812 */ /* 0x000fc6000782c0ff */
[----:B-1----:R-:W3:Y:S10]  /*5c140*/  LDL.LU.64 R246, [R1+0xea0] ;  /* 0x000ea00001f67983 */ /* 0x002ef40000300a00 */
[----:B------:R1:W-:Y:S01]  /*5c150*/  @P1 STG.E desc[UR32][R244.64], R187 ;  /* 0x000000bbf4001986 */ /* 0x0003e2000c101920 */
        /* <DEDUP_REMOVED lines=20> */
[----:B------:R1:W-:Y:S04]  /*5c2a0*/  @P1 STG.E desc[UR32][R152.64], R191 ;  /* 0x000000bf98001986 */ /* 0x0003e8000c101920 */
[----:B-1----:R-:W3:Y:S01]  /*5c2b0*/  LDL.LU.64 R152, [R1+0xe60] ;  /* 0x000e600001987983 */ /* 0x002ee20000300a00 */
[----:B------:R-:W-:-:S13]  /*5c2c0*/  LOP3.LUT P1, RZ, R14, 0x4000000, RZ, 0xc0, !PT ;  /* 0x040000000eff7812 */ /* 0x000fda000782c0ff */
[----:B--2---:R1:W-:Y:S04]  /*5c2d0*/  @P1 STG.E desc[UR32][R154.64], R183 ;  /* 0x000000b79a001986 */ /* 0x0043e8000c101920 */
[----:B-1----:R-:W2:Y:S01]  /*5c2e0*/  LDL.LU.64 R154, [R1+0xe58] ;  /* 0x000e5800019a7983 */ /* 0x002ea20000300a00 */
        /* <DEDUP_REMOVED lines=19> */
[----:B---3--:R-:W-:Y:S01]  /*5c420*/  @P1 STG.E desc[UR32][R246.64], R4 ;  /* 0x00000004f6001986 */ /* 0x008fe2000c101920 */
[----:B------:R-:W-:-:S13]  /*5c430*/  LOP3.LUT P1, RZ, R14, 0x8000, RZ, 0xc0, !PT ;  /* 0x000080000eff7812 */ /* 0x000fda000782c0ff */
[----:B------:R-:W-:Y:S01]  /*5c440*/  @P1 STG.E desc[UR32][R244.64], R173 ;  /* 0x000000adf4001986 */ /* 0x000fe2000c101920 */
[----:B------:R-:W-:Y:S02]  /*5c450*/  LOP3.LUT P1, RZ, R14, 0x4000, RZ, 0xc0, !PT ;  /* 0x000040000eff7812 */ /* 0x000fe4000782c0ff */
[----:B------:R-:W-:-:S11]  /*5c460*/  LOP3.LUT P0, RZ, R13, 0x4000, RZ, 0xc0, !PT ;  /* 0x000040000dff7812 */ /* 0x000fd6000780c0ff */
[----:B------:R-:W-:Y:S01]  /*5c470*/  @P1 STG.E desc[UR32][R250.64], R5 ;  /* 0x00000005fa001986 */ /* 0x000fe2000c101920 */
[----:B------:R-:W-:Y:S02]  /*5c480*/  LOP3.LUT P1, RZ, R14, 0x2000, RZ, 0xc0, !PT ;  /* 0x000020000eff7812 */ /* 0x000fe4000782c0ff */
[----:B------:R-:W-:-:S11]  /*5c490*/  LOP3.LUT R18, R18, 0xffbfffff, RZ, 0xc0, !PT ;  /* 0xffbfffff12127812 */ /* 0x000fd600078ec0ff */
[----:B------:R-:W-:Y:S04]  /*5c4a0*/  @P1 STG.E desc[UR32][R248.64], R174 ;  /* 0x000000aef8001986 */ /* 0x000fe8000c101920 */
[----:B------:R-:W-:Y:S01]  /*5c4b0*/  @P0 STG.E desc[UR32][R24.64], R6 ;  /* 0x0000000618000986 */ /* 0x000fe2000c101920 */
[----:B------:R-:W-:Y:S02]  /*5c4c0*/  LOP3.LUT P0, RZ, R2, 0x10000, RZ, 0xc0, !PT ;  /* 0x0001000002ff7812 */ /* 0x000fe4000780c0ff */
[C---:B------:R-:W-:Y:S02]  /*5c4d0*/  LOP3.LUT P6, RZ, R13.reuse, 0x2000, RZ, 0xc0, !PT ;  /* 0x000020000dff7812 */ /* 0x040fe400078cc0ff */
[C---:B------:R-:W-:Y:S02]  /*5c4e0*/  LOP3.LUT P5, RZ, R13.reuse, 0x1000, RZ, 0xc0, !PT ;  /* 0x000010000dff7812 */ /* 0x040fe400078ac0ff */
[----:B------:R-:W-:-:S07]  /*5c4f0*/  LOP3.LUT P4, RZ, R13, 0x800, RZ, 0xc0, !PT ;  /* 0x000008000dff7812 */ /* 0x000fce000788c0ff */
[----:B------:R-:W-:Y:S02]  /*5c500*/  @P0 LOP3.LUT R18, R18, 0x400000, RZ, 0xfc, !PT ;  /* 0x0040000012120812 */ /* 0x000fe400078efcff */
[----:B------:R-:W-:Y:S02]  /*5c510*/  LOP3.LUT P0, RZ, R2, 0x20000, RZ, 0xc0, !PT ;  /* 0x0002000002ff7812 */ /* 0x000fe4000780c0ff */
[----:B------:R-:W-:Y:S02]  /*5c520*/  LOP3.LUT P3, RZ, R13, 0x400, RZ, 0xc0, !PT ;  /* 0x000004000dff7812 */ /* 0x000fe4000786c0ff */
[----:B------:R-:W-:Y:S01]  /*5c530*/  LOP3.LUT R18, R18, 0xff7fffff, RZ, 0xc0, !PT ;  /* 0xff7fffff12127812 */ /* 0x000fe200078ec0ff */
[----:B------:R-:W-:Y:S08]  /*5c540*/  @P6 STG.E desc[UR32][R22.64], R175 ;  /* 0x000000af16006986 */ /* 0x000ff0000c101920 */
[----:B------:R-:W-:-:S02]  /*5c550*/  @P0 LOP3.LUT R18, R18, 0x800000, RZ, 0xfc, !PT ;  /* 0x0080000012120812 */ /* 0x000fc400078efcff */
[----:B------:R-:W-:Y:S01]  /*5c560*/  LOP3.LUT P0, RZ, R2, 0x40000, RZ, 0xc0, !PT ;  /* 0x0004000002ff7812 */ /* 0x000fe2000780c0ff */
[----:B------:R-:W-:Y:S04]  /*5c570*/  @P5 STG.E desc[UR32][R156.64], R7 ;  /* 0x000000079c005986 */ /* 0x000fe8000c101920 */
[----:B------:R1:W-:Y:S01]  /*5c580*/  @P4 STG.E desc[UR32][R158.64], R36 ;  /* 0x000000249e004986 */ /* 0x0003e2000c101920 */
[----:B------:R-:W-:-:S03]  /*5c590*/  LOP3.LUT R18, R18, 0xfeffffff, RZ, 0xc0, !PT ;  /* 0xfeffffff12127812 */ /* 0x000fc600078ec0ff */
[----:B------:R3:W-:Y:S01]  /*5c5a0*/  @P3 STG.E desc[UR32][R152.64], R32 ;  /* 0x0000002098003986 */ /* 0x0007e2000c101920 */
[----:B------:R-:W-:Y:S02]  /*5c5b0*/  LOP3.LUT P2, RZ, R13, 0x200, RZ, 0xc0, !PT ;  /* 0x000002000dff7812 */ /* 0x000fe4000784c0ff */
[----:B------:R-:W-:Y:S01]  /*5c5c0*/  LOP3.LUT R14, R14, 0xfffffffe, RZ, 0xc0, !PT ;  /* 0xfffffffe0e0e7812 */ /* 0x000fe200078ec0ff */
[----:B------:R-:W4:Y:S04]  /*5c5d0*/  LDS.128 R4, [R26] ;  /* 0x000000001a047984 */ /* 0x000f280000000c00 */
[----:B-1----:R-:W4:Y:S04]  /*5c5e0*/  LDL.LU.64 R158, [R1+0xe50] ;  /* 0x000e5000019e7983 */ /* 0x002f280000300a00 */
[----:B---3--:R-:W3:Y:S01]  /*5c5f0*/  LDL.LU.64 R152, [R1+0xe48] ;  /* 0x000e480001987983 */ /* 0x008ee20000300a00 */
[----:B------:R-:W-:-:S02]  /*5c600*/  @P0 LOP3.LUT R18, R18, 0x1000000, RZ, 0xfc, !PT ;  /* 0x0100000012120812 */ /* 0x000fc400078efcff */
[----:B------:R-:W-:Y:S01]  /*5c610*/  LOP3.LUT P0, RZ, R2, 0x80000, RZ, 0xc0, !PT ;  /* 0x0008000002ff7812 */ /* 0x000fe2000780c0ff */
[----:B------:R-:W3:Y:S01]  /*5c620*/  LDL.LU.64 R240, [R1+0xe40] ;  /* 0x000e400001f07983 */ /* 0x000ee20000300a00 */
[----:B------:R-:W-:-:S03]  /*5c630*/  LOP3.LUT R18, R18, 0xfdffffff, RZ, 0xc0, !PT ;  /* 0xfdffffff12127812 */ /* 0x000fc600078ec0ff */
[----:B------:R-:W3:Y:S04]  /*5c640*/  LDL.LU.64 R250, [R1+0xe38] ;  /* 0x000e380001fa7983 */ /* 0x000ee80000300a00 */
[----:B------:R-:W3:Y:S04]  /*5c650*/  LDL.LU.64 R248, [R1+0xe30] ;  /* 0x000e300001f87983 */ /* 0x000ee80000300a00 */
        /* <DEDUP_REMOVED lines=8> */
[----:B------:R-:W-:Y:S01]  /*5c6e0*/  LOP3.LUT R18, R18, 0xefffffff, RZ, 0xc0, !PT ;  /* 0xefffffff12127812 */ /* 0x000fe200078ec0ff */
[----:B--2---:R1:W-:Y:S10]  /*5c6f0*/  @P2 STG.E desc[UR32][R154.64], R37 ;  /* 0x000000259a002986 */ /* 0x0043f4000c101920 */
[----:B------:R-:W-:-:S02]  /*5c700*/  @P0 LOP3.LUT R18, R18, 0x10000000, RZ, 0xfc, !PT ;  /* 0x1000000012120812 */ /* 0x000fc400078efcff */
[----:B------:R-:W-:Y:S01]  /*5c710*/  LOP3.LUT P0, RZ, R2, 0x800000, RZ, 0xc0, !PT ;  /* 0x0080000002ff7812 */ /* 0x000fe2000780c0ff */
[----:B-1----:R-:W2:Y:S01]  /*5c720*/  LDL.LU.64 R154, [R1+0xe28] ;  /* 0x000e2800019a7983 */ /* 0x002ea20000300a00 */
        /* <DEDUP_REMOVED lines=48> */
[C---:B------:R-:W-:Y:S02]  /*5ca30*/  LOP3.LUT P0, RZ, R13.reuse, 0x40, RZ, 0xc0, !PT ;  /* 0x000000400dff7812 */ /* 0x040fe4000780c0ff */
[----:B------:R-:W-:Y:S02]  /*5ca40*/  LOP3.LUT R14, R14, 0xffffefff, RZ, 0xc0, !PT ;  /* 0xffffefff0e0e7812 */ /* 0x000fe400078ec0ff */
[----:B------:R-:W-:-:S09]  /*5ca50*/  LOP3.LUT P1, RZ, R13, 0x100, RZ, 0xc0, !PT ;  /* 0x000001000dff7812 */ /* 0x000fd2000782c0ff */
[----:B------:R-:W-:Y:S02]  /*5ca60*/  @P0 LOP3.LUT R14, R14, 0x1000, RZ, 0xfc, !PT ;  /* 0x000010000e0e0812 */ /* 0x000fe400078efcff */
[----:B------:R-:W-:Y:S02]  /*5ca70*/  LOP3.LUT P0, RZ, R13, 0x80, RZ, 0xc0, !PT ;  /* 0x000000800dff7812 */ /* 0x000fe4000780c0ff */
[----:B----4-:R1:W-:Y:S11]  /*5ca80*/  @P1 STG.E desc[UR32][R158.64], R33 ;  /* 0x000000219e001986 */ /* 0x0103f6000c101920 */
[----:B---3--:R3:W-:Y:S01]  /*5ca90*/  @P0 STG.E desc[UR32][R152.64], R38 ;  /* 0x0000002698000986 */ /* 0x0087e2000c101920 */
[----:B------:R-:W-:-:S03]  /*5caa0*/  LOP3.LUT P0, RZ, R14, 0x1000, RZ, 0xc0, !PT ;  /* 0x000010000eff7812 */ /* 0x000fc6000780c0ff */
[----:B-1----:R-:W4:Y:S04]  /*5cab0*/  LDL.LU.64 R158, [R1+0xdf8] ;  /* 0x000df800019e7983 */ /* 0x002f280000300a00 */
[----:B---3--:R-:W3:Y:S06]  /*5cac0*/  LDL.LU.64 R152, [R1+0xdf0] ;  /* 0x000df00001987983 */ /* 0x008eec0000300a00 */
[----:B------:R-:W-:Y:S01]  /*5cad0*/  @P0 STG.E desc[UR32][R240.64], R34 ;  /* 0x00000022f0000986 */ /* 0x000fe2000c101920 */
[----:B------:R-:W-:-:S13]  /*5cae0*/  LOP3.LUT P0, RZ, R14, 0x800, RZ, 0xc0, !PT ;  /* 0x000008000eff7812 */ /* 0x000fda000780c0ff */
[----:B------:R1:W-:Y:S01]  /*5caf0*/  @P0 STG.E desc[UR32][R250.64], R39 ;  /* 0x00000027fa000986 */ /* 0x0003e2000c101920 */
[----:B------:R-:W-:-:S03]  /*5cb00*/  LOP3.LUT P0, RZ, R14, 0x400, RZ, 0xc0, !PT ;  /* 0x000004000eff7812 */ /* 0x000fc6000780c0ff */
[----:B-1----:R-:W3:Y:S10]  /*5cb10*/  LDL.LU.64 R250, [R1+0xde8] ;  /* 0x000de80001fa7983 */ /* 0x002ef40000300a00 */
[----:B------:R1:W-:Y:S01]  /*5cb20*/  @P0 STG.E desc[UR32][R248.64], R35 ;  /* 0x00000023f8000986 */ /* 0x0003e2000c101920 */
[----:B------:R-:W-:-:S03]  /*5cb30*/  LOP3.LUT P0, RZ, R14, 0x200, RZ, 0xc0, !PT ;  /* 0x000002000eff7812 */ /* 0x000fc6000780c0ff */
[----:B-1----:R-:W3:Y:S10]  /*5cb40*/  LDL.LU.64 R248, [R1+0xde0] ;  /* 0x000de00001f87983 */ /* 0x002ef40000300a00 */
[----:B--2---:R1:W-:Y:S04]  /*5cb50*/  @P0 STG.E desc[UR32][R154.64], R28 ;  /* 0x0000001c9a000986 */ /* 0x0043e8000c101920 */
[----:B-1----:R-:W2:Y:S01]  /*5cb60*/  LDL.LU.64 R154, [R1+0xdd8] ;  /* 0x000dd800019a7983 */ /* 0x002ea20000300a00 */
[----:B------:R-:W-:-:S13]  /*5cb70*/  LOP3.LUT P0, RZ, R14, 0x100, RZ, 0xc0, !PT ;  /* 0x000001000eff7812 */ /* 0x000fda000780c0ff */
[----:B------:R1:W-:Y:S01]  /*5cb80*/  @P0 STG.E desc[UR32][R24.64], R8 ;  /* 0x0000000818000986 */ /* 0x0003e2000c101920 */
[----:B------:R-:W-:-:S03]  /*5cb90*/  LOP3.LUT P0, RZ, R14, 0x80, RZ, 0xc0, !PT ;  /* 0x000000800eff7812 */ /* 0x000fc6000780c0ff */
[----:B-1----:R-:W2:Y:S10]  /*5cba0*/  LDL.LU.64 R24, [R1+0xdd0] ;  /* 0x000dd00001187983 */ /* 0x002eb40000300a00 */
[----:B------:R-:W-:Y:S01]  /*5cbb0*/  @P0 STG.E desc[UR32][R246.64], R29 ;  /* 0x0000001df6000986 */ /* 0x000fe2000c101920 */
[----:B------:R-:W-:-:S03]  /*5cbc0*/  LOP3.LUT P0, RZ, R14, 0x40, RZ, 0xc0, !PT ;  /* 0x000000400eff7812 */ /* 0x000fc6000780c0ff */
[----:B------:R-:W2:Y:S10]  /*5cbd0*/  LDL.LU.64 R242, [R1+0xdc8] ;  /* 0x000dc80001f27983 */ /* 0x000eb40000300a00 */
[----:B------:R1:W-:Y:S01]  /*5cbe0*/  @P0 STG.E desc[UR32][R22.64], R9 ;  /* 0x0000000916000986 */ /* 0x0003e2000c101920 */
[----:B------:R-:W-:-:S03]  /*5cbf0*/  LOP3.LUT P0, RZ, R14, 0x20, RZ, 0xc0, !PT ;  /* 0x000000200eff7812 */ /* 0x000fc6000780c0ff */
[----:B-1----:R-:W2:Y:S10]  /*5cc00*/  LDL.LU.64 R22, [R1+0xdc0] ;  /* 0x000dc00001167983 */ /* 0x002eb40000300a00 */
[----:B------:R1:W-:Y:S01]  /*5cc10*/  @P0 STG.E desc[UR32][R156.64], R30 ;  /* 0x0000001e9c000986 */ /* 0x0003e2000c101920 */
[----:B------:R-:W-:-:S03]  /*5cc20*/  LOP3.LUT P0, RZ, R14, 0x10, RZ, 0xc0, !PT ;  /* 0x000000100eff7812 */ /* 0x000fc6000780c0ff */
[----:B------:R-:W2:Y:S04]  /*5cc30*/  LDL.LU.64 R232, [R1+0xdb8] ;  /* 0x000db80001e87983 */ /* 0x000ea80000300a00 */
[----:B-1----:R-:W2:Y:S06]  /*5cc40*/  LDL.LU.64 R156, [R1+0xdb0] ;  /* 0x000db000019c7983 */ /* 0x002eac0000300a00 */
[----:B------:R-:W-:Y:S01]  /*5cc50*/  @P0 STG.E desc[UR32][R244.64], R10 ;  /* 0x0000000af4000986 */ /* 0x000fe2000c101920 */
[----:B------:R-:W-:-:S03]  /*5cc60*/  LOP3.LUT P0, RZ, R14, 0x8, RZ, 0xc0, !PT ;  /* 0x000000080eff7812 */ /* 0x000fc6000780c0ff */
[----:B------:R-:W2:Y:S10]  /*5cc70*/  LDL.LU.64 R240, [R1+0xda8] ;  /* 0x000da80001f07983 */ /* 0x000eb40000300a00 */
[----:B----4-:R1:W-:Y:S01]  /*5cc80*/  @P0 STG.E desc[UR32][R158.64], R31 ;  /* 0x0000001f9e000986 */ /* 0x0103e2000c101920 */
[----:B------:R-:W-:-:S03]  /*5cc90*/  LOP3.LUT P0, RZ, R14, 0x4, RZ, 0xc0, !PT ;  /* 0x000000040eff7812 */ /* 0x000fc6000780c0ff */
[----:B-1----:R-:W4:Y:S10]  /*5cca0*/  LDL.LU.64 R158, [R1+0xda0] ;  /* 0x000da000019e7983 */ /* 0x002f340000300a00 */
[----:B---3--:R1:W-:Y:S01]  /*5ccb0*/  @P0 STG.E desc[UR32][R152.64], R11 ;  /* 0x0000000b98000986 */ /* 0x0083e2000c101920 */
[----:B------:R-:W-:-:S03]  /*5ccc0*/  LOP3.LUT P0, RZ, R14, 0x2, RZ, 0xc0, !PT ;  /* 0x000000020eff7812 */ /* 0x000fc6000780c0ff */
[----:B------:R-:W3:Y:S04]  /*5ccd0*/  LDL.LU.64 R246, [R1+0xd98] ;  /* 0x000d980001f67983 */ /* 0x000ee80000300a00 */
[----:B-1----:R-:W3:Y:S04]  /*5cce0*/  LDL.LU.64 R152, [R1+0xd90] ;  /* 0x000d900001987983 */ /* 0x002ee80000300a00 */
[----:B------:R-:W3:Y:S04]  /*5ccf0*/  LDL.LU.64 R244, [R1+0xd88] ;  /* 0x000d880001f47983 */ /* 0x000ee80000300a00 */
[----:B------:R-:W-:Y:S01]  /*5cd00*/  @P0 STG.E desc[UR32][R250.64], R52 ;  /* 0x00000034fa000986 */ /* 0x000fe2000c101920 */
[----:B------:R-:W-:-:S13]  /*5cd10*/  LOP3.LUT P0, RZ, R14, 0x1, RZ, 0xc0, !PT ;  /* 0x000000010eff7812 */ /* 0x000fda000780c0ff */
[----:B------:R1:W-:Y:S01]  /*5cd20*/  @P0 STG.E desc[UR32][R248.64], R48 ;  /* 0x00000030f8000986 */ /* 0x0003e2000c101920 */
[----:B------:R-:W-:-:S03]  /*5cd30*/  LOP3.LUT P0, RZ, R18, 0x80000000, RZ, 0xc0, !PT ;  /* 0x8000000012ff7812 */ /* 0x000fc6000780c0ff */
[----:B-1----:R-:W3:Y:S10]  /*5cd40*/  LDL.LU.64 R248, [R1+0xd80] ;  /* 0x000d800001f87983 */ /* 0x002ef40000300a00 */
[----:B--2---:R1:W-:Y:S04]  /*5cd50*/  @P0 STG.E desc[UR32][R154.64], R53 ;  /* 0x000000359a000986 */ /* 0x0043e8000c101920 */
[----:B------:R-:W2:Y:S04]  /*5cd60*/  LDL.LU.64 R250, [R1+0xd78] ;  /* 0x000d780001fa7983 */ /* 0x000ea80000300a00 */
[----:B-1----:R-:W2:Y:S01]  /*5cd70*/  LDL.LU.64 R154, [R1+0xd28] ;  /* 0x000d2800019a7983 */ /* 0x002ea20000300a00 */
[----:B------:R-:W-:-:S13]  /*5cd80*/  LOP3.LUT P0, RZ, R18, 0x40000000, RZ, 0xc0, !PT ;  /* 0x4000000012ff7812 */ /* 0x000fda000780c0ff */
[----:B------:R1:W-:Y:S01]  /*5cd90*/  @P0 STG.E desc[UR32][R24.64], R49 ;  /* 0x0000003118000986 */ /* 0x0003e2000c101920 */
[----:B------:R-:W-:Y:S02]  /*5cda0*/  LOP3.LUT P0, RZ, R18, 0x20000000, RZ, 0xc0, !PT ;  /* 0x2000000012ff7812 */ /* 0x000fe4000780c0ff */
[----:B------:R-:W-:Y:S01]  /*5cdb0*/  LOP3.LUT P2, RZ, R2, 0x8000, RZ, 0xc0, !PT ;  /* 0x0000800002ff7812 */ /* 0x000fe2000784c0ff */
[----:B-1----:R-:W2:Y:S10]  /*5cdc0*/  LDL.LU.64 R24, [R1+0xd20] ;  /* 0x000d200001187983 */ /* 0x002eb40000300a00 */
[----:B------:R-:W-:Y:S01]  /*5cdd0*/  @P0 STG.E desc[UR32][R242.64], R54 ;  /* 0x00000036f2000986 */ /* 0x000fe2000c101920 */
[----:B------:R-:W-:-:S13]  /*5cde0*/  LOP3.LUT P0, RZ, R18, 0x10000000, RZ, 0xc0, !PT ;  /* 0x1000000012ff7812 */ /* 0x000fda000780c0ff */
[----:B------:R1:W-:Y:S01]  /*5cdf0*/  @P0 STG.E desc[UR32][R22.64], R50 ;  /* 0x0000003216000986 */ /* 0x0003e2000c101920 */
[----:B------:R-:W-:Y:S02]  /*5ce00*/  LOP3.LUT P0, RZ, R18, 0x8000000, RZ, 0xc0, !PT ;  /* 0x0800000012ff7812 */ /* 0x000fe4000780c0ff */
[C---:B------:R-:W-:Y:S02]  /*5ce10*/  LOP3.LUT P3, RZ, R2.reuse, 0x4000, RZ, 0xc0, !PT ;  /* 0x0000400002ff7812 */ /* 0x040fe4000786c0ff */
[----:B------:R-:W-:Y:S01]  /*5ce20*/  LOP3.LUT P4, RZ, R2, 0x2000, RZ, 0xc0, !PT ;  /* 0x0000200002ff7812 */ /* 0x000fe2000788c0ff */
[----:B-1----:R-:W2:Y:S08]  /*5ce30*/  LDL.LU.64 R22, [R1+0xd70] ;  /* 0x000d700001167983 */ /* 0x002eb00000300a00 */
[----:B------:R-:W-:Y:S01]  /*5ce40*/  @P0 STG.E desc[UR32][R232.64], R55 ;  /* 0x00000037e8000986 */ /* 0x000fe2000c101920 */
[----:B------:R-:W-:-:S13]  /*5ce50*/  LOP3.LUT P0, RZ, R18, 0x4000000, RZ, 0xc0, !PT ;  /* 0x0400000012ff7812 */ /* 0x000fda000780c0ff */
[----:B------:R1:W-:Y:S01]  /*5ce60*/  @P0 STG.E desc[UR32][R156.64], R51 ;  /* 0x000000339c000986 */ /* 0x0003e2000c101920 */
[----:B------:R-:W-:Y:S02]  /*5ce70*/  LOP3.LUT P0, RZ, R18, 0x2000000, RZ, 0xc0, !PT ;  /* 0x0200000012ff7812 */ /* 0x000fe4000780c0ff */
[----:B------:R-:W-:Y:S01]  /*5ce80*/  LOP3.LUT P5, RZ, R2, 0x1000, RZ, 0xc0, !PT ;  /* 0x0000100002ff7812 */ /* 0x000fe200078ac0ff */
[----:B-1----:R-:W2:Y:S10]  /*5ce90*/  LDL.LU.64 R156, [R1+0xcd8] ;  /* 0x000cd800019c7983 */ /* 0x002eb40000300a00 */
[----:B------:R-:W-:Y:S01]  /*5cea0*/  @P0 STG.E desc[UR32][R240.64], R44 ;  /* 0x0000002cf0000986 */ /* 0x000fe2000c101920 */
[----:B------:R-:W-:-:S13]  /*5ceb0*/  LOP3.LUT P0, RZ, R18, 0x1000000, RZ, 0xc0, !PT ;  /* 0x0100000012ff7812 */ /* 0x000fda000780c0ff */
[----:B----4-:R1:W-:Y:S01]  /*5cec0*/  @P0 STG.E desc[UR32][R158.64], R40 ;  /* 0x000000289e000986 */ /* 0x0103e2000c101920 */
[----:B------:R-:W-:-:S03]  /*5ced0*/  LOP3.LUT P0, RZ, R18, 0x800000, RZ, 0xc0, !PT ;  /* 0x0080000012ff7812 */ /* 0x000fc6000780c0ff */
[----:B-1----:R-:W4:Y:S10]  /*5cee0*/  LDL.LU.64 R158, [R1+0xd18] ;  /* 0x000d1800019e7983 */ /* 0x002f340000300a00 */
[----:B---3--:R-:W-:Y:S01]  /*5cef0*/  @P0 STG.E desc[UR32][R246.64], R45 ;  /* 0x0000002df6000986 */ /* 0x008fe2000c101920 */
[----:B------:R-:W-:-:S13]  /*5cf00*/  LOP3.LUT P0, RZ, R18, 0x400000, RZ, 0xc0, !PT ;  /* 0x0040000012ff7812 */ /* 0x000fda000780c0ff */
[----:B------:R1:W-:Y:S04]  /*5cf10*/  @P0 STG.E desc[UR32][R152.64], R41 ;  /* 0x0000002998000986 */ /* 0x0003e8000c101920 */
[----:B------:R-:W-:Y:S04]  /*5cf20*/  @P2 STG.E desc[UR32][R244.64], R46 ;  /* 0x0000002ef4002986 */ /* 0x000fe8000c101920 */
[----:B-1----:R-:W3:Y:S04]  /*5cf30*/  LDL.LU.64 R152, [R1+0xd68] ;  /* 0x000d680001987983 */ /* 0x002ee80000300a00 */
[----:B------:R1:W-:Y:S04]  /*5cf40*/  @P3 STG.E desc[UR32][R248.64], R42 ;  /* 0x0000002af8003986 */ /* 0x0003e8000c101920 */
[----:B--2---:R-:W-:Y:S04]  /*5cf50*/  @P4 STG.E desc[UR32][R250.64], R47 ;  /* 0x0000002ffa004986 */ /* 0x004fe8000c101920 */
[----:B-1----:R-:W2:Y:S04]  /*5cf60*/  LDL.LU.64 R248, [R1+0xcd0] ;  /* 0x000cd00001f87983 */ /* 0x002ea80000300a00 */
[----:B------:R1:W-:Y:S04]  /*5cf70*/  @P5 STG.E desc[UR32][R154.64], R43 ;  /* 0x0000002b9a005986 */ /* 0x0003e8000c101920 */
[----:B-1----:R-:W2:Y:S01]  /*5cf80*/  LDL.LU.64 R154, [R1+0xd10] ;  /* 0x000d1000019a7983 */ /* 0x002ea20000300a00 */
[----:B------:R-:W-:-:S02]  /*5cf90*/  LOP3.LUT P6, RZ, R2, 0x800, RZ, 0xc0, !PT ;  /* 0x0000080002ff7812 */ /* 0x000fc400078cc0ff */
[----:B------:R-:W-:Y:S02]  /*5cfa0*/  LOP3.LUT P1, RZ, R2, 0x400, RZ, 0xc0, !PT ;  /* 0x0000040002ff7812 */ /* 0x000fe4000782c0ff */
[----:B------:R-:W-:-:S09]  /*5cfb0*/  LOP3.LUT P2, RZ, R18, 0x100000, RZ, 0xc0, !PT ;  /* 0x0010000012ff7812 */ /* 0x000fd2000784c0ff */
[----:B------:R1:W-:Y:S01]  /*5cfc0*/  @P6 STG.E desc[UR32][R24.64], R68 ;  /* 0x0000004418006986 */ /* 0x0003e2000c101920 */
[----:B------:R-:W-:-:S03]  /*5cfd0*/  LOP3.LUT P3, RZ, R18, 0x80000, RZ, 0xc0, !PT ;  /* 0x0008000012ff7812 */ /* 0x000fc6000786c0ff */
[----:B-1----:R-:W2:Y:S01]  /*5cfe0*/  LDL.LU.64 R24, [R1+0xd60] ;  /* 0x000d600001187983 */ /* 0x002ea20000300a00 */
[C---:B------:R-:W-:Y:S02]  /*5cff0*/  LOP3.LUT P4, RZ, R18.reuse, 0x40000, RZ, 0xc0, !PT ;  /* 0x0004000012ff7812 */ /* 0x040fe4000788c0ff */
[C---:B------:R-:W-:Y:S02]  /*5d000*/  LOP3.LUT P5, RZ, R18.reuse, 0x20000, RZ, 0xc0, !PT ;  /* 0x0002000012ff7812 */ /* 0x040fe400078ac0ff */
[----:B------:R-:W-:Y:S01]  /*5d010*/  LOP3.LUT P6, RZ, R18, 0x10000, RZ, 0xc0, !PT ;  /* 0x0001000012ff7812 */ /* 0x000fe200078cc0ff */
[----:B------:R1:W-:Y:S04]  /*5d020*/  @P1 STG.E desc[UR32][R22.64], R64 ;  /* 0x0000004016001986 */ /* 0x0003e8000c101920 */
[----:B-1----:R-:W2:Y:S04]  /*5d030*/  LDL.LU.64 R22, [R1+0xcc8] ;  /* 0x000cc80001167983 */ /* 0x002ea80000300a00 */
[----:B------:R1:W-:Y:S04]  /*5d040*/  @P2 STG.E desc[UR32][R156.64], R69 ;  /* 0x000000459c002986 */ /* 0x0003e8000c101920 */
[----:B-1----:R-:W2:Y:S04]  /*5d050*/  LDL.LU.64 R156, [R1+0xd08] ;  /* 0x000d0800019c7983 */ /* 0x002ea80000300a00 */
[----:B----4-:R1:W-:Y:S04]  /*5d060*/  @P3 STG.E desc[UR32][R158.64], R65 ;  /* 0x000000419e003986 */ /* 0x0103e8000c101920 */
[----:B-1----:R-:W4:Y:S04]  /*5d070*/  LDL.LU.64 R158, [R1+0xd58] ;  /* 0x000d5800019e7983 */ /* 0x002f280000300a00 */
[----:B---3--:R1:W-:Y:S04]  /*5d080*/  @P4 STG.E desc[UR32][R152.64], R70 ;  /* 0x0000004698004986 */ /* 0x0083e8000c101920 */
[----:B-1----:R-:W3:Y:S04]  /*5d090*/  LDL.LU.64 R152, [R1+0xcc0] ;  /* 0x000cc00001987983 */ /* 0x002ee80000300a00 */
[----:B--2---:R1:W-:Y:S04]  /*5d0a0*/  @P5 STG.E desc[UR32][R248.64], R66 ;  /* 0x00000042f8005986 */ /* 0x0043e8000c101920 */
[----:B-1----:R-:W2:Y:S04]  /*5d0b0*/  LDL.LU.64 R248, [R1+0xd00] ;  /* 0x000d000001f87983 */ /* 0x002ea80000300a00 */
[----:B------:R1:W-:Y:S04]  /*5d0c0*/  @P6 STG.E desc[UR32][R154.64], R71 ;  /* 0x000000479a006986 */ /* 0x0003e8000c101920 */
[----:B-1----:R-:W2:Y:S01]  /*5d0d0*/  LDL.LU.64 R154, [R1+0xd50] ;  /* 0x000d5000019a7983 */ /* 0x002ea20000300a00 */
[----:B------:R-:W-:Y:S01]  /*5d0e0*/  VIADD R2, R0, 0x1f3 ;  /* 0x000001f300027836 */ /* 0x000fe20000000000 */
[----:B------:R-:W-:-:S04]  /*5d0f0*/  LOP3.LUT P0, RZ, R18, 0x200000, RZ, 0xc0, !PT ;  /* 0x0020000012ff7812 */ /* 0x000fc8000780c0ff */
[----:B------:R-:W-:Y:S01]  /*5d100*/  ISETP.LT.AND P1, PT, R2, UR4, !P0 ;  /* 0x0000000402007c0c */ /* 0x000fe2000c721270 */
[----:B------:R-:W-:-:S05]  /*5d110*/  VIADD R2, R0, 0x197 ;  /* 0x0000019700027836 */ /* 0x000fca0000000000 */
[----:B------:R-:W-:Y:S01]  /*5d120*/  ISETP.LT.AND P3, PT, R2, UR5, !P0 ;  /* 0x0000000502007c0c */ /* 0x000fe2000c761270 */
[----:B------:R-:W-:Y:S01]  /*5d130*/  VIADD R2, R0, 0x198 ;  /* 0x0000019800027836 */ /* 0x000fe20000000000 */
[----:B------:R-:W-:-:S04]  /*5d140*/  ULDC UR5, c[0x0][0x22c] ;  /* 0x00008b0000057ab9 */ /* 0x000fc80000000800 */
        /* <DEDUP_REMOVED lines=8> */
[----:B------:R-:W-:Y:S01]  /*5d1d0*/  ULDC UR5, c[0x0][0x22c] ;  /* 0x00008b0000057ab9 */ /* 0x000fe20000000800 */
[----:B------:R1:W-:Y:S03]  /*5d1e0*/  @P3 STG.E desc[UR32][R24.64], R67 ;  /* 0x0000004318003986 */ /* 0x0003e6000c101920 */
[----:B------:R-:W-:Y:S01]  /*5d1f0*/  ISETP.LT.AND P3, PT, R2, UR5, !P0 ;  /* 0x0000000502007c0c */ /* 0x000fe2000c761270 */
[----:B------:R-:W-:Y:S01]  /*5d200*/  VIADD R2, R0, 0x19c ;  /* 0x0000019c00027836 */ /* 0x000fe20000000000 */
[----:B------:R-:W-:Y:S01]  /*5d210*/  ULDC UR5, c[0x0][0x22c] ;  /* 0x00008b0000057ab9 */ /* 0x000fe20000000800 */
[----:B-1----:R-:W2:Y:S04]  /*5d220*/  LDL.LU.64 R24, [R1+0xcb8] ;  /* 0x000cb80001187983 */ /* 0x002ea80000300a00 */
[----:B------:R1:W-:Y:S01]  /*5d230*/  @P4 STG.E desc[UR32][R22.64], R60 ;  /* 0x0000003c16004986 */ /* 0x0003e2000c101920 */
[----:B------:R-:W-:Y:S01]  /*5d240*/  ISETP.LT.AND P4, PT, R2, UR5, !P0 ;  /* 0x0000000502007c0c */ /* 0x000fe2000c781270 */
[----:B------:R-:W-:Y:S01]  /*5d250*/  VIADD R2, R0, 0x19d ;  /* 0x0000019d00027836 */ /* 0x000fe20000000000 */
[----:B------:R-:W-:Y:S01]  /*5d260*/  ULDC UR5, c[0x0][0x22c] ;  /* 0x00008b0000057ab9 */ /* 0x000fe20000000800 */
[----:B-1----:R-:W2:Y:S04]  /*5d270*/  LDL.LU.64 R22, [R1+0xcf8] ;  /* 0x000cf80001167983 */ /* 0x002ea80000300a00 */
[----:B------:R1:W-:Y:S01]  /*5d280*/  @P5 STG.E desc[UR32][R156.64], R56 ;  /* 0x000000389c005986 */ /* 0x0003e2000c101920 */
[----:B------:R-:W-:-:S03]  /*5d290*/  ISETP.LT.AND P5, PT, R2, UR5, !P0 ;  /* 0x0000000502007c0c */ /* 0x000fc6000c7a1270 */
[----:B-1----:R-:W2:Y:S04]  /*5d2a0*/  LDL.LU.64 R156, [R1+0xd48] ;  /* 0x000d4800019c7983 */ /* 0x002ea80000300a00 */
[----:B----4-:R1:W-:Y:S01]  /*5d2b0*/  @P6 STG.E desc[UR32][R158.64], R61 ;  /* 0x0000003d9e006986 */ /* 0x0103e2000c101920 */
[----:B------:R-:W-:Y:S01]  /*5d2c0*/  VIADD R2, R0, 0x19e ;  /* 0x0000019e00027836 */ /* 0x000fe20000000000 */
[----:B------:R-:W-:Y:S02]  /*5d2d0*/  ULDC UR5, c[0x0][0x22c] ;  /* 0x00008b0000057ab9 */ /* 0x000fe40000000800 */
[----:B-1----:R-:W4:Y:S04]  /*5d2e0*/  LDL.LU.64 R158, [R1+0xcb0] ;  /* 0x000cb000019e7983 */ /* 0x002f280000300a00 */
[----:B---3--:R1:W-:Y:S04]  /*5d2f0*/  @P3 STG.E desc[UR32][R152.64], R57 ;  /* 0x0000003998003986 */ /* 0x0083e8000c101920 */
[----:B-1----:R-:W3:Y:S04]  /*5d300*/  LDL.LU.64 R152, [R1+0xcf0] ;  /* 0x000cf00001987983 */ /* 0x002ee80000300a00 */
[----:B--2---:R1:W-:Y:S04]  /*5d310*/  @P4 STG.E desc[UR32][R248.64], R62 ;  /* 0x0000003ef8004986 */ /* 0x0043e8000c101920 */
[----:B-1----:R-:W2:Y:S04]  /*5d320*/  LDL.LU.64 R248, [R1+0xd40] ;  /* 0x000d400001f87983 */ /* 0x002ea80000300a00 */
[----:B------:R1:W-:Y:S04]  /*5d330*/  @P5 STG.E desc[UR32][R154.64], R58 ;  /* 0x0000003a9a005986 */ /* 0x0003e8000c101920 */
[----:B-1----:R-:W2:Y:S01]  /*5d340*/  LDL.LU.64 R154, [R1+0xca8] ;  /* 0x000ca800019a7983 */ /* 0x002ea20000300a00 */
        /* <DEDUP_REMOVED lines=346> */
[----:B--2---:R-:W-:Y:S04]  /*5e8f0*/  @P6 STG.E desc[UR32][R248.64], R137 ;  /* 0x00000089f8006986 */ /* 0x004fe8000c101920 */
[----:B------:R1:W-:Y:S04]  /*5e900*/  @P3 STG.E desc[UR32][R154.64], R149 ;  /* 0x000000959a003986 */ /* 0x0003e8000c101920 */
[----:B-1----:R-:W2:Y:S01]  /*5e910*/  LDL.LU.64 R154, [R1+0xaa0] ;  /* 0x000aa000019a7983 */ /* 0x002ea20000300a00 */
[----:B------:R-:W-:Y:S01]  /*5e920*/  ISETP.LT.AND P4, PT, R2, UR5, !P0 ;  /* 0x0000000502007c0c */ /* 0x000fe2000c781270 */
[----:B------:R-:W-:Y:S01]  /*5e930*/  VIADD R2, R0, 0x1e5 ;  /* 0x000001e500027836 */ /* 0x000fe20000000000 */
[----:B------:R-:W-:Y:S01]  /*5e940*/  ULDC UR5, c[0x0][0x22c] ;  /* 0x00008b0000057ab9 */ /* 0x000fe20000000800 */
[----:B------:R-:W2:Y:S03]  /*5e950*/  LDL.LU.64 R248, [R1+0xa98] ;  /* 0x000a980001f87983 */ /* 0x000ea60000300a00 */
        /* <DEDUP_REMOVED lines=15> */
[----:B------:R-:W-:-:S03]  /*5ea50*/  ISETP.LT.AND P5, PT, R2, UR5, !P0 ;  /* 0x0000000502007c0c */ /* 0x000fc6000c7a1270 */
[----:B-1----:R-:W2:Y:S04]  /*5ea60*/  LDL.LU.64 R22, [R1+0xa88] ;  /* 0x000a880001167983 */ /* 0x002ea80000300a00 */
[----:B------:R1:W-:Y:S01]  /*5ea70*/  @P6 STG.E desc[UR32][R156.64], R139 ;  /* 0x0000008b9c006986 */ /* 0x0003e2000c101920 */
[----:B------:R-:W-:Y:S01]  /*5ea80*/  VIADD R2, R0, 0x1ea ;  /* 0x000001ea00027836 */ /* 0x000fe20000000000 */
[----:B------:R-:W-:Y:S02]  /*5ea90*/  ULDC UR5, c[0x0][0x22c] ;  /* 0x00008b0000057ab9 */ /* 0x000fe40000000800 */
[----:B-1----:R-:W2:Y:S04]  /*5eaa0*/  LDL.LU.64 R156, [R1+0xa80] ;  /* 0x000a8000019c7983 */ /* 0x002ea80000300a00 */
[----:B----4-:R1:W-:Y:S04]  /*5eab0*/  @P3 STG.E desc[UR32][R158.64], R151 ;  /* 0x000000979e003986 */ /* 0x0103e8000c101920 */
[----:B-1----:R-:W4:Y:S04]  /*5eac0*/  LDL.LU.64 R158, [R1+0xa78] ;  /* 0x000a7800019e7983 */ /* 0x002f280000300a00 */
[----:B---3--:R1:W-:Y:S04]  /*5ead0*/  @P4 STG.E desc[UR32][R152.64], R140 ;  /* 0x0000008c98004986 */ /* 0x0083e8000c101920 */
[----:B-1----:R-:W3:Y:S04]  /*5eae0*/  LDL.LU.64 R152, [R1+0xa70] ;  /* 0x000a700001987983 */ /* 0x002ee80000300a00 */
[----:B--2---:R1:W-:Y:S04]  /*5eaf0*/  @P5 STG.E desc[UR32][R154.64], R144 ;  /* 0x000000909a005986 */ /* 0x0043e8000c101920 */
[----:B-1----:R-:W2:Y:S01]  /*5eb00*/  LDL.LU.64 R154, [R1+0xa68] ;  /* 0x000a6800019a7983 */ /* 0x002ea20000300a00 */
[----:B------:R-:W-:Y:S01]  /*5eb10*/  ISETP.LT.AND P6, PT, R2, UR5, !P0 ;  /* 0x0000000502007c0c */ /* 0x000fe2000c7c1270 */
[----:B------:R-:W-:Y:S01]  /*5eb20*/  VIADD R2, R0, 0x1eb ;  /* 0x000001eb00027836 */ /* 0x000fe20000000000 */
[----:B------:R-:W-:Y:S01]  /*5eb30*/  ULDC UR5, c[0x0][0x22c] ;  /* 0x00008b0000057ab9 */ /* 0x000fe20000000800 */
[----:B------:R-:W2:Y:S03]  /*5eb40*/  LDL.LU.64 R236, [R1+0xa60] ;  /* 0x000a600001ec7983 */ /* 0x000ea60000300a00 */
        /* <DEDUP_REMOVED lines=11> */
[----:B------:R1:W-:Y:S03]  /*5ec00*/  @P6 STG.E desc[UR32][R248.64], R141 ;  /* 0x0000008df8006986 */ /* 0x0003e6000c101920 */
[----:B------:R-:W-:Y:S01]  /*5ec10*/  ISETP.LT.AND P6, PT, R2, UR5, !P0 ;  /* 0x0000000502007c0c */ /* 0x000fe2000c7c1270 */
[----:B------:R-:W2:Y:S01]  /*5ec20*/  LDL.LU.64 R232, [R1+0xa48] ;  /* 0x000a480001e87983 */ /* 0x000ea20000300a00 */
[----:B------:R-:W-:Y:S01]  /*5ec30*/  VIADD R2, R0, 0x1ef ;  /* 0x000001ef00027836 */ /* 0x000fe20000000000 */
[----:B------:R-:W-:-:S02]  /*5ec40*/  ULDC UR5, c[0x0][0x22c] ;  /* 0x00008b0000057ab9 */ /* 0x000fc40000000800 */
[----:B------:R-:W2:Y:S04]  /*5ec50*/  LDL.LU.64 R240, [R1+0xa40] ;  /* 0x000a400001f07983 */ /* 0x000ea80000300a00 */
[----:B------:R-:W-:Y:S01]  /*5ec60*/  @P3 STG.E desc[UR32][R24.64], R145 ;  /* 0x0000009118003986 */ /* 0x000fe2000c101920 */
[----:B------:R-:W-:Y:S01]  /*5ec70*/  ISETP.LT.AND P3, PT, R2, UR5, !P0 ;  /* 0x0000000502007c0c */ /* 0x000fe2000c761270 */
[----:B------:R-:W-:Y:S01]  /*5ec80*/  VIADD R2, R0, 0x1f0 ;  /* 0x000001f000027836 */ /* 0x000fe20000000000 */
[----:B------:R-:W-:Y:S01]  /*5ec90*/  ULDC UR5, c[0x0][0x22c] ;  /* 0x00008b0000057ab9 */ /* 0x000fe20000000800 */
[----:B------:R-:W2:Y:S04]  /*5eca0*/  LDL.LU.64 R246, [R1+0xa38] ;  /* 0x000a380001f67983 */ /* 0x000ea80000300a00 */
[----:B------:R-:W2:Y:S04]  /*5ecb0*/  LDL.LU.64 R244, [R1+0xa30] ;  /* 0x000a300001f47983 */ /* 0x000ea80000300a00 */
[----:B------:R-:W2:Y:S04]  /*5ecc0*/  LDL.LU.64 R250, [R1+0xa28] ;  /* 0x000a280001fa7983 */ /* 0x000ea80000300a00 */
[----:B------:R1:W-:Y:S01]  /*5ecd0*/  @P4 STG.E desc[UR32][R22.64], R142 ;  /* 0x0000008e16004986 */ /* 0x0003e2000c101920 */
[----:B------:R-:W-:-:S03]  /*5ece0*/  ISETP.LT.AND P4, PT, R2, UR5, !P0 ;  /* 0x0000000502007c0c */ /* 0x000fc6000c781270 */
[----:B-1----:R-:W2:Y:S01]  /*5ecf0*/  LDL.LU.64 R248, [R1+0xa20] ;  /* 0x000a200001f87983 */ /* 0x002ea20000300a00 */
[C---:B------:R-:W-:Y:S01]  /*5ed00*/  VIADD R3, R0.reuse, 0x1f4 ;  /* 0x000001f400037836 */ /* 0x040fe20000000000 */
[----:B------:R-:W-:Y:S02]  /*5ed10*/  ULDC UR5, c[0x0][0x22c] ;  /* 0x00008b0000057ab9 */ /* 0x000fe40000000800 */
[----:B------:R-:W1:Y:S04]  /*5ed20*/  LDS.128 R24, [R26+0x400] ;  /* 0x000400001a187984 */ /* 0x000e680000000c00 */
[----:B------:R-:W2:Y:S04]  /*5ed30*/  LDL.LU.64 R22, [R1+0xa18] ;  /* 0x000a180001167983 */ /* 0x000ea80000300a00 */
[----:B------:R1:W-:Y:S04]  /*5ed40*/  @P5 STG.E desc[UR32][R156.64], R146 ;  /* 0x000000929c005986 */ /* 0x0003e8000c101920 */
[----:B-1----:R-:W2:Y:S04]  /*5ed50*/  LDL.LU.64 R156, [R1+0xa10] ;  /* 0x000a1000019c7983 */ /* 0x002ea80000300a00 */
[----:B----4-:R1:W-:Y:S04]  /*5ed60*/  @P6 STG.E desc[UR32][R158.64], R143 ;  /* 0x0000008f9e006986 */ /* 0x0103e8000c101920 */
[----:B-1----:R-:W4:Y:S04]  /*5ed70*/  LDL.LU.64 R158, [R1+0xa08] ;  /* 0x000a0800019e7983 */ /* 0x002f280000300a00 */
[----:B---3--:R1:W-:Y:S04]  /*5ed80*/  @P3 STG.E desc[UR32][R152.64], R147 ;  /* 0x0000009398003986 */ /* 0x0083e8000c101920 */
[----:B-1----:R-:W3:Y:S04]  /*5ed90*/  LDL.LU.64 R152, [R1+0xa00] ;  /* 0x000a000001987983 */ /* 0x002ee80000300a00 */
[----:B--2---:R1:W-:Y:S04]  /*5eda0*/  @P4 STG.E desc[UR32][R154.64], R160 ;  /* 0x000000a09a004986 */ /* 0x0043e8000c101920 */
[----:B-1----:R-:W2:Y:S01]  /*5edb0*/  LDL.LU.64 R154, [R1+0x9f0] ;  /* 0x0009f000019a7983 */ /* 0x002ea20000300a00 */
[----:B------:R-:W-:-:S05]  /*5edc0*/  VIADD R2, R0, 0x1f1 ;  /* 0x000001f100027836 */ /* 0x000fca0000000000 */
[----:B------:R-:W-:Y:S01]  /*5edd0*/  ISETP.LT.AND P5, PT, R2, UR5, !P0 ;  /* 0x0000000502007c0c */ /* 0x000fe2000c7a1270 */
[C---:B------:R-:W-:Y:S01]  /*5ede0*/  VIADD R2, R0.reuse, 0x1f2 ;  /* 0x000001f200027836 */ /* 0x040fe20000000000 */
[----:B------:R-:W-:Y:S01]  /*5edf0*/  ULDC UR5, c[0x0][0x22c] ;  /* 0x00008b0000057ab9 */ /* 0x000fe20000000800 */
[----:B------:R-:W-:Y:S01]  /*5ee00*/  ISETP.LT.AND P2, PT, R3, UR4, !P0 ;  /* 0x0000000403007c0c */ /* 0x000fe2000c741270 */
[----:B------:R-:W-:Y:S02]  /*5ee10*/  VIADD R3, R0, 0x1f5 ;  /* 0x000001f500037836 */ /* 0x000fe40000000000 */
[----:B------:R-:W-:Y:S01]  /*5ee20*/  ISETP.LT.AND P6, PT, R2, UR5, !P0 ;  /* 0x0000000502007c0c */ /* 0x000fe2000c7c1270 */
[C---:B------:R-:W-:Y:S02]  /*5ee30*/  VIADD R2, R0.reuse, 0x1f7 ;  /* 0x000001f700027836 */ /* 0x040fe40000000000 */
[----:B------:R-:W-:Y:S01]  /*5ee40*/  ISETP.LT.AND P3, PT, R3, UR4, !P0 ;  /* 0x0000000403007c0c */ /* 0x000fe2000c761270 */
[----:B------:R-:W-:-:S03]  /*5ee50*/  VIADD R3, R0, 0x1f6 ;  /* 0x000001f600037836 */ /* 0x000fc60000000000 */
[----:B------:R1:W-:Y:S01]  /*5ee60*/  @P5 STG.E desc[UR32][R236.64], R4 ;  /* 0x00000004ec005986 */ /* 0x0003e2000c101920 */
[----:B------:R-:W-:Y:S01]  /*5ee70*/  ISETP.LT.AND P5, PT, R2, UR4, !P0 ;  /* 0x0000000402007c0c */ /* 0x000fe2000c7a1270 */
[C---:B------:R-:W-:Y:S01]  /*5ee80*/  VIADD R2, R0.reuse, 0x1f9 ;  /* 0x000001f900027836 */ /* 0x040fe20000000000 */
[----:B------:R-:W-:Y:S01]  /*5ee90*/  ISETP.LT.AND P4, PT, R3, UR4, !P0 ;  /* 0x0000000403007c0c */ /* 0x000fe2000c781270 */
[----:B------:R-:W-:Y:S02]  /*5eea0*/  VIADD R3, R0, 0x1f8 ;  /* 0x000001f800037836 */ /* 0x000fe40000000000 */
[----:B------:R1:W-:Y:S04]  /*5eeb0*/  @P6 STG.E desc[UR32][R234.64], R161 ;  /* 0x000000a1ea006986 */ /* 0x0003e8000c101920 */
[----:B------:R1:W-:Y:S01]  /*5eec0*/  @P1 STG.E desc[UR32][R242.64], R5 ;  /* 0x00000005f2001986 */ /* 0x0003e2000c101920 */
[----:B------:R-:W-:Y:S01]  /*5eed0*/  ISETP.LT.AND P1, PT, R2, UR4, !P0 ;  /* 0x0000000402007c0c */ /* 0x000fe2000c721270 */
[C---:B------:R-:W-:Y:S01]  /*5eee0*/  VIADD R2, R0.reuse, 0x1fb ;  /* 0x000001fb00027836 */ /* 0x040fe20000000000 */
[----:B------:R-:W-:Y:S01]  /*5eef0*/  ISETP.LT.AND P6, PT, R3, UR4, !P0 ;  /* 0x0000000403007c0c */ /* 0x000fe2000c7c1270 */
[----:B------:R1:W-:Y:S01]  /*5ef00*/  @P2 STG.E desc[UR32][R232.64], R162 ;  /* 0x000000a2e8002986 */ /* 0x0003e2000c101920 */
[----:B------:R-:W-:-:S03]  /*5ef10*/  VIADD R3, R0, 0x1fa ;  /* 0x000001fa00037836 */ /* 0x000fc60000000000 */
        /* <DEDUP_REMOVED lines=8> */
[C---:B------:R-:W-:Y:S02]  /*5efa0*/  VIADD R2, R0.reuse, 0x1fe ;  /* 0x000001fe00027836 */ /* 0x040fe40000000000 */
[----:B------:R-:W-:Y:S01]  /*5efb0*/  VIADD R0, R0, 0x1ff ;  /* 0x000001ff00007836 */ /* 0x000fe20000000000 */
[----:B------:R-:W-:Y:S01]  /*5efc0*/  ISETP.LT.AND P4, PT, R3, UR4, !P0 ;  /* 0x0000000403007c0c */ /* 0x000fe2000c781270 */
[----:B------:R1:W-:Y:S01]  /*5efd0*/  @P6 STG.E desc[UR32][R250.64], R164 ;  /* 0x000000a4fa006986 */ /* 0x0003e2000c101920 */
[----:B------:R-:W-:Y:S02]  /*5efe0*/  ISETP.LT.AND P6, PT, R2, UR4, !P0 ;  /* 0x0000000402007c0c */ /* 0x000fe4000c7c1270 */
[----:B------:R-:W-:Y:S01]  /*5eff0*/  ISETP.LT.AND P0, PT, R0, UR4, !P0 ;  /* 0x0000000400007c0c */ /* 0x000fe2000c701270 */
[----:B------:R1:W-:Y:S04]  /*5f000*/  @P1 STG.E desc[UR32][R248.64], R24 ;  /* 0x00000018f8001986 */ /* 0x0003e8000c101920 */
[----:B------:R1:W-:Y:S04]  /*5f010*/  @P2 STG.E desc[UR32][R22.64], R165 ;  /* 0x000000a516002986 */ /* 0x0003e8000c101920 */
[----:B------:R1:W-:Y:S04]  /*5f020*/  @P3 STG.E desc[UR32][R156.64], R25 ;  /* 0x000000199c003986 */ /* 0x0003e8000c101920 */
[----:B----4-:R1:W-:Y:S04]  /*5f030*/  @P4 STG.E desc[UR32][R158.64], R166 ;  /* 0x000000a69e004986 */ /* 0x0103e8000c101920 */
[----:B---3--:R1:W-:Y:S04]  /*5f040*/  @P5 STG.E desc[UR32][R152.64], R26 ;  /* 0x0000001a98005986 */ /* 0x0083e8000c101920 */
[----:B--2---:R1:W-:Y:S01]  /*5f050*/  @P6 STG.E desc[UR32][R154.64], R167 ;  /* 0x000000a79a006986 */ /* 0x0043e2000c101920 */
[----:B------:R-:W-:Y:S05]  /*5f060*/  @!P0 EXIT ;  /* 0x000000000000894d */ /* 0x000fea0003800000 */
[----:B-1----:R-:W2:Y:S04]  /*5f070*/  LDL.LU.64 R154, [R1+0x9f8] ;  /* 0x0009f800019a7983 */ /* 0x002ea80000300a00 */
[----:B--2---:R-:W-:Y:S01]  /*5f080*/  STG.E desc[UR32][R154.64], R27 ;  /* 0x0000001b9a007986 */ /* 0x004fe2000c101920 */
[----:B------:R-:W-:Y:S05]  /*5f090*/  EXIT ;  /* 0x000000000000794d */ /* 0x000fea0003800000 */
.L_x_3:
[----:B------:R-:W-:-:S00]  /*5f0a0*/  BRA `(.L_x_3) ;  /* 0xfffffffc00fc7947 */ /* 0x000fc0000383ffff */
[----:B------:R-:W-:-:S00]  /*5f0b0*/  NOP ;  /* 0x0000000000007918 */ /* 0x000fc00000000000 */
        /* <DEDUP_REMOVED lines=12> */
.L_x_4:


//--------------------- .nv.shared.matmul_kernel  --------------------------
	.section	.nv.shared.matmul_kernel,"aw",@nobits
	.sectionflags	@""
	.align	16
	.zero		1024


//--------------------- .nv.shared.reserved.0     --------------------------
	.section	.nv.shared.reserved.0,"aw",@nobits
	.weak		__nv_reservedSMEM_offset_0_alias
	.size		__nv_reservedSMEM_offset_0_alias, 0, 0
	.other		__nv_reservedSMEM_offset_0_alias,@"STO_CUDA_RESERVED_SHARED STV_DEFAULT"
__nv_reservedSMEM_offset_0_alias:
	.zero		0


//--------------------- .nv.constant0.matmul_kernel --------------------------
	.section	.nv.constant0.matmul_kernel,"a",@progbits
	.sectionflags	@""
	.align	4
.nv.constant0.matmul_kernel:
	.zero		608


//--------------------- SYMBOLS --------------------------

	.type		.nv.reservedSmem.offset0,@object
	.size		.nv.reservedSmem.offset0,0x4
